def matmul_kernel(
    a_ptr,
    b_ptr,
    c_ptr,
    M,
    N,
    K,
    stride_am,
    stride_ak,
    stride_bk,
    stride_bn,
    stride_cm,
    stride_cn,
    BLOCK_M: tl.constexpr,
    BLOCK_N: tl.constexpr,
    BLOCK_K: tl.constexpr,
    GROUP_M: tl.constexpr,
):
    pid = tl.program_id(axis=0)
    num_pid_m = tl.cdiv(M, BLOCK_M)
    num_pid_n = tl.cdiv(N, BLOCK_N)
    num_pid_in_group = GROUP_M * num_pid_n
    group_id = pid // num_pid_in_group
    first_pid_m = group_id * GROUP_M
    group_size_m = min(num_pid_m - first_pid_m, GROUP_M)
    pid_m = first_pid_m + ((pid % num_pid_in_group) % group_size_m)
    pid_n = (pid % num_pid_in_group) // group_size_m

    offs_am = (pid_m * BLOCK_M + tl.arange(0, BLOCK_M)) % M
    offs_bn = (pid_n * BLOCK_N + tl.arange(0, BLOCK_N)) % N
    offs_k = tl.arange(0, BLOCK_K)
    a_ptrs = a_ptr + offs_am[:, None] * stride_am + offs_k[None, :] * stride_ak
    b_ptrs = b_ptr + offs_k[:, None] * stride_bk + offs_bn[None, :] * stride_bn

    acc = tl.zeros((BLOCK_M, BLOCK_N), dtype=tl.float32)
    for kk in range(0, tl.cdiv(K, BLOCK_K)):
        a = tl.load(a_ptrs, mask=offs_k[None, :] < K - kk * BLOCK_K, other=0.0)
        b = tl.load(b_ptrs, mask=offs_k[:, None] < K - kk * BLOCK_K, other=0.0)
        acc = tl.dot(a, b, acc)
        a_ptrs += BLOCK_K * stride_ak
        b_ptrs += BLOCK_K * stride_bk

    c = acc.to(c_ptr.dtype.element_ty)
    offs_cm = pid_m * BLOCK_M + tl.arange(0, BLOCK_M)
    offs_cn = pid_n * BLOCK_N + tl.arange(0, BLOCK_N)
    c_ptrs = c_ptr + offs_cm[:, None] * stride_cm + offs_cn[None, :] * stride_cn
    mask = (offs_cm[:, None] < M) & (offs_cn[None, :] < N)
    tl.store(c_ptrs, c, mask=mask)

# config = {"BLOCK_K": 64, "BLOCK_M": 128, "BLOCK_N": 256, "GROUP_M": 4, "arch": "sm_100", "dtype": "fp8e4m3", "num_ctas": 1, "num_stages": 3, "num_warps": 4}
# arch = sm_100


// ===== COMPILED SASS (sm_100a) =====

	.target	sm_100a

	.elftype	@"ET_EXEC"


//--------------------- .note.nv.tkinfo           --------------------------
	.section	.note.nv.tkinfo,"",@"SHT_NOTE"
	.sectionflags	@"SHF_NOTE_NV_TKINFO"
	.tkinfo
        /*0018*/ 	.word	0x00000081
        /*0030*/ 	.string	""
        /*0030*/ 	.string	"ptxas-blackwell"
        /*0030*/ 	.string	"Cuda compilation tools, release 12.9, V12.9.86"
        /*0030*/ 	.string	"Build cuda_12.9.r12.9/compiler.36037853_0"
        /*0030*/ 	.string	"-v  -suppress-debug-info  -lineinfo  -arch sm_100a "



//--------------------- .note.nv.cuver            --------------------------
	.section	.note.nv.cuver,"",@"SHT_NOTE"
	.sectionflags	@"SHF_NOTE_NV_CUVER"
        /*0018*/ 	.short	0x0001
        /*001a*/ 	.short	0x0064
        /*001c*/ 	.short	0x0001
        /*001e*/ 	.short	0x0000
        /*0020*/ 	.short	0x0001
        /*0022*/ 	.short	0x0000


//--------------------- .nv.info                  --------------------------
	.section	.nv.info,"",@"SHT_CUDA_INFO"
	.align	4


	//----- nvinfo : EIATTR_REGCOUNT
	.align		4
        /*0000*/ 	.byte	0x04, 0x2f
        /*0002*/ 	.short	(.L_4 - .L_3)
	.align		4
.L_3:
        /*0004*/ 	.word	index@(matmul_kernel)
        /*0008*/ 	.word	0x000000ff


	//----- nvinfo : EIATTR_FRAME_SIZE
	.align		4
.L_4:
        /*000c*/ 	.byte	0x04, 0x11
        /*000e*/ 	.short	(.L_6 - .L_5)
	.align		4
.L_5:
        /*0010*/ 	.word	index@($__internal_2_$__cuda_sm10x_tcgen05_guardrail_trap_unallocated_columns_being_dealloced)
        /*0014*/ 	.word	0x00000490


	//----- nvinfo : EIATTR_FRAME_SIZE
	.align		4
.L_6:
        /*0018*/ 	.byte	0x04, 0x11
        /*001a*/ 	.short	(.L_8 - .L_7)
	.align		4
.L_7:
        /*001c*/ 	.word	index@($__internal_1_$__cuda_sm10x_tcgen05_guardrail_trap_phase_invalid_during_alloc)
        /*0020*/ 	.word	0x00000490


	//----- nvinfo : EIATTR_FRAME_SIZE
	.align		4
.L_8:
        /*0024*/ 	.byte	0x04, 0x11
        /*0026*/ 	.short	(.L_10 - .L_9)
	.align		4
.L_9:
        /*0028*/ 	.word	index@($__internal_0_$__cuda_sm10x_tcgen05_guardrail_trap_col_being_dealloced_not_returned_by_alloc)
        /*002c*/ 	.word	0x00000490


	//----- nvinfo : EIATTR_FRAME_SIZE
	.align		4
.L_10:
        /*0030*/ 	.byte	0x04, 0x11
        /*0032*/ 	.short	(.L_12 - .L_11)
	.align		4
.L_11:
        /*0034*/ 	.word	index@(matmul_kernel)
        /*0038*/ 	.word	0x00000490


	//----- nvinfo : EIATTR_MIN_STACK_SIZE
	.align		4
.L_12:
        /*003c*/ 	.byte	0x04, 0x12
        /*003e*/ 	.short	(.L_14 - .L_13)
	.align		4
.L_13:
        /*0040*/ 	.word	index@(matmul_kernel)
        /*0044*/ 	.word	0x00000490
.L_14:


//--------------------- .nv.info.matmul_kernel    --------------------------
	.section	.nv.info.matmul_kernel,"",@"SHT_CUDA_INFO"
	.sectionflags	@""
	.align	4


	//----- nvinfo : EIATTR_CUDA_API_VERSION
	.align		4
        /*0000*/ 	.byte	0x04, 0x37
        /*0002*/ 	.short	(.L_16 - .L_15)
.L_15:
        /*0004*/ 	.word	0x00000081


	//----- nvinfo : EIATTR_KPARAM_INFO
	.align		4
.L_16:
        /*0008*/ 	.byte	0x04, 0x17
        /*000a*/ 	.short	(.L_18 - .L_17)
.L_17:
        /*000c*/ 	.word	0x00000000
        /*0010*/ 	.short	0x000d
        /*0012*/ 	.short	0x0048
        /*0014*/ 	.byte	0x00, 0xf4, 0x21, 0x00


	//----- nvinfo : EIATTR_KPARAM_INFO
	.align		4
.L_18:
        /*0018*/ 	.byte	0x04, 0x17
        /*001a*/ 	.short	(.L_20 - .L_19)
.L_19:
        /*001c*/ 	.word	0x00000000
        /*0020*/ 	.short	0x000c
        /*0022*/ 	.short	0x0040
        /*0024*/ 	.byte	0x00, 0xf4, 0x21, 0x00


	//----- nvinfo : EIATTR_KPARAM_INFO
	.align		4
.L_20:
        /*0028*/ 	.byte	0x04, 0x17
        /*002a*/ 	.short	(.L_22 - .L_21)
.L_21:
        /*002c*/ 	.word	0x00000000
        /*0030*/ 	.short	0x000b
        /*0032*/ 	.short	0x0038
        /*0034*/ 	.byte	0x00, 0xf0, 0x11, 0x00


	//----- nvinfo : EIATTR_KPARAM_INFO
	.align		4
.L_22:
        /*0038*/ 	.byte	0x04, 0x17
        /*003a*/ 	.short	(.L_24 - .L_23)
.L_23:
        /*003c*/ 	.word	0x00000000
        /*0040*/ 	.short	0x000a
        /*0042*/ 	.short	0x0034
        /*0044*/ 	.byte	0x00, 0xf0, 0x11, 0x00


	//----- nvinfo : EIATTR_KPARAM_INFO
	.align		4
.L_24:
        /*0048*/ 	.byte	0x04, 0x17
        /*004a*/ 	.short	(.L_26 - .L_25)
.L_25:
        /*004c*/ 	.word	0x00000000
        /*0050*/ 	.short	0x0009
        /*0052*/ 	.short	0x0030
        /*0054*/ 	.byte	0x00, 0xf0, 0x11, 0x00


	//----- nvinfo : EIATTR_KPARAM_INFO
	.align		4
.L_26:
        /*0058*/ 	.byte	0x04, 0x17
        /*005a*/ 	.short	(.L_28 - .L_27)
.L_27:
        /*005c*/ 	.word	0x00000000
        /*0060*/ 	.short	0x0008
        /*0062*/ 	.short	0x002c
        /*0064*/ 	.byte	0x00, 0xf0, 0x11, 0x00


	//----- nvinfo : EIATTR_KPARAM_INFO
	.align		4
.L_28:
        /*0068*/ 	.byte	0x04, 0x17
        /*006a*/ 	.short	(.L_30 - .L_29)
.L_29:
        /*006c*/ 	.word	0x00000000
        /*0070*/ 	.short	0x0007
        /*0072*/ 	.short	0x0028
        /*0074*/ 	.byte	0x00, 0xf0, 0x11, 0x00


	//----- nvinfo : EIATTR_KPARAM_INFO
	.align		4
.L_30:
        /*0078*/ 	.byte	0x04, 0x17
        /*007a*/ 	.short	(.L_32 - .L_31)
.L_31:
        /*007c*/ 	.word	0x00000000
        /*0080*/ 	.short	0x0006
        /*0082*/ 	.short	0x0024
        /*0084*/ 	.byte	0x00, 0xf0, 0x11, 0x00


	//----- nvinfo : EIATTR_KPARAM_INFO
	.align		4
.L_32:
        /*0088*/ 	.byte	0x04, 0x17
        /*008a*/ 	.short	(.L_34 - .L_33)
.L_33:
        /*008c*/ 	.word	0x00000000
        /*0090*/ 	.short	0x0005
        /*0092*/ 	.short	0x0020
        /*0094*/ 	.byte	0x00, 0xf0, 0x11, 0x00


	//----- nvinfo : EIATTR_KPARAM_INFO
	.align		4
.L_34:
        /*0098*/ 	.byte	0x04, 0x17
        /*009a*/ 	.short	(.L_36 - .L_35)
.L_35:
        /*009c*/ 	.word	0x00000000
        /*00a0*/ 	.short	0x0004
        /*00a2*/ 	.short	0x001c
        /*00a4*/ 	.byte	0x00, 0xf0, 0x11, 0x00


	//----- nvinfo : EIATTR_KPARAM_INFO
	.align		4
.L_36:
        /*00a8*/ 	.byte	0x04, 0x17
        /*00aa*/ 	.short	(.L_38 - .L_37)
.L_37:
        /*00ac*/ 	.word	0x00000000
        /*00b0*/ 	.short	0x0003
        /*00b2*/ 	.short	0x0018
        /*00b4*/ 	.byte	0x00, 0xf0, 0x11, 0x00


	//----- nvinfo : EIATTR_KPARAM_INFO
	.align		4
.L_38:
        /*00b8*/ 	.byte	0x04, 0x17
        /*00ba*/ 	.short	(.L_40 - .L_39)
.L_39:
        /*00bc*/ 	.word	0x00000000
        /*00c0*/ 	.short	0x0002
        /*00c2*/ 	.short	0x0010
        /*00c4*/ 	.byte	0x00, 0xf4, 0x21, 0x00


	//----- nvinfo : EIATTR_KPARAM_INFO
	.align		4
.L_40:
        /*00c8*/ 	.byte	0x04, 0x17
        /*00ca*/ 	.short	(.L_42 - .L_41)
.L_41:
        /*00cc*/ 	.word	0x00000000
        /*00d0*/ 	.short	0x0001
        /*00d2*/ 	.short	0x0008
        /*00d4*/ 	.byte	0x00, 0xf4, 0x21, 0x00


	//----- nvinfo : EIATTR_KPARAM_INFO
	.align		4
.L_42:
        /*00d8*/ 	.byte	0x04, 0x17
        /*00da*/ 	.short	(.L_44 - .L_43)
.L_43:
        /*00dc*/ 	.word	0x00000000
        /*00e0*/ 	.short	0x0000
        /*00e2*/ 	.short	0x0000
        /*00e4*/ 	.byte	0x00, 0xf4, 0x21, 0x00


	//----- nvinfo : EIATTR_AT_ENTRY_FRAGMENTS
	.align		4
.L_44:
        /*00e8*/ 	.byte	0x04, 0x4f
        /*00ea*/ 	.short	(.L_46 - .L_45)


	//   ....[0]....
.L_45:
        /*00ec*/ 	.word	0x00000004


	//----- nvinfo : EIATTR_RESERVED_SMEM_USED
	.align		4
.L_46:
        /*00f0*/ 	.byte	0x01, 0x41
	.zero		2


	//----- nvinfo : EIATTR_SPARSE_MMA_MASK
	.align		4
        /*00f4*/ 	.byte	0x03, 0x50
        /*00f6*/ 	.short	0x0000


	//----- nvinfo : EIATTR_TCGEN05_1CTA_USED
	.align		4
        /*00f8*/ 	.byte	0x01, 0x51
	.zero		2


	//----- nvinfo : EIATTR_MAXREG_COUNT
	.align		4
        /*00fc*/ 	.byte	0x03, 0x1b
        /*00fe*/ 	.short	0x00ff


	//----- nvinfo : EIATTR_NUM_BARRIERS
	.align		4
        /*0100*/ 	.byte	0x02, 0x4c
        /*0102*/ 	.byte	0x01
	.zero		1


	//----- nvinfo : EIATTR_ANNOTATIONS
	.align		4
        /*0104*/ 	.byte	0x04, 0x55
        /*0106*/ 	.short	(.L_48 - .L_47)


	//   ....[0]....
.L_47:
        /*0108*/ 	.word	0x00000001
        /*010c*/ 	.byte	0x90, 0x0a, 0x00, 0x00, 0x01, 0x00, 0x00, 0x00, 0x70, 0x1e, 0x00, 0x00, 0x01, 0x00, 0x00, 0x00
        /* <DEDUP_REMOVED lines=462> */
        /*1dfc*/ 	.byte	0x10, 0xa1, 0x01, 0x00, 0x01, 0x00, 0x00, 0x00, 0x00, 0xa2, 0x01, 0x00


	//----- nvinfo : EIATTR_INT_WARP_WIDE_INSTR_OFFSETS
	.align		4
.L_48:
        /*1e08*/ 	.byte	0x04, 0x31
        /*1e0a*/ 	.short	(.L_50 - .L_49)


	//   ....[0]....
.L_49:
        /*1e0c*/ 	.word	0x00001900


	//   ....[1]....
        /*1e10*/ 	.word	0x00001910


	//   ....[2]....
        /*1e14*/ 	.word	0x00009b10


	//   ....[3]....
        /*1e18*/ 	.word	0x00020d50


	//   ....[4]....
        /*1e1c*/ 	.word	0x00020da0


	//----- nvinfo : EIATTR_COOP_GROUP_MASK_REGIDS
	.align		4
.L_50:
        /*1e20*/ 	.byte	0x04, 0x29
        /*1e22*/ 	.short	(.L_52 - .L_51)


	//   ....[0]....
.L_51:
        /*1e24*/ 	.word	0xffffffff


	//   ....[1]....
        /*1e28*/ 	.word	0xffffffff


	//   ....[2]....
        /*1e2c*/ 	.word	0xffffffff


	//   ....[3]....
        /*1e30*/ 	.word	0xffffffff


	//----- nvinfo : EIATTR_COOP_GROUP_INSTR_OFFSETS
	.align		4
.L_52:
        /*1e34*/ 	.byte	0x04, 0x28
        /*1e36*/ 	.short	(.L_54 - .L_53)


	//   ....[0]....
.L_53:
        /*1e38*/ 	.word	0x00000070


	//   ....[1]....
        /*1e3c*/ 	.word	0x00000330


	//   ....[2]....
        /*1e40*/ 	.word	0x00020be0


	//   ....[3]....
        /*1e44*/ 	.word	0x00020e50


	//----- nvinfo : EIATTR_VRC_CTA_INIT_COUNT
	.align		4
.L_54:
        /*1e48*/ 	.byte	0x02, 0x4a
        /*1e4a*/ 	.byte	0x80
	.zero		1


	//----- nvinfo : EIATTR_MBARRIER_INSTR_OFFSETS
	.align		4
        /*1e4c*/ 	.byte	0x04, 0x39
        /*1e4e*/ 	.short	(.L_56 - .L_55)


	//   ....[0]....
.L_55:
        /*1e50*/ 	.word	0x00001ad0
        /*1e54*/ 	.word	0x000000ff
        /*1e58*/ 	.word	0x00000000
        /*1e5c*/ 	.short	0x0100
        /*1e5e*/ 	.byte	0x0a
	.zero		1


	//   ....[1]....
        /*1e60*/ 	.word	0x00009b20
        /*1e64*/ 	.word	0x000000ff
        /*1e68*/ 	.word	0x0000c008
        /*1e6c*/ 	.short	0x0100
        /*1e6e*/ 	.byte	0x0d
	.zero		1


	//   ....[2]....
        /*1e70*/ 	.word	0x0000fd00
        /*1e74*/ 	.word	0x000000ff
        /*1e78*/ 	.word	0x00000000
        /*1e7c*/ 	.short	0x010a
        /*1e7e*/ 	.byte	0x0a
	.zero		1


	//   ....[3]....
        /*1e80*/ 	.word	0x000179b0
        /*1e84*/ 	.word	0x000000ff
        /*1e88*/ 	.word	0x00000000
        /*1e8c*/ 	.short	0x010a
        /*1e8e*/ 	.byte	0x0a
	.zero		1


	//   ....[4]....
        /*1e90*/ 	.word	0x00017b40
        /*1e94*/ 	.word	0x000000ff
        /*1e98*/ 	.word	0x0000c000
        /*1e9c*/ 	.short	0x0108
        /*1e9e*/ 	.byte	0x0d
	.zero		1


	//   ....[5]....
        /*1ea0*/ 	.word	0x00017b90
        /*1ea4*/ 	.word	0x000000ff
        /*1ea8*/ 	.word	0x0000c008
        /*1eac*/ 	.short	0x0108
        /*1eae*/ 	.byte	0x0d
	.zero		1


	//   ....[6]....
        /*1eb0*/ 	.word	0x00020e70
        /*1eb4*/ 	.word	0x000000ff
        /*1eb8*/ 	.word	0x00000000
        /*1ebc*/ 	.short	0x010a
        /*1ebe*/ 	.byte	0x0a
	.zero		1


	//   ....[7]....
        /*1ec0*/ 	.word	0x00020ea0
        /*1ec4*/ 	.word	0x000000ff
        /*1ec8*/ 	.word	0x00000000
        /*1ecc*/ 	.short	0x010a
        /*1ece*/ 	.byte	0x0a
	.zero		1


	//----- nvinfo : EIATTR_NUM_MBARRIERS
	.align		4
.L_56:
        /*1ed0*/ 	.byte	0x03, 0x38
        /*1ed2*/ 	.short	0x0002


	//----- nvinfo : EIATTR_EXIT_INSTR_OFFSETS
	.align		4
        /*1ed4*/ 	.byte	0x04, 0x1c
        /*1ed6*/ 	.short	(.L_58 - .L_57)


	//   ....[0]....
.L_57:
        /*1ed8*/ 	.word	0x00020e60


	//----- nvinfo : EIATTR_REQNTID
	.align		4
.L_58:
        /*1edc*/ 	.byte	0x04, 0x10
        /*1ede*/ 	.short	(.L_60 - .L_59)
.L_59:
        /*1ee0*/ 	.word	0x00000080
        /*1ee4*/ 	.word	0x00000001
        /*1ee8*/ 	.word	0x00000001


	//----- nvinfo : EIATTR_CRS_STACK_SIZE
	.align		4
.L_60:
        /*1eec*/ 	.byte	0x04, 0x1e
        /*1eee*/ 	.short	(.L_62 - .L_61)
.L_61:
        /*1ef0*/ 	.word	0x00000000


	//----- nvinfo : EIATTR_CBANK_PARAM_SIZE
	.align		4
.L_62:
        /*1ef4*/ 	.byte	0x03, 0x19
        /*1ef6*/ 	.short	0x0050


	//----- nvinfo : EIATTR_PARAM_CBANK
	.align		4
        /*1ef8*/ 	.byte	0x04, 0x0a
        /*1efa*/ 	.short	(.L_64 - .L_63)
	.align		4
.L_63:
        /*1efc*/ 	.word	index@(.nv.constant0.matmul_kernel)
        /*1f00*/ 	.short	0x0380
        /*1f02*/ 	.short	0x0050


	//----- nvinfo : EIATTR_SW_WAR
	.align		4
.L_64:
        /*1f04*/ 	.byte	0x04, 0x36
        /*1f06*/ 	.short	(.L_66 - .L_65)
.L_65:
        /*1f08*/ 	.word	0x00000008
.L_66:


//--------------------- .nv.compat                --------------------------
	.section	.nv.compat,"",@"SHT_CUDA_COMPAT_INFO"
	.align	4
        /*0000*/ 	.byte	0x02, 0x02, 0x02, 0x00, 0x02, 0x05, 0x05, 0x00, 0x02, 0x03, 0x00, 0x00, 0x02, 0x06, 0x01, 0x00


//--------------------- .nv.callgraph             --------------------------
	.section	.nv.callgraph,"",@"SHT_CUDA_CALLGRAPH"
	.align	4
	.sectionentsize	8
	.align		4
        /*0000*/ 	.word	0x00000000
	.align		4
        /*0004*/ 	.word	0xffffffff
	.align		4
        /*0008*/ 	.word	0x00000000
	.align		4
        /*000c*/ 	.word	0xfffffffe
	.align		4
        /*0010*/ 	.word	0x00000000
	.align		4
        /*0014*/ 	.word	0xfffffffd
	.align		4
        /*0018*/ 	.word	0x00000000
	.align		4
        /*001c*/ 	.word	0xfffffffc


//--------------------- .text.matmul_kernel       --------------------------
	.section	.text.matmul_kernel,"ax",@progbits
	.align	128
        .global         matmul_kernel
        .type           matmul_kernel,@function
        .size           matmul_kernel,(.L_x_20 - matmul_kernel)
        .other          matmul_kernel,@"STO_CUDA_ENTRY STV_DEFAULT"
matmul_kernel:
.text.matmul_kernel:
[----:B------:R-:W0:Y:S01]  /*0000*/  LDC R1, c[0x0][0x37c] ;  /* 0x0000df00ff017b82 */ /* 0x000e220000000800 */
[----:B------:R-:W1:Y:S01]  /*0010*/  S2R R234, SR_TID.X ;  /* 0x0000000000ea7919 */ /* 0x000e620000002100 */
[----:B0-----:R-:W-:Y:S01]  /*0020*/  VIADD R1, R1, 0xfffffb70 ;  /* 0xfffffb7001017836 */ /* 0x001fe20000000000 */
[----:B-1----:R-:W-:-:S13]  /*0030*/  ISETP.GE.U32.AND P0, PT, R234, 0x20, PT ;  /* 0x00000020ea00780c */ /* 0x002fda0003f06070 */
[----:B------:R-:W-:Y:S02]  /*0040*/  VOTEU.ANY UP0, P0 ;  /* 0x0000000000ff7886 */ /* 0x000fe40000000100 */
[----:B------:R-:W-:Y:S05]  /*0050*/  BRA.U UP0, `(.L_x_0) ;  /* 0x0000000100b87547 */ /* 0x000fea000b800000 */
[----:B------:R-:W0:Y:S01]  /*0060*/  S2UR UR6, SR_CgaCtaId ;  /* 0x00000000000679c3 */ /* 0x000e220000008800 */
[----:B------:R-:W-:Y:S01]  /*0070*/  NOP ;  /* 0x0000000000007918 */ /* 0x000fe20000000000 */
[----:B------:R-:W-:Y:S02]  /*0080*/  UMOV UR4, 0x40 ;  /* 0x0000004000047882 */ /* 0x000fe40000000000 */
[----:B0-----:R-:W-:-:S09]  /*0090*/  ULEA UR4, UR6, UR4, 0x18 ;  /* 0x0000000406047291 */ /* 0x001fd2000f8ec0ff */
[----:B------:R-:W0:Y:S01]  /*00a0*/  LDS.U8 R0, [UR4] ;  /* 0x00000004ff007984 */ /* 0x000e220008000000 */
[----:B------:R-:W-:Y:S02]  /*00b0*/  UMOV UR4, 0x400 ;  /* 0x0000040000047882 */ /* 0x000fe40000000000 */
[----:B------:R-:W-:Y:S01]  /*00c0*/  ULEA UR4, UR6, UR4, 0x18 ;  /* 0x0000000406047291 */ /* 0x000fe2000f8ec0ff */
[----:B0-----:R-:W-:-:S13]  /*00d0*/  ISETP.NE.AND P0, PT, R0, RZ, PT ;  /* 0x000000ff0000720c */ /* 0x001fda0003f05270 */
[----:B------:R-:W-:Y:S05]  /*00e0*/  @P0 BRA `(.L_x_1) ;  /* 0x00000000007c0947 */ /* 0x000fea0003800000 */
[----:B------:R-:W-:-:S13]  /*00f0*/  ELECT P0, URZ, PT ;  /* 0x0000000000ff782f */ /* 0x000fda0003800000 */
[----:B------:R-:W-:Y:S05]  /*0100*/  @!P0 BRA `(.L_x_2) ;  /* 0x0000000000848947 */ /* 0x000fea0003800000 */
[----:B------:R-:W-:Y:S01]  /*0110*/  UMOV UR5, 0x8 ;  /* 0x0000000800057882 */ /* 0x000fe20000000000 */
[----:B------:R-:W-:Y:S02]  /*0120*/  IMAD.MOV.U32 R4, RZ, RZ, 0x1 ;  /* 0x00000001ff047424 */ /* 0x000fe400078e00ff */
[----:B------:R-:W-:Y:S02]  /*0130*/  IMAD.MOV.U32 R5, RZ, RZ, 0xff ;  /* 0x000000ffff057424 */ /* 0x000fe400078e00ff */
[----:B------:R-:W-:Y:S04]  /*0140*/  DEPBAR.LE SB0, 0x36 ;  /* 0x00008d800000791a */ /* 0x000fe80000000000 */
[----:B------:R-:W0:Y:S02]  /*0150*/  UTCATOMSWS.FIND_AND_SET.ALIGN UP1, UR5, UR5 ;  /* 0x00000005000575e3 */ /* 0x000e240008020800 */
[----:B0-----:R-:W-:-:S04]  /*0160*/  PLOP3.LUT P0, PT, PT, PT, UP1, 0x80, 0x8 ;  /* 0x000000000008781c */ /* 0x001fc80003f0f018 */
[----:B------:R-:W-:-:S04]  /*0170*/  SEL R0, RZ, 0xffffffff, !P0 ;  /* 0xffffffffff007807 */ /* 0x000fc80004000000 */
[----:B------:R-:W-:Y:S01]  /*0180*/  ISETP.NE.AND P0, PT, R0, RZ, PT ;  /* 0x000000ff0000720c */ /* 0x000fe20003f05270 */
[----:B------:R-:W-:-:S12]  /*0190*/  IMAD.U32 R0, RZ, RZ, UR5 ;  /* 0x00000005ff007e24 */ /* 0x000fd8000f8e00ff */
[----:B------:R-:W-:Y:S05]  /*01a0*/  @P0 BRA `(.L_x_3) ;  /* 0x0000000000240947 */ /* 0x000fea0003800000 */
.L_x_4:
[----:B------:R-:W-:Y:S05]  /*01b0*/  NANOSLEEP 0x64 ;  /* 0x000000640000795d */ /* 0x000fea0003800000 */
[----:B------:R-:W-:-:S05]  /*01c0*/  UMOV UR5, 0x8 ;  /* 0x0000000800057882 */ /* 0x000fca0000000000 */
[----:B------:R-:W-:Y:S04]  /*01d0*/  DEPBAR.LE SB0, 0x36 ;  /* 0x00008d800000791a */ /* 0x000fe80000000000 */
[----:B------:R-:W0:Y:S02]  /*01e0*/  UTCATOMSWS.FIND_AND_SET.ALIGN UP1, UR5, UR5 ;  /* 0x00000005000575e3 */ /* 0x000e240008020800 */
[----:B0-----:R-:W-:-:S04]  /*01f0*/  PLOP3.LUT P0, PT, PT, PT, UP1, 0x80, 0x8 ;  /* 0x000000000008781c */ /* 0x001fc80003f0f018 */
[----:B------:R-:W-:-:S04]  /*0200*/  SEL R0, RZ, 0xffffffff, !P0 ;  /* 0xffffffffff007807 */ /* 0x000fc80004000000 */
[----:B------:R-:W-:Y:S01]  /*0210*/  ISETP.NE.AND P0, PT, R0, RZ, PT ;  /* 0x000000ff0000720c */ /* 0x000fe20003f05270 */
[----:B------:R-:W-:-:S12]  /*0220*/  IMAD.U32 R0, RZ, RZ, UR5 ;  /* 0x00000005ff007e24 */ /* 0x000fd8000f8e00ff */
[----:B------:R-:W-:Y:S05]  /*0230*/  @!P0 BRA `(.L_x_4) ;  /* 0xfffffffc00dc8947 */ /* 0x000fea000383ffff */
.L_x_3:
[C---:B------:R-:W-:Y:S01]  /*0240*/  VIADD R3, R0.reuse, 0x10 ;  /* 0x0000001000037836 */ /* 0x040fe20000000000 */
[----:B------:R-:W-:Y:S01]  /*0250*/  UMOV UR5, 0x50 ;  /* 0x0000005000057882 */ /* 0x000fe20000000000 */
[----:B------:R-:W-:Y:S01]  /*0260*/  SHF.L.U32 R2, R5, R0, RZ ;  /* 0x0000000005027219 */ /* 0x000fe200000006ff */
[----:B------:R-:W-:Y:S01]  /*0270*/  ULEA UR5, UR6, UR5, 0x18 ;  /* 0x0000000506057291 */ /* 0x000fe2000f8ec0ff */
[----:B------:R-:W-:Y:S01]  /*0280*/  IMAD.SHL.U32 R0, R0, 0x20, RZ ;  /* 0x0000002000007824 */ /* 0x000fe200078e00ff */
[----:B------:R-:W-:-:S04]  /*0290*/  SHF.L.U32 R3, R4, R3, RZ ;  /* 0x0000000304037219 */ /* 0x000fc800000006ff */
[----:B------:R-:W-:-:S05]  /*02a0*/  LOP3.LUT R2, R3, R2, RZ, 0xfc, !PT ;  /* 0x0000000203027212 */ /* 0x000fca00078efcff */
[----:B------:R0:W-:Y:S04]  /*02b0*/  ATOMS.OR RZ, [UR5], R2 ;  /* 0x00000002ffff798c */ /* 0x0001e8000b000005 */
[----:B------:R0:W-:Y:S01]  /*02c0*/  STS [UR4], R0 ;  /* 0x00000000ff007988 */ /* 0x0001e20008000804 */
[----:B------:R-:W-:Y:S05]  /*02d0*/  BRA `(.L_x_2) ;  /* 0x0000000000107947 */ /* 0x000fea0003800000 */
.L_x_1:
[----:B------:R-:W-:Y:S01]  /*02e0*/  IMAD.MOV.U32 R0, RZ, RZ, -0x1 ;  /* 0xffffffffff007424 */ /* 0x000fe200078e00ff */
[----:B------:R-:W-:-:S04]  /*02f0*/  MOV R2, 0x320 ;  /* 0x0000032000027802 */ /* 0x000fc80000000f00 */
[----:B------:R0:W-:Y:S03]  /*0300*/  STS [UR4], R0 ;  /* 0x00000000ff007988 */ /* 0x0001e60008000804 */
[----:B0-----:R-:W-:Y:S05]  /*0310*/  CALL.REL.NOINC `($__internal_1_$__cuda_sm10x_tcgen05_guardrail_trap_phase_invalid_during_alloc) ;  /* 0x0000020800f87944 */ /* 0x001fea0003c00000 */
.L_x_2:
[----:B------:R-:W-:Y:S05]  /*0320*/  WARPSYNC.ALL ;  /* 0x0000000000007948 */ /* 0x000fea0003800000 */
[----:B------:R-:W-:Y:S01]  /*0330*/  NOP ;  /* 0x0000000000007918 */ /* 0x000fe20000000000 */
.L_x_0:
[----:B------:R-:W1:Y:S01]  /*0340*/  LDC.64 R84, c[0x0][0x398] ;  /* 0x0000e600ff547b82 */ /* 0x000e620000000a00 */
[----:B------:R-:W2:Y:S01]  /*0350*/  S2R R5, SR_CTAID.X ;  /* 0x0000000000057919 */ /* 0x000ea20000002500 */
[----:B------:R-:W-:Y:S01]  /*0360*/  LOP3.LUT R46, R234, 0x7f, RZ, 0xc0, !PT ;  /* 0x0000007fea2e7812 */ /* 0x000fe200078ec0ff */
[----:B------:R-:W-:Y:S01]  /*0370*/  UMOV UR13, 0x400 ;  /* 0x00000400000d7882 */ /* 0x000fe20000000000 */
[----:B------:R-:W-:Y:S01]  /*0380*/  SHF.R.U32.HI R87, RZ, 0x6, R234 ;  /* 0x00000006ff577819 */ /* 0x000fe200000116ea */
[----:B------:R-:W3:Y:S03]  /*0390*/  LDCU UR8, c[0x0][0x3a4] ;  /* 0x00007480ff0877ac */ /* 0x000ee60008000800 */
[----:B------:R-:W4:Y:S01]  /*03a0*/  LDC R94, c[0x0][0x3a0] ;  /* 0x0000e800ff5e7b82 */ /* 0x000f220000000800 */
[----:B------:R-:W-:Y:S01]  /*03b0*/  SGXT.U32 R87, R87, 0x1 ;  /* 0x000000015757781a */ /* 0x000fe20000000000 */
[----:B------:R-:W0:Y:S01]  /*03c0*/  LDCU.128 UR16, c[0x0][0x380] ;  /* 0x00007000ff1077ac */ /* 0x000e220008000c00 */
[----:B------:R-:W-:-:S05]  /*03d0*/  UMOV UR6, 0x1 ;  /* 0x0000000100067882 */ /* 0x000fca0000000000 */
[----:B------:R-:W5:Y:S01]  /*03e0*/  S2UR UR5, SR_CgaCtaId ;  /* 0x00000000000579c3 */ /* 0x000f620000008800 */
[----:B01----:R-:W-:Y:S01]  /*03f0*/  VIADD R0, R85, 0xff ;  /* 0x000000ff55007836 */ /* 0x003fe20000000000 */
[----:B------:R-:W-:-:S06]  /*0400*/  IABS R88, R85 ;  /* 0x0000005500587213 */ /* 0x000fcc0000000000 */
[----:B------:R-:W0:Y:S01]  /*0410*/  LDC.64 R112, c[0x0][0x3a8] ;  /* 0x0000ea00ff707b82 */ /* 0x000e220000000a00 */
[----:B------:R-:W-:Y:S01]  /*0420*/  SHF.R.S32.HI R3, RZ, 0x1f, R0 ;  /* 0x0000001fff037819 */ /* 0x000fe20000011400 */
[----:B----4-:R-:W-:-:S03]  /*0430*/  VIADD R15, R94, 0xffffffdc ;  /* 0xffffffdc5e0f7836 */ /* 0x010fc60000000000 */
[----:B------:R-:W-:Y:S01]  /*0440*/  LEA.HI R3, R3, R0, RZ, 0x8 ;  /* 0x0000000003037211 */ /* 0x000fe200078f40ff */
[C---:B------:R-:W-:Y:S01]  /*0450*/  VIADD R14, R94.reuse, 0xffffffdd ;  /* 0xffffffdd5e0e7836 */ /* 0x040fe20000000000 */
[----:B--2---:R-:W-:Y:S01]  /*0460*/  IABS R8, R5 ;  /* 0x0000000500087213 */ /* 0x004fe20000000000 */
[C---:B------:R-:W-:Y:S01]  /*0470*/  VIADD R18, R94.reuse, 0xffffffdf ;  /* 0xffffffdf5e127836 */ /* 0x040fe20000000000 */
[----:B------:R-:W-:Y:S01]  /*0480*/  SHF.R.S32.HI R3, RZ, 0x8, R3 ;  /* 0x00000008ff037819 */ /* 0x000fe20000011403 */
[C---:B------:R-:W-:Y:S01]  /*0490*/  VIADD R19, R94.reuse, 0xffffffd8 ;  /* 0xffffffd85e137836 */ /* 0x040fe20000000000 */
[----:B-----5:R-:W-:Y:S01]  /*04a0*/  ULEA UR13, UR5, UR13, 0x18 ;  /* 0x0000000d050d7291 */ /* 0x020fe2000f8ec0ff */
[C---:B------:R-:W-:Y:S02]  /*04b0*/  VIADD R22, R94.reuse, 0xffffffdb ;  /* 0xffffffdb5e167836 */ /* 0x040fe40000000000 */
[----:B------:R-:W-:Y:S01]  /*04c0*/  IMAD.SHL.U32 R4, R3, 0x4, RZ ;  /* 0x0000000403047824 */ /* 0x000fe200078e00ff */
[----:B------:R-:W-:Y:S01]  /*04d0*/  UIADD3 UR10, UPT, UPT, UR13, 0xc000, URZ ;  /* 0x0000c0000d0a7890 */ /* 0x000fe2000fffe0ff */
[----:B------:R-:W-:-:S02]  /*04e0*/  VIADD R23, R94, 0xffffffd4 ;  /* 0xffffffd45e177836 */ /* 0x000fc40000000000 */
[C---:B------:R-:W-:Y:S01]  /*04f0*/  VIADD R26, R94.reuse, 0xffffffd7 ;  /* 0xffffffd75e1a7836 */ /* 0x040fe20000000000 */
[-C--:B------:R-:W-:Y:S01]  /*0500*/  IABS R7, R4.reuse ;  /* 0x0000000400077213 */ /* 0x080fe20000000000 */
[C---:B------:R-:W-:Y:S01]  /*0510*/  VIADD R27, R94.reuse, 0xffffffd0 ;  /* 0xffffffd05e1b7836 */ /* 0x040fe20000000000 */
[----:B------:R-:W-:Y:S01]  /*0520*/  IABS R10, R4 ;  /* 0x00000004000a7213 */ /* 0x000fe20000000000 */
[C---:B------:R-:W-:Y:S01]  /*0530*/  VIADD R28, R94.reuse, 0xffffffd1 ;  /* 0xffffffd15e1c7836 */ /* 0x040fe20000000000 */
[----:B------:R-:W1:Y:S01]  /*0540*/  I2F.RP R0, R7 ;  /* 0x0000000700007306 */ /* 0x000e620000209400 */
[C---:B------:R-:W-:Y:S02]  /*0550*/  VIADD R29, R94.reuse, 0xffffffd2 ;  /* 0xffffffd25e1d7836 */ /* 0x040fe40000000000 */
[----:B------:R-:W-:-:S05]  /*0560*/  VIADD R42, R94, 0xffffffd3 ;  /* 0xffffffd35e2a7836 */ /* 0x000fca0000000000 */
[----:B-1----:R-:W1:Y:S02]  /*0570*/  MUFU.RCP R0, R0 ;  /* 0x0000000000007308 */ /* 0x002e640000001000 */
[----:B-1----:R-:W-:Y:S02]  /*0580*/  VIADD R2, R0, 0xffffffe ;  /* 0x0ffffffe00027836 */ /* 0x002fe40000000000 */
[----:B------:R-:W-:-:S04]  /*0590*/  IMAD.MOV R0, RZ, RZ, -R10 ;  /* 0x000000ffff007224 */ /* 0x000fc800078e0a0a */
[----:B------:R1:W2:Y:S01]  /*05a0*/  F2I.FTZ.U32.TRUNC.NTZ R3, R2 ;  /* 0x0000000200037305 */ /* 0x0002a2000021f000 */
[----:B------:R-:W-:Y:S02]  /*05b0*/  VIADD R10, R94, 0xffffffc6 ;  /* 0xffffffc65e0a7836 */ /* 0x000fe40000000000 */
[----:B-1----:R-:W-:Y:S02]  /*05c0*/  IMAD.MOV.U32 R2, RZ, RZ, RZ ;  /* 0x000000ffff027224 */ /* 0x002fe400078e00ff */
[----:B--2---:R-:W-:-:S04]  /*05d0*/  IMAD.MOV R6, RZ, RZ, -R3 ;  /* 0x000000ffff067224 */ /* 0x004fc800078e0a03 */
[----:B------:R-:W-:Y:S02]  /*05e0*/  IMAD R9, R6, R7, RZ ;  /* 0x0000000706097224 */ /* 0x000fe400078e02ff */
[----:B------:R-:W-:Y:S02]  /*05f0*/  IMAD.MOV.U32 R6, RZ, RZ, R8 ;  /* 0x000000ffff067224 */ /* 0x000fe400078e0008 */
[----:B------:R-:W-:-:S06]  /*0600*/  IMAD.HI.U32 R3, R3, R9, R2 ;  /* 0x0000000903037227 */ /* 0x000fcc00078e0002 */
[----:B------:R-:W-:-:S04]  /*0610*/  IMAD.HI.U32 R3, R3, R6, RZ ;  /* 0x0000000603037227 */ /* 0x000fc800078e00ff */
[----:B------:R-:W-:Y:S01]  /*0620*/  IMAD R0, R3, R0, R6 ;  /* 0x0000000003007224 */ /* 0x000fe200078e0206 */
[----:B------:R-:W-:Y:S04]  /*0630*/  BAR.SYNC.DEFER_BLOCKING 0x0 ;  /* 0x0000000000007b1d */ /* 0x000fe80000010000 */
[----:B------:R-:W-:-:S13]  /*0640*/  ISETP.GT.U32.AND P1, PT, R7, R0, PT ;  /* 0x000000000700720c */ /* 0x000fda0003f24070 */
[----:B------:R-:W-:Y:S02]  /*0650*/  @!P1 IMAD.IADD R0, R0, 0x1, -R7 ;  /* 0x0000000100009824 */ /* 0x000fe400078e0a07 */
[----:B------:R-:W-:Y:S01]  /*0660*/  @!P1 VIADD R3, R3, 0x1 ;  /* 0x0000000103039836 */ /* 0x000fe20000000000 */
[----:B------:R-:W-:Y:S02]  /*0670*/  ISETP.NE.AND P1, PT, R4, RZ, PT ;  /* 0x000000ff0400720c */ /* 0x000fe40003f25270 */
[----:B------:R-:W-:Y:S02]  /*0680*/  ISETP.GE.U32.AND P0, PT, R0, R7, PT ;  /* 0x000000070000720c */ /* 0x000fe40003f06070 */
[----:B------:R-:W-:-:S04]  /*0690*/  LOP3.LUT R0, R5, R4, RZ, 0x3c, !PT ;  /* 0x0000000405007212 */ /* 0x000fc800078e3cff */
[----:B------:R-:W-:Y:S01]  /*06a0*/  ISETP.GE.AND P2, PT, R0, RZ, PT ;  /* 0x000000ff0000720c */ /* 0x000fe20003f46270 */
[----:B------:R-:W-:-:S06]  /*06b0*/  VIADD R0, R84, 0x7f ;  /* 0x0000007f54007836 */ /* 0x000fcc0000000000 */
[----:B------:R-:W-:-:S04]  /*06c0*/  @P0 VIADD R3, R3, 0x1 ;  /* 0x0000000103030836 */ /* 0x000fc80000000000 */
[----:B------:R-:W-:Y:S01]  /*06d0*/  IMAD.MOV.U32 R2, RZ, RZ, R3 ;  /* 0x000000ffff027224 */ /* 0x000fe200078e0003 */
[----:B------:R-:W-:-:S03]  /*06e0*/  SHF.R.S32.HI R3, RZ, 0x1f, R0 ;  /* 0x0000001fff037819 */ /* 0x000fc60000011400 */
[----:B------:R-:W-:Y:S01]  /*06f0*/  @!P2 IMAD.MOV R2, RZ, RZ, -R2 ;  /* 0x000000ffff02a224 */ /* 0x000fe200078e0a02 */
[----:B------:R-:W-:Y:S02]  /*0700*/  @!P1 LOP3.LUT R2, RZ, R4, RZ, 0x33, !PT ;  /* 0x00000004ff029212 */ /* 0x000fe400078e33ff */
[----:B------:R-:W-:-:S03]  /*0710*/  LEA.HI R3, R3, R0, RZ, 0x7 ;  /* 0x0000000003037211 */ /* 0x000fc600078f38ff */
[----:B------:R-:W-:Y:S02]  /*0720*/  IMAD.SHL.U32 R6, R2, 0x4, RZ ;  /* 0x0000000402067824 */ /* 0x000fe400078e00ff */
[----:B------:R-:W-:-:S03]  /*0730*/  IMAD.MOV R2, RZ, RZ, -R2 ;  /* 0x000000ffff027224 */ /* 0x000fc600078e0a02 */
[----:B------:R-:W-:Y:S01]  /*0740*/  LEA.HI.SX32 R3, R3, -R6, 0x19 ;  /* 0x8000000603037211 */ /* 0x000fe200078fcaff */
[----:B------:R-:W-:-:S03]  /*0750*/  IMAD R8, R4, R2, R5 ;  /* 0x0000000204087224 */ /* 0x000fc600078e0205 */
[----:B------:R-:W-:-:S04]  /*0760*/  VIMNMX R11, PT, PT, R3, 0x4, PT ;  /* 0x00000004030b7848 */ /* 0x000fc80003fe0100 */
[-C--:B------:R-:W-:Y:S02]  /*0770*/  IABS R7, R11.reuse ;  /* 0x0000000b00077213 */ /* 0x080fe40000000000 */
[----:B------:R-:W-:Y:S02]  /*0780*/  IABS R4, R11 ;  /* 0x0000000b00047213 */ /* 0x000fe40000000000 */
[----:B------:R-:W1:Y:S08]  /*0790*/  I2F.RP R0, R7 ;  /* 0x0000000700007306 */ /* 0x000e700000209400 */
[----:B-1----:R-:W1:Y:S02]  /*07a0*/  MUFU.RCP R0, R0 ;  /* 0x0000000000007308 */ /* 0x002e640000001000 */
[----:B-1----:R-:W-:-:S02]  /*07b0*/  VIADD R3, R0, 0xffffffe ;  /* 0x0ffffffe00037836 */ /* 0x002fc40000000000 */
[----:B------:R-:W-:-:S04]  /*07c0*/  IMAD.MOV R0, RZ, RZ, -R4 ;  /* 0x000000ffff007224 */ /* 0x000fc800078e0a04 */
[----:B------:R-:W1:Y:S02]  /*07d0*/  F2I.FTZ.U32.TRUNC.NTZ R3, R3 ;  /* 0x0000000300037305 */ /* 0x000e64000021f000 */
[----:B-1----:R-:W-:-:S04]  /*07e0*/  IMAD.MOV R9, RZ, RZ, -R3 ;  /* 0x000000ffff097224 */ /* 0x002fc800078e0a03 */
[----:B------:R-:W-:Y:S01]  /*07f0*/  IMAD.MOV.U32 R2, RZ, RZ, R9 ;  /* 0x000000ffff027224 */ /* 0x000fe200078e0009 */
[----:B------:R-:W-:-:S03]  /*0800*/  IABS R9, R8 ;  /* 0x0000000800097213 */ /* 0x000fc60000000000 */
[----:B------:R-:W-:Y:S02]  /*0810*/  IMAD R5, R2, R7, RZ ;  /* 0x0000000702057224 */ /* 0x000fe400078e02ff */
[----:B------:R-:W-:-:S04]  /*0820*/  IMAD.MOV.U32 R2, RZ, RZ, RZ ;  /* 0x000000ffff027224 */ /* 0x000fc800078e00ff */
[----:B------:R-:W-:Y:S01]  /*0830*/  IMAD.HI.U32 R2, R3, R5, R2 ;  /* 0x0000000503027227 */ /* 0x000fe200078e0002 */
[----:B------:R-:W-:-:S04]  /*0840*/  IABS R5, R84 ;  /* 0x0000005400057213 */ /* 0x000fc80000000000 */
[----:B------:R-:W1:Y:S01]  /*0850*/  I2F.RP R4, R5 ;  /* 0x0000000500047306 */ /* 0x000e620000209400 */
[----:B------:R-:W-:-:S04]  /*0860*/  IMAD.HI.U32 R2, R2, R9, RZ ;  /* 0x0000000902027227 */ /* 0x000fc800078e00ff */
[----:B------:R-:W-:-:S05]  /*0870*/  IMAD R0, R2, R0, R9 ;  /* 0x0000000002007224 */ /* 0x000fca00078e0209 */
[----:B------:R-:W-:Y:S01]  /*0880*/  ISETP.GT.U32.AND P1, PT, R7, R0, PT ;  /* 0x000000000700720c */ /* 0x000fe20003f24070 */
[----:B-1----:R-:W1:-:S12]  /*0890*/  MUFU.RCP R4, R4 ;  /* 0x0000000400047308 */ /* 0x002e580000001000 */
[----:B------:R-:W-:Y:S02]  /*08a0*/  @!P1 IMAD.IADD R0, R0, 0x1, -R7 ;  /* 0x0000000100009824 */ /* 0x000fe400078e0a07 */
[----:B------:R-:W-:Y:S01]  /*08b0*/  @!P1 VIADD R2, R2, 0x1 ;  /* 0x0000000102029836 */ /* 0x000fe20000000000 */
[----:B------:R-:W-:Y:S02]  /*08c0*/  ISETP.NE.AND P1, PT, R11, RZ, PT ;  /* 0x000000ff0b00720c */ /* 0x000fe40003f25270 */
[----:B------:R-:W-:Y:S02]  /*08d0*/  ISETP.GE.U32.AND P0, PT, R0, R7, PT ;  /* 0x000000070000720c */ /* 0x000fe40003f06070 */
[----:B------:R-:W-:Y:S01]  /*08e0*/  LOP3.LUT R0, R8, R11, RZ, 0x3c, !PT ;  /* 0x0000000b08007212 */ /* 0x000fe200078e3cff */
[----:B-1----:R-:W-:-:S03]  /*08f0*/  VIADD R3, R4, 0xffffffe ;  /* 0x0ffffffe04037836 */ /* 0x002fc60000000000 */
[----:B------:R-:W-:Y:S01]  /*0900*/  ISETP.GE.AND P2, PT, R0, RZ, PT ;  /* 0x000000ff0000720c */ /* 0x000fe20003f46270 */
[----:B------:R-:W1:Y:S06]  /*0910*/  I2F.RP R4, R88 ;  /* 0x0000005800047306 */ /* 0x000e6c0000209400 */
[----:B------:R-:W-:Y:S02]  /*0920*/  @P0 VIADD R2, R2, 0x1 ;  /* 0x0000000102020836 */ /* 0x000fe40000000000 */
[----:B------:R-:W2:Y:S02]  /*0930*/  F2I.FTZ.U32.TRUNC.NTZ R3, R3 ;  /* 0x0000000300037305 */ /* 0x000ea4000021f000 */
[----:B------:R-:W-:-:S04]  /*0940*/  IMAD.MOV.U32 R9, RZ, RZ, R2 ;  /* 0x000000ffff097224 */ /* 0x000fc800078e0002 */
[----:B------:R-:W-:Y:S01]  /*0950*/  @!P2 IMAD.MOV R9, RZ, RZ, -R9 ;  /* 0x000000ffff09a224 */ /* 0x000fe200078e0a09 */
[----:B------:R-:W-:Y:S01]  /*0960*/  @!P1 LOP3.LUT R9, RZ, R11, RZ, 0x33, !PT ;  /* 0x0000000bff099212 */ /* 0x000fe200078e33ff */
[----:B-1----:R-:W1:Y:S04]  /*0970*/  MUFU.RCP R4, R4 ;  /* 0x0000000400047308 */ /* 0x002e680000001000 */
[----:B------:R-:W-:Y:S02]  /*0980*/  IMAD.MOV R0, RZ, RZ, -R9 ;  /* 0x000000ffff007224 */ /* 0x000fe400078e0a09 */
[----:B--2---:R-:W-:Y:S02]  /*0990*/  IMAD.MOV R2, RZ, RZ, -R3 ;  /* 0x000000ffff027224 */ /* 0x004fe400078e0a03 */
[----:B------:R-:W-:-:S02]  /*09a0*/  IMAD R0, R11, R0, R8 ;  /* 0x000000000b007224 */ /* 0x000fc400078e0208 */
[----:B------:R-:W-:Y:S02]  /*09b0*/  IMAD R7, R2, R5, RZ ;  /* 0x0000000502077224 */ /* 0x000fe400078e02ff */
[----:B------:R-:W-:Y:S02]  /*09c0*/  IMAD.IADD R0, R6, 0x1, R0 ;  /* 0x0000000106007824 */ /* 0x000fe400078e0200 */
[----:B------:R-:W-:Y:S01]  /*09d0*/  IMAD.MOV.U32 R2, RZ, RZ, RZ ;  /* 0x000000ffff027224 */ /* 0x000fe200078e00ff */
[----:B------:R-:W2:Y:S01]  /*09e0*/  LDS R6, [UR13] ;  /* 0x0000000dff067984 */ /* 0x000ea20008000800 */
[----:B------:R-:W-:Y:S02]  /*09f0*/  IMAD R12, R0, 0x80, R46 ;  /* 0x00000080000c7824 */ /* 0x000fe400078e022e */
[----:B------:R-:W-:-:S03]  /*0a00*/  IMAD.HI.U32 R2, R3, R7, R2 ;  /* 0x0000000703027227 */ /* 0x000fc600078e0002 */
[----:B------:R-:W-:Y:S01]  /*0a10*/  IABS R0, R12 ;  /* 0x0000000c00007213 */ /* 0x000fe20000000000 */
[----:B-1----:R-:W-:Y:S01]  /*0a20*/  VIADD R3, R4, 0xffffffe ;  /* 0x0ffffffe04037836 */ /* 0x002fe20000000000 */
[----:B------:R-:W-:Y:S01]  /*0a30*/  BAR.SYNC.DEFER_BLOCKING 0x0 ;  /* 0x0000000000007b1d */ /* 0x000fe20000010000 */
[----:B------:R-:W-:Y:S01]  /*0a40*/  ISETP.GE.AND P2, PT, R12, RZ, PT ;  /* 0x000000ff0c00720c */ /* 0x000fe20003f46270 */
[----:B------:R-:W-:Y:S02]  /*0a50*/  VIADD R11, R94, 0xffffffc0 ;  /* 0xffffffc05e0b7836 */ /* 0x000fe40000000000 */
[----:B------:R-:W-:Y:S02]  /*0a60*/  IMAD.HI.U32 R2, R2, R0, RZ ;  /* 0x0000000002027227 */ /* 0x000fe400078e00ff */
[----:B------:R-:W1:Y:S02]  /*0a70*/  F2I.FTZ.U32.TRUNC.NTZ R3, R3 ;  /* 0x0000000300037305 */ /* 0x000e64000021f000 */
[----:B------:R-:W-:Y:S01]  /*0a80*/  IMAD.MOV R2, RZ, RZ, -R2 ;  /* 0x000000ffff027224 */ /* 0x000fe200078e0a02 */
[----:B------:R4:W-:Y:S03]  /*0a90*/  STL [R1+0x364], R12 ;  /* 0x0003640c01007387 */ /* 0x0009e60000100800 */
[----:B------:R-:W-:-:S02]  /*0aa0*/  IMAD R4, R5, R2, R0 ;  /* 0x0000000205047224 */ /* 0x000fc400078e0200 */
[----:B------:R-:W-:Y:S02]  /*0ab0*/  IMAD.SHL.U32 R0, R9, 0x100, RZ ;  /* 0x0000010009007824 */ /* 0x000fe400078e00ff */
[----:B------:R-:W-:Y:S01]  /*0ac0*/  IMAD.MOV.U32 R2, RZ, RZ, RZ ;  /* 0x000000ffff027224 */ /* 0x000fe200078e00ff */
[----:B------:R-:W-:Y:S02]  /*0ad0*/  ISETP.GT.U32.AND P0, PT, R5, R4, PT ;  /* 0x000000040500720c */ /* 0x000fe40003f04070 */
[----:B------:R-:W-:Y:S01]  /*0ae0*/  LOP3.LUT R87, R0, R87, RZ, 0xfc, !PT ;  /* 0x0000005700577212 */ /* 0x000fe200078efcff */
[----:B-1----:R-:W-:-:S03]  /*0af0*/  IMAD.MOV R7, RZ, RZ, -R3 ;  /* 0x000000ffff077224 */ /* 0x002fc600078e0a03 */
[----:B------:R-:W-:Y:S01]  /*0b00*/  IABS R89, R87 ;  /* 0x0000005700597213 */ /* 0x000fe20000000000 */
[----:B------:R-:W-:-:S04]  /*0b10*/  IMAD R7, R7, R88, RZ ;  /* 0x0000005807077224 */ /* 0x000fc800078e02ff */
[----:B------:R-:W-:Y:S01]  /*0b20*/  IMAD.HI.U32 R86, R3, R7, R2 ;  /* 0x0000000703567227 */ /* 0x000fe200078e0002 */
[----:B------:R-:W-:Y:S02]  /*0b30*/  SHF.R.U32.HI R3, RZ, 0x5, R234 ;  /* 0x00000005ff037819 */ /* 0x000fe400000116ea */
[----:B--2---:R-:W-:Y:S01]  /*0b40*/  R2UR UR12, R6 ;  /* 0x00000000060c72ca */ /* 0x004fe200000e0000 */
[----:B------:R-:W-:Y:S01]  /*0b50*/  @!P0 IMAD.IADD R4, R4, 0x1, -R5 ;  /* 0x0000000104048824 */ /* 0x000fe200078e0a05 */
[----:B------:R-:W-:Y:S01]  /*0b60*/  R2UR UR7, R3 ;  /* 0x00000000030772ca */ /* 0x000fe200000e0000 */
[----:B------:R-:W-:Y:S01]  /*0b70*/  IMAD.HI.U32 R2, R86, R89, RZ ;  /* 0x0000005956027227 */ /* 0x000fe200078e00ff */
[----:B------:R-:W-:Y:S02]  /*0b80*/  ISETP.NE.AND P0, PT, R84, RZ, PT ;  /* 0x000000ff5400720c */ /* 0x000fe40003f05270 */
[----:B------:R-:W-:Y:S01]  /*0b90*/  ISETP.GT.U32.AND P1, PT, R5, R4, PT ;  /* 0x000000040500720c */ /* 0x000fe20003f24070 */
[----:B------:R-:W-:-:S02]  /*0ba0*/  IMAD.MOV R2, RZ, RZ, -R2 ;  /* 0x000000ffff027224 */ /* 0x000fc400078e0a02 */
[----:B------:R-:W-:Y:S02]  /*0bb0*/  VIADD R3, R94, 0xffffffed ;  /* 0xffffffed5e037836 */ /* 0x000fe40000000000 */
[----:B------:R-:W-:Y:S02]  /*0bc0*/  IMAD R89, R88, R2, R89 ;  /* 0x0000000258597224 */ /* 0x000fe400078e0259 */
[C---:B------:R-:W-:Y:S02]  /*0bd0*/  VIADD R2, R94.reuse, 0xffffffff ;  /* 0xffffffff5e027836 */ /* 0x040fe40000000000 */
[C---:B------:R-:W-:Y:S01]  /*0be0*/  VIADD R6, R94.reuse, 0xffffffca ;  /* 0xffffffca5e067836 */ /* 0x040fe20000000000 */
[----:B------:R-:W-:Y:S01]  /*0bf0*/  USHF.L.U32 UR4, UR7, 0x15, URZ ;  /* 0x0000001507047899 */ /* 0x000fe200080006ff */
[----:B------:R-:W-:Y:S01]  /*0c00*/  VIADD R7, R94, 0xffffffc4 ;  /* 0xffffffc45e077836 */ /* 0x000fe20000000000 */
[----:B------:R-:W-:Y:S01]  /*0c10*/  ISETP.GE.U32.AND P3, PT, R2, 0x7fffffc0, PT ;  /* 0x7fffffc00200780c */ /* 0x000fe20003f66070 */
[----:B------:R-:W-:Y:S01]  /*0c20*/  @!P1 IMAD.IADD R4, R4, 0x1, -R5 ;  /* 0x0000000104049824 */ /* 0x000fe200078e0a05 */
[----:B------:R-:W-:Y:S01]  /*0c30*/  ISETP.GE.U32.AND P1, PT, R3, 0x7fffffae, PT ;  /* 0x7fffffae0300780c */ /* 0x000fe20003f26070 */
[C---:B------:R-:W-:Y:S01]  /*0c40*/  VIADD R2, R94.reuse, 0xffffffee ;  /* 0xffffffee5e027836 */ /* 0x040fe20000000000 */
[----:B------:R-:W-:Y:S01]  /*0c50*/  ULOP3.LUT UR4, UR4, 0x600000, URZ, 0xc0, !UPT ;  /* 0x0060000004047892 */ /* 0x000fe2000f8ec0ff */
[----:B------:R-:W-:Y:S01]  /*0c60*/  IMAD.MOV.U32 R44, RZ, RZ, R4 ;  /* 0x000000ffff2c7224 */ /* 0x000fe200078e0004 */
[----:B------:R-:W-:Y:S01]  /*0c70*/  SEL R33, RZ, 0x1fffe, P1 ;  /* 0x0001fffeff217807 */ /* 0x000fe20000800000 */
[C---:B------:R-:W-:Y:S01]  /*0c80*/  VIADD R3, R94.reuse, 0xffffffe8 ;  /* 0xffffffe85e037836 */ /* 0x040fe20000000000 */
[----:B------:R-:W-:Y:S01]  /*0c90*/  UIADD3 UR14, UPT, UPT, UR12, UR4, URZ ;  /* 0x000000040c0e7290 */ /* 0x000fe2000fffe0ff */
[----:B------:R-:W-:-:S02]  /*0ca0*/  VIADD R4, R94, 0xffffffec ;  /* 0xffffffec5e047836 */ /* 0x000fc40000000000 */
[----:B------:R-:W-:Y:S01]  /*0cb0*/  @!P2 IMAD.MOV R44, RZ, RZ, -R44 ;  /* 0x000000ffff2ca224 */ /* 0x000fe200078e0a2c */
[----:B------:R-:W-:Y:S01]  /*0cc0*/  ISETP.GE.U32.AND P2, PT, R2, 0x7fffffaf, PT ;  /* 0x7fffffaf0200780c */ /* 0x000fe20003f46070 */
[C---:B------:R-:W-:Y:S01]  /*0cd0*/  VIADD R2, R94.reuse, 0xffffffe9 ;  /* 0xffffffe95e027836 */ /* 0x040fe20000000000 */
[----:B------:R-:W-:Y:S01]  /*0ce0*/  ISETP.GE.U32.AND P4, PT, R3, 0x7fffffa9, PT ;  /* 0x7fffffa90300780c */ /* 0x000fe20003f86070 */
[----:B------:R-:W-:Y:S01]  /*0cf0*/  VIADD R3, R94, 0xffffffea ;  /* 0xffffffea5e037836 */ /* 0x000fe20000000000 */
[----:B------:R-:W-:Y:S01]  /*0d00*/  ISETP.GE.U32.AND P6, PT, R4, 0x7fffffad, PT ;  /* 0x7fffffad0400780c */ /* 0x000fe20003fc6070 */
[----:B------:R-:W-:Y:S01]  /*0d10*/  VIADD R4, R94, 0xffffffef ;  /* 0xffffffef5e047836 */ /* 0x000fe20000000000 */
[----:B------:R-:W-:Y:S01]  /*0d20*/  ISETP.GE.U32.AND P5, PT, R2, 0x7fffffaa, PT ;  /* 0x7fffffaa0200780c */ /* 0x000fe20003fa6070 */
[C---:B------:R-:W-:Y:S01]  /*0d30*/  VIADD R2, R94.reuse, 0xffffffeb ;  /* 0xffffffeb5e027836 */ /* 0x040fe20000000000 */
[----:B------:R-:W-:Y:S02]  /*0d40*/  SEL R16, RZ, 0x1, P6 ;  /* 0x00000001ff107807 */ /* 0x000fe40003000000 */
[----:B------:R-:W-:Y:S01]  /*0d50*/  ISETP.GE.U32.AND P6, PT, R3, 0x7fffffab, PT ;  /* 0x7fffffab0300780c */ /* 0x000fe20003fc6070 */
[----:B------:R-:W-:Y:S01]  /*0d60*/  VIADD R3, R94, 0xffffffe4 ;  /* 0xffffffe45e037836 */ /* 0x000fe20000000000 */
[----:B------:R-:W-:Y:S01]  /*0d70*/  @!P0 LOP3.LUT R44, RZ, R84, RZ, 0x33, !PT ;  /* 0x00000054ff2c8212 */ /* 0x000fe200078e33ff */
[----:B------:R-:W-:Y:S01]  /*0d80*/  IMAD.IADD R33, R16, 0x1, R33 ;  /* 0x0000000110217824 */ /* 0x000fe200078e0221 */
[----:B------:R-:W-:Y:S01]  /*0d90*/  ISETP.GE.U32.AND P1, PT, R2, 0x7fffffac, PT ;  /* 0x7fffffac0200780c */ /* 0x000fe20003f26070 */
[----:B------:R-:W-:Y:S01]  /*0da0*/  VIADD R2, R94, 0xffffffe5 ;  /* 0xffffffe55e027836 */ /* 0x000fe20000000000 */
[----:B------:R-:W-:Y:S01]  /*0db0*/  ISETP.GE.U32.AND P0, PT, R4, 0x7fffffb0, PT ;  /* 0x7fffffb00400780c */ /* 0x000fe20003f06070 */
[----:B------:R-:W-:Y:S01]  /*0dc0*/  VIADD R4, R94, 0xffffffe6 ;  /* 0xffffffe65e047836 */ /* 0x000fe20000000000 */
[----:B------:R-:W-:-:S02]  /*0dd0*/  SEL R30, RZ, 0x4, P2 ;  /* 0x00000004ff1e7807 */ /* 0x000fc40001000000 */
[----:B------:R-:W-:Y:S01]  /*0de0*/  ISETP.GE.U32.AND P2, PT, R3, 0x7fffffa5, PT ;  /* 0x7fffffa50300780c */ /* 0x000fe20003f46070 */
[----:B------:R-:W-:Y:S01]  /*0df0*/  VIADD R3, R94, 0xffffffe7 ;  /* 0xffffffe75e037836 */ /* 0x000fe20000000000 */
[----:B------:R-:W-:Y:S02]  /*0e00*/  SEL R31, RZ, 0x7fff8, P0 ;  /* 0x0007fff8ff1f7807 */ /* 0x000fe40000000000 */
[----:B------:R-:W-:Y:S01]  /*0e10*/  ISETP.GE.U32.AND P0, PT, R2, 0x7fffffa6, PT ;  /* 0x7fffffa60200780c */ /* 0x000fe20003f06070 */
[C---:B------:R-:W-:Y:S01]  /*0e20*/  VIADD R2, R94.reuse, 0xffffffe1 ;  /* 0xffffffe15e027836 */ /* 0x040fe20000000000 */
[----:B------:R-:W-:Y:S02]  /*0e30*/  SEL R37, RZ, 0x1fffe, P5 ;  /* 0x0001fffeff257807 */ /* 0x000fe40002800000 */
[----:B------:R-:W-:Y:S01]  /*0e40*/  ISETP.GE.U32.AND P5, PT, R3, 0x7fffffa8, PT ;  /* 0x7fffffa80300780c */ /* 0x000fe20003fa6070 */
[----:B------:R-:W-:Y:S01]  /*0e50*/  VIADD R3, R94, 0xffffffe0 ;  /* 0xffffffe05e037836 */ /* 0x000fe20000000000 */
[----:B------:R-:W-:-:S02]  /*0e60*/  SEL R32, RZ, 0x4, P6 ;  /* 0x00000004ff207807 */ /* 0x000fc40003000000 */
[----:B------:R-:W-:Y:S01]  /*0e70*/  ISETP.GE.U32.AND P6, PT, R2, 0x7fffffa2, PT ;  /* 0x7fffffa20200780c */ /* 0x000fe20003fc6070 */
[C---:B------:R-:W-:Y:S01]  /*0e80*/  VIADD R2, R94.reuse, 0xffffffe3 ;  /* 0xffffffe35e027836 */ /* 0x040fe20000000000 */
[----:B------:R-:W-:Y:S02]  /*0e90*/  SEL R35, RZ, 0x7fff8, P1 ;  /* 0x0007fff8ff237807 */ /* 0x000fe40000800000 */
[----:B------:R-:W-:Y:S02]  /*0ea0*/  SEL R34, RZ, 0x1, P4 ;  /* 0x00000001ff227807 */ /* 0x000fe40002000000 */
[----:B------:R-:W-:Y:S01]  /*0eb0*/  ISETP.GE.U32.AND P1, PT, R3, 0x7fffffa1, PT ;  /* 0x7fffffa10300780c */ /* 0x000fe20003f26070 */
[----:B------:R-:W-:Y:S01]  /*0ec0*/  VIADD R3, R94, 0xffffffcc ;  /* 0xffffffcc5e037836 */ /* 0x000fe20000000000 */
[----:B------:R-:W-:Y:S01]  /*0ed0*/  ISETP.GE.U32.AND P4, PT, R4, 0x7fffffa7, PT ;  /* 0x7fffffa70400780c */ /* 0x000fe20003f86070 */
[----:B------:R-:W-:Y:S01]  /*0ee0*/  VIADD R4, R94, 0xffffffe2 ;  /* 0xffffffe25e047836 */ /* 0x000fe20000000000 */
[----:B------:R-:W-:Y:S01]  /*0ef0*/  SEL R41, RZ, 0x1fffe, P0 ;  /* 0x0001fffeff297807 */ /* 0x000fe20000000000 */
[----:B------:R-:W-:Y:S01]  /*0f00*/  IMAD.IADD R34, R34, 0x1, R37 ;  /* 0x0000000122227824 */ /* 0x000fe200078e0225 */
[----:B------:R-:W-:Y:S01]  /*0f10*/  ISETP.GE.U32.AND P0, PT, R2, 0x7fffffa4, PT ;  /* 0x7fffffa40200780c */ /* 0x000fe20003f06070 */
[----:B------:R-:W-:Y:S01]  /*0f20*/  VIADD R2, R94, 0xffffffcd ;  /* 0xffffffcd5e027836 */ /* 0x000fe20000000000 */
[----:B------:R-:W-:-:S02]  /*0f30*/  SEL R36, RZ, 0x4, P4 ;  /* 0x00000004ff247807 */ /* 0x000fc40002000000 */
[----:B------:R-:W-:Y:S01]  /*0f40*/  ISETP.GE.U32.AND P4, PT, R3, 0x7fffff8d, PT ;  /* 0x7fffff8d0300780c */ /* 0x000fe20003f86070 */
[----:B------:R-:W-:Y:S01]  /*0f50*/  VIADD R3, R94, 0xffffffce ;  /* 0xffffffce5e037836 */ /* 0x000fe20000000000 */
[----:B------:R-:W-:Y:S02]  /*0f60*/  SEL R39, RZ, 0x7fff8, P5 ;  /* 0x0007fff8ff277807 */ /* 0x000fe40002800000 */
[----:B------:R-:W-:Y:S02]  /*0f70*/  SEL R38, RZ, 0x1, P2 ;  /* 0x00000001ff267807 */ /* 0x000fe40001000000 */
[----:B------:R-:W-:Y:S01]  /*0f80*/  ISETP.GE.U32.AND P5, PT, R2, 0x7fffff8e, PT ;  /* 0x7fffff8e0200780c */ /* 0x000fe20003fa6070 */
[----:B------:R-:W-:Y:S01]  /*0f90*/  VIADD R2, R94, 0xffffffcf ;  /* 0xffffffcf5e027836 */ /* 0x000fe20000000000 */
[----:B------:R-:W-:Y:S01]  /*0fa0*/  ISETP.GE.U32.AND P2, PT, R4, 0x7fffffa3, PT ;  /* 0x7fffffa30400780c */ /* 0x000fe20003f46070 */
[----:B------:R-:W-:Y:S01]  /*0fb0*/  IMAD.IADD R38, R38, 0x1, R41 ;  /* 0x0000000126267824 */ /* 0x000fe200078e0229 */
        /* <DEDUP_REMOVED lines=10> */
[----:B------:R-:W-:Y:S02]  /*1060*/  ISETP.GE.U32.AND P4, PT, R2, 0x7fffff8a, PT ;  /* 0x7fffff8a0200780c */ /* 0x000fe40003f86070 */
        /* <DEDUP_REMOVED lines=11> */
[----:B------:R-:W-:Y:S01]  /*1120*/  VIADD R10, R94, 0xffffffc1 ;  /* 0xffffffc15e0a7836 */ /* 0x000fe20000000000 */
[----:B------:R-:W-:Y:S02]  /*1130*/  SEL R8, RZ, 0x1, P0 ;  /* 0x00000001ff087807 */ /* 0x000fe40000000000 */
[----:B------:R-:W-:Y:S02]  /*1140*/  ISETP.GE.U32.AND P0, PT, R6, 0x7fffff86, PT ;  /* 0x7fffff860600780c */ /* 0x000fe40003f06070 */
[----:B------:R-:W-:Y:S01]  /*1150*/  SEL R6, RZ, 0x4, P5 ;  /* 0x00000004ff067807 */ /* 0x000fe20002800000 */
[----:B------:R-:W-:Y:S01]  /*1160*/  IMAD.IADD R8, R8, 0x1, R9 ;  /* 0x0000000108087824 */ /* 0x000fe200078e0209 */
[----:B------:R-:W-:-:S02]  /*1170*/  ISETP.GE.U32.AND P5, PT, R7, 0x7fffff88, PT ;  /* 0x7fffff880700780c */ /* 0x000fc40003fa6070 */
[----:B------:R-:W-:Y:S02]  /*1180*/  SEL R7, RZ, 0x7fff8, P6 ;  /* 0x0007fff8ff077807 */ /* 0x000fe40003000000 */
[----:B------:R-:W-:Y:S01]  /*1190*/  ISETP.GE.U32.AND P6, PT, R10, 0x7fffff82, PT ;  /* 0x7fffff820a00780c */ /* 0x000fe20003fc6070 */
[C---:B------:R-:W-:Y:S01]  /*11a0*/  VIADD R10, R94.reuse, 0xffffffc2 ;  /* 0xffffffc25e0a7836 */ /* 0x040fe20000000000 */
[----:B----4-:R-:W-:Y:S02]  /*11b0*/  SEL R12, RZ, 0x1, P2 ;  /* 0x00000001ff0c7807 */ /* 0x010fe40001000000 */
[----:B------:R-:W-:Y:S01]  /*11c0*/  ISETP.GE.U32.AND P2, PT, R11, 0x7fffff81, PT ;  /* 0x7fffff810b00780c */ /* 0x000fe20003f46070 */
[----:B------:R-:W-:Y:S01]  /*11d0*/  VIADD R11, R94, 0xffffffc3 ;  /* 0xffffffc35e0b7836 */ /* 0x000fe20000000000 */
[----:B------:R-:W-:Y:S02]  /*11e0*/  SEL R13, RZ, 0x1fffe, P0 ;  /* 0x0001fffeff0d7807 */ /* 0x000fe40000000000 */
[----:B------:R-:W-:-:S02]  /*11f0*/  ISETP.GE.U32.AND P0, PT, R10, 0x7fffff83, PT ;  /* 0x7fffff830a00780c */ /* 0x000fc40003f06070 */
[----:B------:R-:W-:Y:S01]  /*1200*/  SEL R10, RZ, 0x4, P4 ;  /* 0x00000004ff0a7807 */ /* 0x000fe20002000000 */
[----:B------:R-:W-:Y:S01]  /*1210*/  IMAD.IADD R12, R12, 0x1, R13 ;  /* 0x000000010c0c7824 */ /* 0x000fe200078e020d */
[----:B------:R-:W-:Y:S02]  /*1220*/  ISETP.GE.U32.AND P4, PT, R11, 0x7fffff84, PT ;  /* 0x7fffff840b00780c */ /* 0x000fe40003f86070 */
[----:B------:R-:W-:Y:S02]  /*1230*/  SEL R11, RZ, 0x7fff8, P5 ;  /* 0x0007fff8ff0b7807 */ /* 0x000fe40002800000 */
[----:B------:R-:W-:Y:S01]  /*1240*/  ISETP.GE.U32.AND P5, PT, R15, 0x7fffff9d, PT ;  /* 0x7fffff9d0f00780c */ /* 0x000fe20003fa6070 */
[----:B------:R-:W-:Y:S01]  /*1250*/  VIADD R15, R94, 0xffffffde ;  /* 0xffffffde5e0f7836 */ /* 0x000fe20000000000 */
[----:B------:R-:W-:Y:S02]  /*1260*/  SEL R17, RZ, 0x1fffe, P6 ;  /* 0x0001fffeff117807 */ /* 0x000fe40003000000 */
[----:B------:R-:W-:-:S02]  /*1270*/  ISETP.GE.U32.AND P6, PT, R14, 0x7fffff9e, PT ;  /* 0x7fffff9e0e00780c */ /* 0x000fc40003fc6070 */
[----:B------:R-:W-:Y:S02]  /*1280*/  SEL R14, RZ, 0x4, P0 ;  /* 0x00000004ff0e7807 */ /* 0x000fe40000000000 */
[----:B------:R-:W-:Y:S02]  /*1290*/  ISETP.GE.U32.AND P0, PT, R15, 0x7fffff9f, PT ;  /* 0x7fffff9f0f00780c */ /* 0x000fe40003f06070 */
        /* <DEDUP_REMOVED lines=8> */
[----:B------:R-:W-:Y:S01]  /*1320*/  SEL R18, RZ, 0x4, P0 ;  /* 0x00000004ff127807 */ /* 0x000fe20000000000 */
[----:B------:R-:W-:Y:S01]  /*1330*/  IMAD.IADD R20, R20, 0x1, R21 ;  /* 0x0000000114147824 */ /* 0x000fe200078e0215 */
[----:B------:R-:W-:Y:S02]  /*1340*/  ISETP.GE.U32.AND P0, PT, R19, 0x7fffff9b, PT ;  /* 0x7fffff9b1300780c */ /* 0x000fe40003f06070 */
[----:B------:R-:W-:Y:S02]  /*1350*/  SEL R19, RZ, 0x7fff8, P4 ;  /* 0x0007fff8ff137807 */ /* 0x000fe40002000000 */
[----:B------:R-:W-:Y:S01]  /*1360*/  ISETP.GE.U32.AND P4, PT, R22, 0x7fffff9c, PT ;  /* 0x7fffff9c1600780c */ /* 0x000fe20003f86070 */
[----:B------:R-:W-:Y:S01]  /*1370*/  VIADD R22, R94, 0xffffffd5 ;  /* 0xffffffd55e167836 */ /* 0x000fe20000000000 */
[----:B------:R-:W-:-:S02]  /*1380*/  SEL R24, RZ, 0x1, P5 ;  /* 0x00000001ff187807 */ /* 0x000fc40002800000 */
[----:B------:R-:W-:Y:S01]  /*1390*/  ISETP.GE.U32.AND P5, PT, R23, 0x7fffff95, PT ;  /* 0x7fffff951700780c */ /* 0x000fe20003fa6070 */
[----:B------:R-:W-:Y:S01]  /*13a0*/  VIADD R23, R94, 0xffffffd6 ;  /* 0xffffffd65e177836 */ /* 0x000fe20000000000 */
[----:B------:R-:W-:Y:S02]  /*13b0*/  SEL R25, RZ, 0x1fffe, P6 ;  /* 0x0001fffeff197807 */ /* 0x000fe40003000000 */
[----:B------:R-:W-:Y:S02]  /*13c0*/  ISETP.GE.U32.AND P6, PT, R22, 0x7fffff96, PT ;  /* 0x7fffff961600780c */ /* 0x000fe40003fc6070 */
[----:B------:R-:W-:Y:S01]  /*13d0*/  SEL R22, RZ, 0x4, P0 ;  /* 0x00000004ff167807 */ /* 0x000fe20000000000 */
[----:B------:R-:W-:Y:S01]  /*13e0*/  IMAD.IADD R24, R24, 0x1, R25 ;  /* 0x0000000118187824 */ /* 0x000fe200078e0219 */
[----:B------:R-:W-:Y:S02]  /*13f0*/  ISETP.GE.U32.AND P0, PT, R23, 0x7fffff97, PT ;  /* 0x7fffff971700780c */ /* 0x000fe40003f06070 */
[----:B------:R-:W-:-:S02]  /*1400*/  SEL R23, RZ, 0x7fff8, P4 ;  /* 0x0007fff8ff177807 */ /* 0x000fc40002000000 */
[----:B------:R-:W-:Y:S02]  /*1410*/  ISETP.GE.U32.AND P4, PT, R26, 0x7fffff98, PT ;  /* 0x7fffff981a00780c */ /* 0x000fe40003f86070 */
[----:B------:R-:W-:Y:S02]  /*1420*/  SEL R26, RZ, 0x1, P5 ;  /* 0x00000001ff1a7807 */ /* 0x000fe40002800000 */
[----:B------:R-:W-:Y:S02]  /*1430*/  ISETP.GE.U32.AND P5, PT, R27, 0x7fffff91, PT ;  /* 0x7fffff911b00780c */ /* 0x000fe40003fa6070 */
[----:B------:R-:W-:Y:S02]  /*1440*/  SEL R27, RZ, 0x1fffe, P6 ;  /* 0x0001fffeff1b7807 */ /* 0x000fe40003000000 */
[----:B------:R-:W-:Y:S02]  /*1450*/  ISETP.GE.U32.AND P6, PT, R28, 0x7fffff92, PT ;  /* 0x7fffff921c00780c */ /* 0x000fe40003fc6070 */
[----:B------:R-:W-:Y:S01]  /*1460*/  SEL R28, RZ, 0x1, P5 ;  /* 0x00000001ff1c7807 */ /* 0x000fe20002800000 */
[----:B------:R-:W-:Y:S01]  /*1470*/  IMAD.IADD R26, R26, 0x1, R27 ;  /* 0x000000011a1a7824 */ /* 0x000fe200078e021b */
[----:B------:R-:W-:-:S02]  /*1480*/  ISETP.GE.U32.AND P5, PT, R29, 0x7fffff93, PT ;  /* 0x7fffff931d00780c */ /* 0x000fc40003fa6070 */
[----:B------:R-:W-:Y:S02]  /*1490*/  SEL R29, RZ, 0x1fffe, P6 ;  /* 0x0001fffeff1d7807 */ /* 0x000fe40003000000 */
[----:B------:R-:W-:Y:S02]  /*14a0*/  ISETP.GE.U32.AND P6, PT, R42, 0x7fffff94, PT ;  /* 0x7fffff942a00780c */ /* 0x000fe40003fc6070 */
[----:B------:R-:W-:Y:S01]  /*14b0*/  SEL R42, RZ, 0x1, P1 ;  /* 0x00000001ff2a7807 */ /* 0x000fe20000800000 */
[----:B------:R-:W-:Y:S01]  /*14c0*/  IMAD.IADD R28, R28, 0x1, R29 ;  /* 0x000000011c1c7824 */ /* 0x000fe200078e021d */
[----:B------:R-:W-:Y:S02]  /*14d0*/  SEL R16, RZ, 0x1, P2 ;  /* 0x00000001ff107807 */ /* 0x000fe40001000000 */
[----:B------:R-:W-:Y:S01]  /*14e0*/  LOP3.LUT R4, R4, 0x3, RZ, 0xc0, !PT ;  /* 0x0000000304047812 */ /* 0x000fe200078ec0ff */
[----:B------:R-:W-:Y:S01]  /*14f0*/  IMAD.IADD R42, R42, 0x1, R45 ;  /* 0x000000012a2a7824 */ /* 0x000fe200078e022d */
[----:B------:R-:W-:Y:S01]  /*1500*/  LOP3.LUT R8, R8, 0x3, RZ, 0xc0, !PT ;  /* 0x0000000308087812 */ /* 0x000fe200078ec0ff */
[----:B------:R-:W-:Y:S01]  /*1510*/  IMAD.IADD R16, R16, 0x1, R17 ;  /* 0x0000000110107824 */ /* 0x000fe200078e0211 */
[----:B------:R-:W-:-:S02]  /*1520*/  LOP3.LUT R38, R38, 0x3, RZ, 0xc0, !PT ;  /* 0x0000000326267812 */ /* 0x000fc400078ec0ff */
[----:B------:R-:W-:Y:S02]  /*1530*/  LOP3.LUT R42, R42, 0x3, RZ, 0xc0, !PT ;  /* 0x000000032a2a7812 */ /* 0x000fe400078ec0ff */
[----:B------:R-:W-:Y:S02]  /*1540*/  LOP3.LUT R16, R16, 0x3, RZ, 0xc0, !PT ;  /* 0x0000000310107812 */ /* 0x000fe400078ec0ff */
[----:B------:R-:W-:Y:S02]  /*1550*/  IADD3 R40, PT, PT, R42, R43, R40 ;  /* 0x0000002b2a287210 */ /* 0x000fe40007ffe028 */
[----:B------:R-:W-:Y:S02]  /*1560*/  IADD3 R2, PT, PT, R4, R3, R2 ;  /* 0x0000000304027210 */ /* 0x000fe40007ffe002 */
[----:B------:R-:W-:Y:S02]  /*1570*/  LOP3.LUT R34, R34, 0x3, RZ, 0xc0, !PT ;  /* 0x0000000322227812 */ /* 0x000fe400078ec0ff */
[----:B------:R-:W-:-:S02]  /*1580*/  SEL R3, RZ, 0x4, P0 ;  /* 0x00000004ff037807 */ /* 0x000fc40000000000 */
[----:B------:R-:W-:Y:S02]  /*1590*/  SEL R4, RZ, 0x7fff8, P4 ;  /* 0x0007fff8ff047807 */ /* 0x000fe40002000000 */
[----:B------:R-:W-:Y:S02]  /*15a0*/  LOP3.LUT R26, R26, 0x3, RZ, 0xc0, !PT ;  /* 0x000000031a1a7812 */ /* 0x000fe400078ec0ff */
[----:B------:R-:W-:Y:S02]  /*15b0*/  LOP3.LUT R12, R12, 0x3, RZ, 0xc0, !PT ;  /* 0x000000030c0c7812 */ /* 0x000fe400078ec0ff */
[----:B------:R-:W-:Y:S02]  /*15c0*/  IADD3 R6, PT, PT, R8, R7, R6 ;  /* 0x0000000708067210 */ /* 0x000fe40007ffe006 */
[----:B------:R-:W-:Y:S02]  /*15d0*/  IADD3 R14, PT, PT, R16, R15, R14 ;  /* 0x0000000f100e7210 */ /* 0x000fe40007ffe00e */
[----:B------:R-:W-:Y:S01]  /*15e0*/  IADD3 R36, PT, PT, R38, R39, R36 ;  /* 0x0000002726247210 */ /* 0x000fe20007ffe024 */
[----:B------:R-:W-:Y:S01]  /*15f0*/  IMAD.SHL.U32 R6, R6, 0x100, RZ ;  /* 0x0000010006067824 */ /* 0x000fe200078e00ff */
[----:B------:R-:W-:-:S02]  /*1600*/  LOP3.LUT R24, R24, 0x3, RZ, 0xc0, !PT ;  /* 0x0000000318187812 */ /* 0x000fc400078ec0ff */
[----:B------:R-:W-:Y:S02]  /*1610*/  LOP3.LUT R7, R40, 0xf, RZ, 0xc0, !PT ;  /* 0x0000000f28077812 */ /* 0x000fe400078ec0ff */
[----:B------:R-:W-:Y:S02]  /*1620*/  IADD3 R32, PT, PT, R34, R35, R32 ;  /* 0x0000002322207210 */ /* 0x000fe40007ffe020 */
[----:B------:R-:W-:Y:S01]  /*1630*/  IADD3 R4, PT, PT, R26, R4, R3 ;  /* 0x000000041a047210 */ /* 0x000fe20007ffe003 */
[----:B------:R-:W-:Y:S01]  /*1640*/  IMAD R36, R36, 0x10, R7 ;  /* 0x0000001024247824 */ /* 0x000fe200078e0207 */
[----:B------:R-:W-:Y:S01]  /*1650*/  IADD3 R10, PT, PT, R12, R11, R10 ;  /* 0x0000000b0c0a7210 */ /* 0x000fe20007ffe00a */
[----:B------:R-:W-:Y:S01]  /*1660*/  IMAD.SHL.U32 R7, R32, 0x100, RZ ;  /* 0x0000010020077824 */ /* 0x000fe200078e00ff */
[----:B------:R-:W-:Y:S02]  /*1670*/  SEL R5, RZ, 0x4, P5 ;  /* 0x00000004ff057807 */ /* 0x000fe40002800000 */
[----:B------:R-:W-:-:S02]  /*1680*/  SEL R8, RZ, 0x7fff8, P6 ;  /* 0x0007fff8ff087807 */ /* 0x000fc40003000000 */
[----:B------:R-:W-:Y:S02]  /*1690*/  LOP3.LUT R28, R28, 0x3, RZ, 0xc0, !PT ;  /* 0x000000031c1c7812 */ /* 0x000fe400078ec0ff */
[----:B------:R-:W-:Y:S02]  /*16a0*/  LOP3.LUT R3, R14, 0xf, RZ, 0xc0, !PT ;  /* 0x0000000f0e037812 */ /* 0x000fe400078ec0ff */
[----:B------:R-:W-:Y:S02]  /*16b0*/  IADD3 R22, PT, PT, R24, R23, R22 ;  /* 0x0000001718167210 */ /* 0x000fe40007ffe016 */
[----:B------:R-:W-:Y:S01]  /*16c0*/  IADD3 R5, PT, PT, R28, R8, R5 ;  /* 0x000000081c057210 */ /* 0x000fe20007ffe005 */
[----:B------:R-:W-:Y:S01]  /*16d0*/  IMAD R10, R10, 0x10, R3 ;  /* 0x000000100a0a7824 */ /* 0x000fe200078e0203 */
[----:B------:R-:W-:Y:S01]  /*16e0*/  LOP3.LUT R33, R33, 0x3, RZ, 0xc0, !PT ;  /* 0x0000000321217812 */ /* 0x000fe200078ec0ff */
[----:B------:R-:W-:Y:S01]  /*16f0*/  IMAD.SHL.U32 R22, R22, 0x100, RZ ;  /* 0x0000010016167824 */ /* 0x000fe200078e00ff */
[----:B------:R-:W-:-:S02]  /*1700*/  LOP3.LUT R3, R6, 0xf00, RZ, 0xe2, !PT ;  /* 0x00000f0006037812 */ /* 0x000fc400078ee2ff */
[----:B------:R-:W-:Y:S02]  /*1710*/  LOP3.LUT R20, R20, 0x3, RZ, 0xc0, !PT ;  /* 0x0000000314147812 */ /* 0x000fe400078ec0ff */
[----:B------:R-:W-:Y:S01]  /*1720*/  LOP3.LUT R5, R5, 0xf, RZ, 0xc0, !PT ;  /* 0x0000000f05057812 */ /* 0x000fe200078ec0ff */
[----:B------:R-:W-:Y:S01]  /*1730*/  IMAD R2, R2, 0x1000, R3 ;  /* 0x0000100002027824 */ /* 0x000fe200078e0203 */
[----:B------:R-:W-:Y:S02]  /*1740*/  IADD3 R30, PT, PT, R33, R31, R30 ;  /* 0x0000001f211e7210 */ /* 0x000fe40007ffe01e */
[----:B------:R-:W-:Y:S01]  /*1750*/  LOP3.LUT R7, R7, 0xf00, RZ, 0xe2, !PT ;  /* 0x00000f0007077812 */ /* 0x000fe200078ee2ff */
[----:B------:R-:W-:Y:S01]  /*1760*/  IMAD R4, R4, 0x10, R5 ;  /* 0x0000001004047824 */ /* 0x000fe200078e0205 */
[----:B------:R-:W-:Y:S02]  /*1770*/  IADD3 R18, PT, PT, R20, R19, R18 ;  /* 0x0000001314127210 */ /* 0x000fe40007ffe012 */
[----:B------:R-:W-:Y:S01]  /*1780*/  LOP3.LUT R3, R22, 0xf00, RZ, 0xe2, !PT ;  /* 0x00000f0016037812 */ /* 0x000fe200078ee2ff */
[----:B------:R-:W-:Y:S01]  /*1790*/  IMAD R7, R30, 0x1000, R7 ;  /* 0x000010001e077824 */ /* 0x000fe200078e0207 */
[----:B------:R-:W-:-:S02]  /*17a0*/  LOP3.LUT R36, R36, 0xff, RZ, 0xc0, !PT ;  /* 0x000000ff24247812 */ /* 0x000fc400078ec0ff */
[----:B------:R-:W-:Y:S01]  /*17b0*/  LOP3.LUT R5, R4, 0xff, RZ, 0xc0, !PT ;  /* 0x000000ff04057812 */ /* 0x000fe200078ec0ff */
[----:B------:R-:W-:Y:S01]  /*17c0*/  IMAD R18, R18, 0x1000, R3 ;  /* 0x0000100012127824 */ /* 0x000fe200078e0203 */
[----:B------:R-:W-:Y:S01]  /*17d0*/  LOP3.LUT R3, R10, 0xff, RZ, 0xc0, !PT ;  /* 0x000000ff0a037812 */ /* 0x000fe200078ec0ff */
[----:B------:R-:W-:Y:S01]  /*17e0*/  IMAD.IADD R7, R7, 0x1, R36 ;  /* 0x0000000107077824 */ /* 0x000fe200078e0224 */
[----:B------:R-:W-:Y:S01]  /*17f0*/  ISETP.NE.U32.AND P0, PT, R46, RZ, PT ;  /* 0x000000ff2e00720c */ /* 0x000fe20003f05070 */
[----:B------:R-:W-:Y:S02]  /*1800*/  IMAD.IADD R5, R18, 0x1, R5 ;  /* 0x0000000112057824 */ /* 0x000fe400078e0205 */
[----:B------:R-:W-:Y:S01]  /*1810*/  IMAD.IADD R2, R2, 0x1, R3 ;  /* 0x0000000102027824 */ /* 0x000fe200078e0203 */
[----:B------:R-:W-:Y:S01]  /*1820*/  LOP3.LUT R74, R7, 0xffff, RZ, 0xc0, !PT ;  /* 0x0000ffff074a7812 */ /* 0x000fe200078ec0ff */
[----:B------:R-:W-:Y:S01]  /*1830*/  VIADD R4, R94, 0xfffffff7 ;  /* 0xfffffff75e047836 */ /* 0x000fe20000000000 */
[----:B0--3--:R-:W-:Y:S07]  /*1840*/  BRA.U UP0, `(.L_x_5) ;  /* 0x0000000100187547 */ /* 0x009fee000b800000 */
[----:B------:R-:W-:Y:S01]  /*1850*/  ELECT P4, URZ, PT ;  /* 0x0000000000ff782f */ /* 0x000fe20003880000 */
[----:B------:R-:W-:Y:S01]  /*1860*/  IMAD.MOV.U32 R3, RZ, RZ, 0x1 ;  /* 0x00000001ff037424 */ /* 0x000fe200078e00ff */
[----:B------:R-:W-:Y:S01]  /*1870*/  UMOV UR4, 0x40 ;  /* 0x0000004000047882 */ /* 0x000fe20000000000 */
[----:B------:R-:W-:Y:S01]  /*1880*/  UVIRTCOUNT.DEALLOC.SMPOOL 0x80 ;  /* 0x000000800000784c */ /* 0x000fe20000000000 */
[----:B------:R-:W-:-:S09]  /*1890*/  ULEA UR4, UR5, UR4, 0x18 ;  /* 0x0000000405047291 */ /* 0x000fd2000f8ec0ff */
[----:B------:R0:W-:Y:S03]  /*18a0*/  @P4 STS.U8 [UR4], R3 ;  /* 0x00000003ff004988 */ /* 0x0001e60008000004 */
.L_x_5:
[----:B------:R-:W-:Y:S01]  /*18b0*/  STTM.x64 tmem[UR14], RZ ;  /* 0x000000ff000079ed */ /* 0x000fe2000834000e */
[----:B------:R-:W-:Y:S01]  /*18c0*/  STTM.x64 tmem[UR14+0x40], RZ ;  /* 0x000040ff000079ed */ /* 0x000fe2000834000e */
[----:B------:R-:W-:Y:S01]  /*18d0*/  STTM.x64 tmem[UR14+0x80], RZ ;  /* 0x000080ff000079ed */ /* 0x000fe2000834000e */
[----:B------:R-:W-:Y:S01]  /*18e0*/  STTM.x64 tmem[UR14+0xc0], RZ ;  /* 0x0000c0ff000079ed */ /* 0x000fe2000834000e */
[----:B------:R-:W1:Y:S02]  /*18f0*/  FENCE.VIEW.ASYNC.T ;  /* 0x00000000000073c6 */ /* 0x000e640000000200 */
[----:B-1----:R-:W-:Y:S01]  /*1900*/  VOTEU.ALL UP1, P0 ;  /* 0x0000000000ff7886 */ /* 0x002fe20000020000 */
[----:B------:R-:W-:Y:S01]  /*1910*/  VOTEU.ALL UP2, P0 ;  /* 0x0000000000ff7886 */ /* 0x000fe20000040000 */
[----:B------:R-:W-:Y:S01]  /*1920*/  PRMT R80, R2, 0x5410, R5 ;  /* 0x0000541002507816 */ /* 0x000fe20000000005 */
[----:B------:R-:W-:Y:S01]  /*1930*/  IMAD R2, R44, UR8, RZ ;  /* 0x000000082c027c24 */ /* 0x000fe2000f8e02ff */
[----:B------:R-:W1:Y:S01]  /*1940*/  LDCU.64 UR26, c[0x0][0x358] ;  /* 0x00006b00ff1a77ac */ /* 0x000e620008000a00 */
[----:B------:R-:W-:-:S04]  /*1950*/  @!UP1 UIADD3 UR4, UPT, UPT, -UR6, 0x100000, URZ ;  /* 0x0010000006049890 */ /* 0x000fc8000fffe1ff */
[----:B------:R-:W-:Y:S02]  /*1960*/  @!UP1 USHF.L.U32 UR5, UR4, 0xb, URZ ;  /* 0x0000000b04059899 */ /* 0x000fe400080006ff */
[----:B------:R-:W-:Y:S01]  /*1970*/  @!UP1 USHF.L.U32 UR4, UR4, 0x1, URZ ;  /* 0x0000000104049899 */ /* 0x000fe200080006ff */
[----:B------:R-:W-:Y:S01]  /*1980*/  BAR.SYNC.DEFER_BLOCKING 0x0 ;  /* 0x0000000000007b1d */ /* 0x000fe20000010000 */
[----:B------:R-:W-:Y:S01]  /*1990*/  ISETP.GE.U32.AND P5, PT, R4, 0x7fffffb8, PT ;  /* 0x7fffffb80400780c */ /* 0x000fe20003fa6070 */
[----:B------:R-:W-:Y:S01]  /*19a0*/  IMAD.SHL.U32 R4, R112, 0x8, RZ ;  /* 0x0000000870047824 */ /* 0x000fe200078e00ff */
[C---:B------:R-:W-:Y:S02]  /*19b0*/  IADD3 R83, P6, PT, R2.reuse, UR16, RZ ;  /* 0x0000001002537c10 */ /* 0x040fe4000ffde0ff */
[----:B0-----:R-:W-:Y:S02]  /*19c0*/  SHF.R.U32.HI R3, RZ, 0xf, R74 ;  /* 0x0000000fff037819 */ /* 0x001fe4000001164a */
[----:B------:R-:W-:Y:S01]  /*19d0*/  PRMT R143, RZ, 0x7610, R143 ;  /* 0x00007610ff8f7816 */ /* 0x000fe2000000008f */
[----:B------:R-:W-:Y:S01]  /*19e0*/  @!P3 IMAD.MOV.U32 R8, RZ, RZ, R83 ;  /* 0x000000ffff08b224 */ /* 0x000fe200078e0053 */
[----:B------:R-:W-:Y:S01]  /*19f0*/  LEA.HI.X.SX32 R2, R2, UR17, 0x1, P6 ;  /* 0x0000001102027c11 */ /* 0x000fe2000b0f0eff */
[----:B------:R-:W-:Y:S01]  /*1a00*/  IMAD.SHL.U32 R6, R112, 0x10, RZ ;  /* 0x0000001070067824 */ /* 0x000fe200078e00ff */
[----:B------:R-:W-:-:S02]  /*1a10*/  LOP3.LUT P4, RZ, R3, 0x1, RZ, 0xc0, !PT ;  /* 0x0000000103ff7812 */ /* 0x000fc4000788c0ff */
[----:B------:R-:W-:Y:S01]  /*1a20*/  SHF.R.U32.HI R5, RZ, 0x7, R74 ;  /* 0x00000007ff057819 */ /* 0x000fe2000001164a */
[----:B------:R-:W-:Y:S01]  /*1a30*/  @!P3 IMAD.MOV.U32 R9, RZ, RZ, R2 ;  /* 0x000000ffff09b224 */ /* 0x000fe200078e0002 */
[----:B------:R-:W-:Y:S01]  /*1a40*/  PRMT R145, RZ, 0x7610, R145 ;  /* 0x00007610ff917816 */ /* 0x000fe20000000091 */
[----:B------:R-:W-:Y:S01]  /*1a50*/  IMAD R12, R112, 0x18, RZ ;  /* 0x00000018700c7824 */ /* 0x000fe200078e02ff */
[----:B------:R-:W-:Y:S02]  /*1a60*/  SHF.R.U64 R7, R80, 0x1f, RZ ;  /* 0x0000001f50077819 */ /* 0x000fe400000012ff */
[----:B------:R-:W-:Y:S01]  /*1a70*/  PRMT R146, RZ, 0x7610, R146 ;  /* 0x00007610ff927816 */ /* 0x000fe20000000092 */
[C---:B------:R-:W-:Y:S01]  /*1a80*/  IMAD.SHL.U32 R14, R112.reuse, 0x20, RZ ;  /* 0x00000020700e7824 */ /* 0x040fe200078e00ff */
[----:B------:R-:W-:Y:S01]  /*1a90*/  PRMT R147, RZ, 0x7610, R147 ;  /* 0x00007610ff937816 */ /* 0x000fe20000000093 */
[----:B------:R-:W-:Y:S01]  /*1aa0*/  IMAD R20, R112, 0x28, RZ ;  /* 0x0000002870147824 */ /* 0x000fe200078e02ff */
[----:B------:R-:W-:Y:S01]  /*1ab0*/  SHF.R.U64 R15, R80, 0xf, RZ ;  /* 0x0000000f500f7819 */ /* 0x000fe200000012ff */
[----:B------:R-:W0:Y:S02]  /*1ac0*/  FENCE.VIEW.ASYNC.S ;  /* 0x00000000000073c6 */ /* 0x000e240000000000 */
[----:B0-----:R0:W2:Y:S02]  /*1ad0*/  @!UP2 SYNCS.EXCH.64 URZ, [UR10], UR4 ;  /* 0x000000040affa5b2 */ /* 0x0010a40008000100 */
[----:B--2---:R-:W-:Y:S01]  /*1ae0*/  BAR.SYNC.DEFER_BLOCKING 0x0 ;  /* 0x0000000000007b1d */ /* 0x004fe20000010000 */
[----:B------:R-:W-:-:S04]  /*1af0*/  IADD3 R3, P6, PT, R4, R83, RZ ;  /* 0x0000005304037210 */ /* 0x000fc80007fde0ff */
[----:B------:R-:W-:Y:S01]  /*1b00*/  LEA.HI.X.SX32 R4, R4, R2, 0x1, P6 ;  /* 0x0000000204047211 */ /* 0x000fe200030f0eff */
[----:B------:R-:W-:Y:S01]  /*1b10*/  @!P5 IMAD.MOV.U32 R10, RZ, RZ, R3 ;  /* 0x000000ffff0ad224 */ /* 0x000fe200078e0003 */
[----:B------:R-:W-:Y:S01]  /*1b20*/  PRMT R151, RZ, 0x7610, R151 ;  /* 0x00007610ff977816 */ /* 0x000fe20000000097 */
[C---:B------:R-:W-:Y:S02]  /*1b30*/  IMAD R179, R112.reuse, 0x30, RZ ;  /* 0x0000003070b37824 */ /* 0x040fe400078e02ff */
[----:B------:R-:W-:Y:S01]  /*1b40*/  IMAD R195, R112, 0x38, RZ ;  /* 0x0000003870c37824 */ /* 0x000fe200078e02ff */
[----:B------:R-:W-:Y:S01]  /*1b50*/  PRMT R149, RZ, 0x7610, R149 ;  /* 0x00007610ff957816 */ /* 0x000fe20000000095 */
[----:B------:R-:W-:Y:S01]  /*1b60*/  @!P5 IMAD.MOV.U32 R11, RZ, RZ, R4 ;  /* 0x000000ffff0bd224 */ /* 0x000fe200078e0004 */
[----:B------:R-:W-:Y:S02]  /*1b70*/  PRMT R153, RZ, 0x7610, R153 ;  /* 0x00007610ff997816 */ /* 0x000fe40000000099 */
[----:B------:R-:W-:-:S02]  /*1b80*/  PRMT R152, RZ, 0x7610, R152 ;  /* 0x00007610ff987816 */ /* 0x000fc40000000098 */
[----:B------:R-:W-:Y:S01]  /*1b90*/  PRMT R154, RZ, 0x7610, R154 ;  /* 0x00007610ff9a7816 */ /* 0x000fe2000000009a */
[C---:B------:R-:W-:Y:S01]  /*1ba0*/  IMAD R17, R112.reuse, 0x19, RZ ;  /* 0x0000001970117824 */ /* 0x040fe200078e02ff */
[----:B------:R-:W-:Y:S01]  /*1bb0*/  PRMT R155, RZ, 0x7610, R155 ;  /* 0x00007610ff9b7816 */ /* 0x000fe2000000009b */
[C---:B------:R-:W-:Y:S01]  /*1bc0*/  IMAD R19, R112.reuse, 0x21, RZ ;  /* 0x0000002170137824 */ /* 0x040fe200078e02ff */
[----:B------:R-:W-:Y:S01]  /*1bd0*/  PRMT R157, RZ, 0x7610, R157 ;  /* 0x00007610ff9d7816 */ /* 0x000fe2000000009d */
[C---:B------:R-:W-:Y:S01]  /*1be0*/  IMAD R81, R112.reuse, 0x29, RZ ;  /* 0x0000002970517824 */ /* 0x040fe200078e02ff */
[----:B------:R-:W-:Y:S01]  /*1bf0*/  PRMT R160, RZ, 0x7610, R160 ;  /* 0x00007610ffa07816 */ /* 0x000fe200000000a0 */
[----:B-1----:R-:W2:Y:S01]  /*1c00*/  @!P3 LDG.E.U8 R143, desc[UR26][R8.64] ;  /* 0x0000001a088fb981 */ /* 0x002ea2000c1e1100 */
[----:B------:R-:W-:Y:S01]  /*1c10*/  LOP3.LUT P3, RZ, R5, 0x1, RZ, 0xc0, !PT ;  /* 0x0000000105ff7812 */ /* 0x000fe2000786c0ff */
[----:B------:R-:W-:Y:S01]  /*1c20*/  IMAD R181, R112, 0x31, RZ ;  /* 0x0000003170b57824 */ /* 0x000fe200078e02ff */
[----:B------:R-:W-:Y:S01]  /*1c30*/  IADD3 R5, P6, PT, R6, R83, RZ ;  /* 0x0000005306057210 */ /* 0x000fe20007fde0ff */
[----:B------:R1:W3:Y:S01]  /*1c40*/  @!P5 LDG.E.U8 R145, desc[UR26][R10.64] ;  /* 0x0000001a0a91d981 */ /* 0x0002e2000c1e1100 */
[----:B------:R-:W-:Y:S01]  /*1c50*/  SHF.R.U64 R21, R80, 0x6, RZ ;  /* 0x0000000650157819 */ /* 0x000fe200000012ff */
[----:B------:R-:W-:Y:S01]  /*1c60*/  IMAD R197, R112, 0x39, RZ ;  /* 0x0000003970c57824 */ /* 0x000fe200078e02ff */
[----:B------:R-:W-:-:S02]  /*1c70*/  LEA.HI.X.SX32 R6, R6, R2, 0x1, P6 ;  /* 0x0000000206067211 */ /* 0x000fc400030f0eff */
[----:B------:R-:W-:Y:S02]  /*1c80*/  PRMT R162, RZ, 0x7610, R162 ;  /* 0x00007610ffa27816 */ /* 0x000fe400000000a2 */
[----:B------:R-:W-:Y:S02]  /*1c90*/  PRMT R161, RZ, 0x7610, R161 ;  /* 0x00007610ffa17816 */ /* 0x000fe400000000a1 */
[----:B------:R-:W-:Y:S01]  /*1ca0*/  PRMT R163, RZ, 0x7610, R163 ;  /* 0x00007610ffa37816 */ /* 0x000fe200000000a3 */
[----:B-1----:R-:W-:Y:S01]  /*1cb0*/  @P4 IMAD.MOV.U32 R10, RZ, RZ, R5 ;  /* 0x000000ffff0a4224 */ /* 0x002fe200078e0005 */
[----:B------:R-:W-:Y:S01]  /*1cc0*/  LOP3.LUT P5, RZ, R7, 0x1, RZ, 0xc0, !PT ;  /* 0x0000000107ff7812 */ /* 0x000fe200078ac0ff */
[----:B------:R-:W-:Y:S01]  /*1cd0*/  @P4 IMAD.MOV.U32 R11, RZ, RZ, R6 ;  /* 0x000000ffff0b4224 */ /* 0x000fe200078e0006 */
[----:B------:R-:W-:Y:S01]  /*1ce0*/  IADD3 R7, P6, PT, R12, R83, RZ ;  /* 0x000000530c077210 */ /* 0x000fe20007fde0ff */
[----:B------:R-:W-:Y:S01]  /*1cf0*/  IMAD.SHL.U32 R24, R112, 0x2, RZ ;  /* 0x0000000270187824 */ /* 0x000fe200078e00ff */
[----:B------:R-:W-:-:S02]  /*1d00*/  SHF.R.U64 R9, R80, 0x17, RZ ;  /* 0x0000001750097819 */ /* 0x000fc400000012ff */
[----:B------:R-:W-:Y:S01]  /*1d10*/  PRMT R165, RZ, 0x7610, R165 ;  /* 0x00007610ffa57816 */ /* 0x000fe200000000a5 */
[----:B------:R1:W4:Y:S01]  /*1d20*/  @P4 LDG.E.U8 R146, desc[UR26][R10.64] ;  /* 0x0000001a0a924981 */ /* 0x000322000c1e1100 */
[-C--:B------:R-:W-:Y:S01]  /*1d30*/  LEA.HI.X.SX32 R8, R12, R2.reuse, 0x1, P6 ;  /* 0x000000020c087211 */ /* 0x080fe200030f0eff */
[C---:B------:R-:W-:Y:S01]  /*1d40*/  IMAD R26, R112.reuse, 0xa, RZ ;  /* 0x0000000a701a7824 */ /* 0x040fe200078e02ff */
[----:B------:R-:W-:Y:S02]  /*1d50*/  LOP3.LUT P4, RZ, R9, 0x1, RZ, 0xc0, !PT ;  /* 0x0000000109ff7812 */ /* 0x000fe4000788c0ff */
[--C-:B------:R-:W-:Y:S02]  /*1d60*/  SHF.R.U32.HI R25, RZ, 0xd, R74.reuse ;  /* 0x0000000dff197819 */ /* 0x100fe4000001164a */
[----:B------:R-:W-:Y:S01]  /*1d70*/  PRMT R167, RZ, 0x7610, R167 ;  /* 0x00007610ffa77816 */ /* 0x000fe200000000a7 */
[----:B------:R-:W-:Y:S01]  /*1d80*/  IMAD R32, R112, 0x12, RZ ;  /* 0x0000001270207824 */ /* 0x000fe200078e02ff */
[C---:B------:R-:W-:Y:S01]  /*1d90*/  IADD3 R9, P6, PT, R14.reuse, R83, RZ ;  /* 0x000000530e097210 */ /* 0x040fe20007fde0ff */
[----:B------:R-:W-:Y:S01]  /*1da0*/  @P3 IMAD.MOV.U32 R12, RZ, RZ, R7 ;  /* 0x000000ffff0c3224 */ /* 0x000fe200078e0007 */
[----:B------:R-:W-:Y:S01]  /*1db0*/  SHF.R.U32.HI R27, RZ, 0x5, R74 ;  /* 0x00000005ff1b7819 */ /* 0x000fe2000001164a */
[----:B------:R-:W-:Y:S01]  /*1dc0*/  @P3 IMAD.MOV.U32 R13, RZ, RZ, R8 ;  /* 0x000000ffff0d3224 */ /* 0x000fe200078e0008 */
[----:B-1----:R-:W-:-:S02]  /*1dd0*/  LEA.HI.X.SX32 R10, R14, R2, 0x1, P6 ;  /* 0x000000020e0a7211 */ /* 0x002fc400030f0eff */
[----:B------:R-:W-:Y:S01]  /*1de0*/  PRMT R169, RZ, 0x7610, R169 ;  /* 0x00007610ffa97816 */ /* 0x000fe200000000a9 */
[C---:B------:R-:W-:Y:S01]  /*1df0*/  IMAD R34, R112.reuse, 0x1a, RZ ;  /* 0x0000001a70227824 */ /* 0x040fe200078e02ff */
[----:B------:R1:W2:Y:S01]  /*1e00*/  @P3 LDG.E.U8 R147, desc[UR26][R12.64] ;  /* 0x0000001a0c933981 */ /* 0x0002a2000c1e1100 */
[----:B------:R-:W-:Y:S01]  /*1e10*/  LOP3.LUT P3, RZ, R15, 0x1, RZ, 0xc0, !PT ;  /* 0x000000010fff7812 */ /* 0x000fe2000786c0ff */
[----:B------:R-:W-:Y:S01]  /*1e20*/  IMAD R36, R112, 0x22, RZ ;  /* 0x0000002270247824 */ /* 0x000fe200078e02ff */
[----:B------:R-:W-:Y:S02]  /*1e30*/  SHF.R.U64 R11, R80, 0x7, RZ ;  /* 0x00000007500b7819 */ /* 0x000fe400000012ff */
[----:B------:R-:W-:Y:S01]  /*1e40*/  PRMT R206, RZ, 0x7610, R206 ;  /* 0x00007610ffce7816 */ /* 0x000fe200000000ce */
[----:B------:R-:W-:Y:S01]  /*1e50*/  IMAD R37, R112, 0x2a, RZ ;  /* 0x0000002a70257824 */ /* 0x000fe200078e02ff */
[----:B------:R-:W-:Y:S01]  /*1e60*/  IADD3 R111, P6, PT, R20, R83, RZ ;  /* 0x00000053146f7210 */ /* 0x000fe20007fde0ff */
[----:B------:R-:W-:Y:S01]  /*1e70*/  STL [R1+0x36c], R3 ;  /* 0x00036c0301007387 */ /* 0x000fe20000100800 */
[----:B------:R-:W-:Y:S01]  /*1e80*/  SHF.R.U64 R35, R80, 0x15, RZ ;  /* 0x0000001550237819 */ /* 0x000fe200000012ff */
[----:B-1----:R-:W-:Y:S01]  /*1e90*/  @P5 IMAD.MOV.U32 R12, RZ, RZ, R9 ;  /* 0x000000ffff0c5224 */ /* 0x002fe200078e0009 */
[----:B------:R-:W-:Y:S01]  /*1ea0*/  PRMT R207, RZ, 0x7610, R207 ;  /* 0x00007610ffcf7816 */ /* 0x000fe200000000cf */
[----:B------:R-:W-:Y:S01]  /*1eb0*/  @P5 IMAD.MOV.U32 R13, RZ, RZ, R10 ;  /* 0x000000ffff0d5224 */ /* 0x000fe200078e000a */
[----:B------:R-:W-:-:S02]  /*1ec0*/  LEA.HI.X.SX32 R20, R20, R2, 0x1, P6 ;  /* 0x0000000214147211 */ /* 0x000fc400030f0eff */
[----:B------:R-:W-:Y:S02]  /*1ed0*/  SHF.R.U64 R38, R80, 0xd, RZ ;  /* 0x0000000d50267819 */ /* 0x000fe400000012ff */
[----:B------:R-:W-:Y:S01]  /*1ee0*/  PRMT R215, RZ, 0x7610, R215 ;  /* 0x00007610ffd77816 */ /* 0x000fe200000000d7 */
[----:B------:R1:W2:Y:S01]  /*1ef0*/  @P5 LDG.E.U8 R151, desc[UR26][R12.64] ;  /* 0x0000001a0c975981 */ /* 0x0002a2000c1e1100 */
[----:B------:R-:W-:Y:S02]  /*1f00*/  LOP3.LUT P5, RZ, R11, 0x1, RZ, 0xc0, !PT ;  /* 0x000000010bff7812 */ /* 0x000fe400078ac0ff */
[----:B------:R-:W-:Y:S02]  /*1f10*/  PRMT R214, RZ, 0x7610, R214 ;  /* 0x00007610ffd67816 */ /* 0x000fe400000000d6 */
[----:B------:R-:W-:Y:S02]  /*1f20*/  PRMT R222, RZ, 0x7610, R222 ;  /* 0x00007610ffde7816 */ /* 0x000fe400000000de */
[----:B------:R-:W-:-:S02]  /*1f30*/  PRMT R217, RZ, 0x7610, R217 ;  /* 0x00007610ffd97816 */ /* 0x000fc400000000d9 */
[----:B------:R-:W-:Y:S01]  /*1f40*/  PRMT R223, RZ, 0x7610, R223 ;  /* 0x00007610ffdf7816 */ /* 0x000fe200000000df */
[----:B------:R-:W-:Y:S01]  /*1f50*/  IMAD R39, R112, 0x13, RZ ;  /* 0x0000001370277824 */ /* 0x000fe200078e02ff */
[CC--:B------:R-:W-:Y:S01]  /*1f60*/  IADD3 R180, P6, PT, R179.reuse, R83.reuse, RZ ;  /* 0x00000053b3b47210 */ /* 0x0c0fe20007fde0ff */
[----:B-1----:R-:W-:Y:S01]  /*1f70*/  @P4 IMAD.MOV.U32 R12, RZ, RZ, R111 ;  /* 0x000000ffff0c4224 */ /* 0x002fe200078e006f */
[----:B------:R-:W-:Y:S01]  /*1f80*/  SHF.R.U32.HI R14, RZ, 0x6, R74 ;  /* 0x00000006ff0e7819 */ /* 0x000fe2000001164a */
[----:B------:R-:W-:Y:S01]  /*1f90*/  @P4 IMAD.MOV.U32 R13, RZ, RZ, R20 ;  /* 0x000000ffff0d4224 */ /* 0x000fe200078e0014 */
[-C--:B------:R-:W-:Y:S01]  /*1fa0*/  LEA.HI.X.SX32 R179, R179, R2.reuse, 0x1, P6 ;  /* 0x00000002b3b37211 */ /* 0x080fe200030f0eff */
[----:B------:R-:W-:Y:S01]  /*1fb0*/  VIADD R11, R94, 0xfffffff6 ;  /* 0xfffffff65e0b7836 */ /* 0x000fe20000000000 */
[-C--:B------:R-:W-:Y:S01]  /*1fc0*/  IADD3 R196, P6, PT, R195, R83.reuse, RZ ;  /* 0x00000053c3c47210 */ /* 0x080fe20007fde0ff */
[----:B------:R-:W-:Y:S01]  /*1fd0*/  @P3 IMAD.MOV.U32 R178, RZ, RZ, R180 ;  /* 0x000000ffffb23224 */ /* 0x000fe200078e00b4 */
[----:B------:R1:W2:Y:S01]  /*1fe0*/  @P4 LDG.E.U8 R149, desc[UR26][R12.64] ;  /* 0x0000001a0c954981 */ /* 0x0002a2000c1e1100 */
[----:B------:R-:W-:Y:S01]  /*1ff0*/  PRMT R224, RZ, 0x7610, R224 ;  /* 0x00007610ffe07816 */ /* 0x000fe200000000e0 */
[C---:B------:R-:W-:Y:S01]  /*2000*/  IMAD R41, R112.reuse, 0x1b, RZ ;  /* 0x0000001b70297824 */ /* 0x040fe200078e02ff */
[----:B------:R-:W-:Y:S01]  /*2010*/  ISETP.GE.U32.AND P4, PT, R11, 0x7fffffb7, PT ;  /* 0x7fffffb70b00780c */ /* 0x000fe20003f86070 */
[----:B------:R-:W2:Y:S01]  /*2020*/  @P3 LDG.E.U8 R153, desc[UR26][R178.64] ;  /* 0x0000001ab2993981 */ /* 0x000ea2000c1e1100 */
[----:B------:R-:W-:Y:S01]  /*2030*/  IMAD R11, R112, 0x9, RZ ;  /* 0x00000009700b7824 */ /* 0x000fe200078e02ff */
[----:B------:R-:W-:Y:S01]  /*2040*/  LEA.HI.X.SX32 R195, R195, R2, 0x1, P6 ;  /* 0x00000002c3c37211 */ /* 0x000fe200030f0eff */
[----:B------:R-:W-:Y:S01]  /*2050*/  @P5 IMAD.MOV.U32 R194, RZ, RZ, R196 ;  /* 0x000000ffffc25224 */ /* 0x000fe200078e00c4 */
[----:B------:R-:W-:Y:S01]  /*2060*/  LOP3.LUT P3, RZ, R14, 0x1, RZ, 0xc0, !PT ;  /* 0x000000010eff7812 */ /* 0x000fe2000786c0ff */
[----:B------:R-:W-:Y:S01]  /*2070*/  IMAD R15, R112, 0x11, RZ ;  /* 0x00000011700f7824 */ /* 0x000fe200078e02ff */
[----:B------:R-:W-:Y:S01]  /*2080*/  SHF.R.U32.HI R14, RZ, 0xe, R74 ;  /* 0x0000000eff0e7819 */ /* 0x000fe2000001164a */
[----:B------:R-:W-:Y:S01]  /*2090*/  STL [R1+0x368], R4 ;  /* 0x0003680401007387 */ /* 0x000fe20000100800 */
[----:B-1----:R-:W-:-:S02]  /*20a0*/  IADD3 R12, P6, PT, R11, R83, RZ ;  /* 0x000000530b0c7210 */ /* 0x002fc40007fde0ff */
[----:B------:R-:W-:Y:S01]  /*20b0*/  SHF.R.U64 R40, R80, 0x1c, RZ ;  /* 0x0000001c50287819 */ /* 0x000fe200000012ff */
[----:B------:R-:W2:Y:S01]  /*20c0*/  @P5 LDG.E.U8 R152, desc[UR26][R194.64] ;  /* 0x0000001ac2985981 */ /* 0x000ea2000c1e1100 */
[----:B------:R-:W-:Y:S02]  /*20d0*/  LOP3.LUT P5, RZ, R14, 0x1, RZ, 0xc0, !PT ;  /* 0x000000010eff7812 */ /* 0x000fe400078ac0ff */
[----:B------:R-:W-:Y:S01]  /*20e0*/  PRMT R225, RZ, 0x7610, R225 ;  /* 0x00007610ffe17816 */ /* 0x000fe200000000e1 */
[----:B------:R-:W-:Y:S01]  /*20f0*/  IMAD R43, R112, 0x23, RZ ;  /* 0x00000023702b7824 */ /* 0x000fe200078e02ff */
[----:B------:R-:W-:Y:S02]  /*2100*/  LEA.HI.X.SX32 R13, R11, R2, 0x1, P6 ;  /* 0x000000020b0d7211 */ /* 0x000fe400030f0eff */
[----:B------:R-:W-:Y:S01]  /*2110*/  SHF.R.U64 R42, R80, 0x14, RZ ;  /* 0x00000014502a7819 */ /* 0x000fe200000012ff */
[----:B------:R-:W-:Y:S01]  /*2120*/  IMAD R44, R112, 0x2b, RZ ;  /* 0x0000002b702c7824 */ /* 0x000fe200078e02ff */
[----:B------:R-:W-:Y:S01]  /*2130*/  IADD3 R14, P6, PT, R15, R83, RZ ;  /* 0x000000530f0e7210 */ /* 0x000fe20007fde0ff */
[----:B------:R-:W2:Y:S01]  /*2140*/  @!P4 LDG.E.U8 R154, desc[UR26][R12.64] ;  /* 0x0000001a0c9ac981 */ /* 0x000ea2000c1e1100 */
[----:B------:R-:W-:-:S02]  /*2150*/  SHF.R.U64 R11, R80, 0x1e, RZ ;  /* 0x0000001e500b7819 */ /* 0x000fc400000012ff */
[----:B------:R-:W-:Y:S02]  /*2160*/  PRMT R230, RZ, 0x7610, R230 ;  /* 0x00007610ffe67816 */ /* 0x000fe400000000e6 */
[----:B------:R-:W-:Y:S02]  /*2170*/  PRMT R232, RZ, 0x7610, R232 ;  /* 0x00007610ffe87816 */ /* 0x000fe400000000e8 */
[----:B------:R-:W-:Y:S02]  /*2180*/  PRMT R231, RZ, 0x7610, R231 ;  /* 0x00007610ffe77816 */ /* 0x000fe400000000e7 */
[----:B------:R-:W-:Y:S01]  /*2190*/  PRMT R233, RZ, 0x7610, R233 ;  /* 0x00007610ffe97816 */ /* 0x000fe200000000e9 */
[C---:B------:R-:W-:Y:S01]  /*21a0*/  IMAD.SHL.U32 R46, R112.reuse, 0x4, RZ ;  /* 0x00000004702e7824 */ /* 0x040fe200078e00ff */
[----:B------:R-:W-:Y:S02]  /*21b0*/  LEA.HI.X.SX32 R15, R15, R2, 0x1, P6 ;  /* 0x000000020f0f7211 */ /* 0x000fe400030f0eff */
[----:B------:R-:W-:Y:S01]  /*21c0*/  PRMT R238, RZ, 0x7610, R238 ;  /* 0x00007610ffee7816 */ /* 0x000fe200000000ee */
[----:B------:R-:W-:Y:S01]  /*21d0*/  IMAD R48, R112, 0xc, RZ ;  /* 0x0000000c70307824 */ /* 0x000fe200078e02ff */
[----:B------:R-:W-:Y:S01]  /*21e0*/  LOP3.LUT P4, RZ, R11, 0x1, RZ, 0xc0, !PT ;  /* 0x000000010bff7812 */ /* 0x000fe2000788c0ff */
[----:B------:R-:W2:Y:S01]  /*21f0*/  @P5 LDG.E.U8 R155, desc[UR26][R14.64] ;  /* 0x0000001a0e9b5981 */ /* 0x000ea2000c1e1100 */
[----:B------:R-:W-:-:S02]  /*2200*/  IADD3 R16, P6, PT, R17, R83, RZ ;  /* 0x0000005311107210 */ /* 0x000fc40007fde0ff */
[----:B------:R-:W-:Y:S02]  /*2210*/  SHF.R.U32.HI R47, RZ, 0xb, R74 ;  /* 0x0000000bff2f7819 */ /* 0x000fe4000001164a */
[----:B------:R-:W-:Y:S01]  /*2220*/  PRMT R240, RZ, 0x7610, R240 ;  /* 0x00007610fff07816 */ /* 0x000fe200000000f0 */
[----:B------:R-:W-:Y:S01]  /*2230*/  IMAD R54, R112, 0x14, RZ ;  /* 0x0000001470367824 */ /* 0x000fe200078e02ff */
[----:B------:R-:W-:Y:S02]  /*2240*/  SHF.R.U64 R11, R80, 0x16, RZ ;  /* 0x00000016500b7819 */ /* 0x000fe400000012ff */
[----:B------:R-:W-:Y:S01]  /*2250*/  PRMT R239, RZ, 0x7610, R239 ;  /* 0x00007610ffef7816 */ /* 0x000fe200000000ef */
[C---:B------:R-:W-:Y:S01]  /*2260*/  IMAD R56, R112.reuse, 0x1c, RZ ;  /* 0x0000001c70387824 */ /* 0x040fe200078e02ff */
[----:B------:R-:W-:Y:S01]  /*2270*/  LEA.HI.X.SX32 R17, R17, R2, 0x1, P6 ;  /* 0x0000000211117211 */ /* 0x000fe200030f0eff */
[----:B------:R-:W-:Y:S01]  /*2280*/  IMAD R115, R112, 0x24, RZ ;  /* 0x0000002470737824 */ /* 0x000fe200078e02ff */
[----:B------:R-:W-:-:S02]  /*2290*/  LOP3.LUT P5, RZ, R11, 0x1, RZ, 0xc0, !PT ;  /* 0x000000010bff7812 */ /* 0x000fc400078ac0ff */
[----:B------:R-:W-:Y:S01]  /*22a0*/  PRMT R246, RZ, 0x7610, R246 ;  /* 0x00007610fff67816 */ /* 0x000fe200000000f6 */
[----:B------:R-:W2:Y:S01]  /*22b0*/  @P3 LDG.E.U8 R157, desc[UR26][R16.64] ;  /* 0x0000001a109d3981 */ /* 0x000ea2000c1e1100 */
[----:B------:R-:W-:Y:S02]  /*22c0*/  IADD3 R18, P6, PT, R19, R83, RZ ;  /* 0x0000005313127210 */ /* 0x000fe40007fde0ff */
[----:B------:R-:W-:Y:S02]  /*22d0*/  PRMT R241, RZ, 0x7610, R241 ;  /* 0x00007610fff17816 */ /* 0x000fe400000000f1 */
[----:B------:R-:W-:Y:S02]  /*22e0*/  PRMT R247, RZ, 0x7610, R247 ;  /* 0x00007610fff77816 */ /* 0x000fe400000000f7 */
[----:B------:R-:W-:Y:S01]  /*22f0*/  PRMT R248, RZ, 0x7610, R248 ;  /* 0x00007610fff87816 */ /* 0x000fe200000000f8 */
[----:B------:R-:W-:Y:S01]  /*2300*/  VIADD R58, R94, 0xfffffff2 ;  /* 0xfffffff25e3a7836 */ /* 0x000fe20000000000 */
[----:B------:R-:W-:-:S02]  /*2310*/  SHF.R.U64 R11, R80, 0xe, RZ ;  /* 0x0000000e500b7819 */ /* 0x000fc400000012ff */
[----:B------:R-:W-:Y:S01]  /*2320*/  SHF.R.U32.HI R59, RZ, 0xa, R74 ;  /* 0x0000000aff3b7819 */ /* 0x000fe2000001164a */
[C---:B------:R-:W-:Y:S01]  /*2330*/  IMAD R71, R112.reuse, 0x25, RZ ;  /* 0x0000002570477824 */ /* 0x040fe200078e02ff */
[-C--:B------:R-:W-:Y:S01]  /*2340*/  LEA.HI.X.SX32 R19, R19, R2.reuse, 0x1, P6 ;  /* 0x0000000213137211 */ /* 0x080fe200030f0eff */
[----:B------:R-:W-:Y:S01]  /*2350*/  IMAD R173, R112, 0x2d, RZ ;  /* 0x0000002d70ad7824 */ /* 0x000fe200078e02ff */
[----:B------:R-:W-:Y:S01]  /*2360*/  LOP3.LUT P3, RZ, R11, 0x1, RZ, 0xc0, !PT ;  /* 0x000000010bff7812 */ /* 0x000fe2000786c0ff */
[----:B------:R-:W-:Y:S01]  /*2370*/  VIADD R64, R94, 0xfffffff9 ;  /* 0xfffffff95e407836 */ /* 0x000fe20000000000 */
[-C--:B------:R-:W-:Y:S01]  /*2380*/  IADD3 R11, P6, PT, R81, R83.reuse, RZ ;  /* 0x00000053510b7210 */ /* 0x080fe20007fde0ff */
[----:B------:R-:W2:Y:S01]  /*2390*/  @P4 LDG.E.U8 R160, desc[UR26][R18.64] ;  /* 0x0000001a12a04981 */ /* 0x000ea2000c1e1100 */
[----:B------:R-:W-:Y:S01]  /*23a0*/  LOP3.LUT P4, RZ, R21, 0x1, RZ, 0xc0, !PT ;  /* 0x0000000115ff7812 */ /* 0x000fe2000788c0ff */
[C---:B------:R-:W-:Y:S01]  /*23b0*/  IMAD R189, R112.reuse, 0x35, RZ ;  /* 0x0000003570bd7824 */ /* 0x040fe200078e02ff */
[-C--:B------:R-:W-:Y:S01]  /*23c0*/  LEA.HI.X.SX32 R81, R81, R2.reuse, 0x1, P6 ;  /* 0x0000000251517211 */ /* 0x080fe200030f0eff */
[----:B------:R-:W-:Y:S01]  /*23d0*/  IMAD R65, R112, 0x3d, RZ ;  /* 0x0000003d70417824 */ /* 0x000fe200078e02ff */
[CC--:B------:R-:W-:Y:S01]  /*23e0*/  IADD3 R182, P6, PT, R181.reuse, R83.reuse, RZ ;  /* 0x00000053b5b67210 */ /* 0x0c0fe20007fde0ff */
[----:B------:R-:W-:Y:S01]  /*23f0*/  @P5 IMAD.MOV.U32 R22, RZ, RZ, R11 ;  /* 0x000000ffff165224 */ /* 0x000fe200078e000b */
[----:B------:R-:W-:Y:S01]  /*2400*/  SHF.R.U64 R45, R80, 0xc, RZ ;  /* 0x0000000c502d7819 */ /* 0x000fe200000012ff */
[----:B------:R-:W-:Y:S01]  /*2410*/  @P5 IMAD.MOV.U32 R23, RZ, RZ, R81 ;  /* 0x000000ffff175224 */ /* 0x000fe200078e0051 */
[-C--:B------:R-:W-:Y:S01]  /*2420*/  LEA.HI.X.SX32 R181, R181, R2.reuse, 0x1, P6 ;  /* 0x00000002b5b57211 */ /* 0x080fe200030f0eff */
[C---:B------:R-:W-:Y:S01]  /*2430*/  VIADD R21, R94.reuse, 0xfffffffe ;  /* 0xfffffffe5e157836 */ /* 0x040fe20000000000 */
[C---:B------:R-:W-:Y:S01]  /*2440*/  IADD3 R198, P6, PT, R197.reuse, R83, RZ ;  /* 0x00000053c5c67210 */ /* 0x040fe20007fde0ff */
[----:B------:R-:W-:Y:S01]  /*2450*/  VIADD R66, R94, 0xfffffff1 ;  /* 0xfffffff15e427836 */ /* 0x000fe20000000000 */
[----:B------:R1:W2:Y:S01]  /*2460*/  @P5 LDG.E.U8 R162, desc[UR26][R22.64] ;  /* 0x0000001a16a25981 */ /* 0x0002a2000c1e1100 */
[----:B------:R-:W-:Y:S01]  /*2470*/  @P3 IMAD.MOV.U32 R183, RZ, RZ, R181 ;  /* 0x000000ffffb73224 */ /* 0x000fe200078e00b5 */
[----:B------:R-:W-:Y:S01]  /*2480*/  LEA.HI.X.SX32 R197, R197, R2, 0x1, P6 ;  /* 0x00000002c5c57211 */ /* 0x000fe200030f0eff */
[----:B------:R-:W-:Y:S01]  /*2490*/  IMAD R68, R112, 0xe, RZ ;  /* 0x0000000e70447824 */ /* 0x000fe200078e02ff */
[----:B------:R-:W-:Y:S01]  /*24a0*/  ISETP.GE.U32.AND P5, PT, R21, 0x7fffffbf, PT ;  /* 0x7fffffbf1500780c */ /* 0x000fe20003fa6070 */
[----:B------:R-:W-:Y:S01]  /*24b0*/  VIADD R21, R94, 0xfffffffd ;  /* 0xfffffffd5e157836 */ /* 0x000fe20000000000 */
[----:B------:R-:W2:Y:S01]  /*24c0*/  @P3 LDG.E.U8 R161, desc[UR26][R182.64] ;  /* 0x0000001ab6a13981 */ /* 0x000ea2000c1e1100 */
[----:B------:R-:W-:Y:S01]  /*24d0*/  @P4 IMAD.MOV.U32 R199, RZ, RZ, R197 ;  /* 0x000000ffffc74224 */ /* 0x000fe200078e00c5 */
[----:B------:R-:W-:-:S02]  /*24e0*/  SHF.R.U64 R55, R80, 0x1b, RZ ;  /* 0x0000001b50377819 */ /* 0x000fc400000012ff */
[----:B------:R-:W-:Y:S01]  /*24f0*/  LEA.HI R72, R234, R0, RZ, 0x1a ;  /* 0x00000000ea487211 */ /* 0x000fe200078fd0ff */
[----:B-1----:R-:W-:Y:S01]  /*2500*/  VIADD R22, R94, 0xfffffff5 ;  /* 0xfffffff55e167836 */ /* 0x002fe20000000000 */
[----:B------:R-:W-:Y:S01]  /*2510*/  ISETP.GE.U32.AND P3, PT, R21, 0x7fffffbe, PT ;  /* 0x7fffffbe1500780c */ /* 0x000fe20003f66070 */
[----:B------:R-:W2:Y:S01]  /*2520*/  @P4 LDG.E.U8 R163, desc[UR26][R198.64] ;  /* 0x0000001ac6a34981 */ /* 0x000ea2000c1e1100 */
[----:B------:R-:W-:Y:S01]  /*2530*/  IADD3 R21, P6, PT, R83, R112, RZ ;  /* 0x0000007053157210 */ /* 0x000fe20007fde0ff */
[----:B------:R-:W-:Y:S01]  /*2540*/  IMAD R98, R112, 0x26, RZ ;  /* 0x0000002670627824 */ /* 0x000fe200078e02ff */
[----:B------:R-:W-:Y:S02]  /*2550*/  ISETP.GE.U32.AND P4, PT, R22, 0x7fffffb6, PT ;  /* 0x7fffffb61600780c */ /* 0x000fe40003f86070 */
[----:B------:R-:W-:Y:S01]  /*2560*/  LOP3.LUT R92, R87, 0x2, RZ, 0xfc, !PT ;  /* 0x00000002575c7812 */ /* 0x000fe200078efcff */
[C---:B------:R-:W-:Y:S01]  /*2570*/  IMAD R175, R112.reuse, 0x2e, RZ ;  /* 0x0000002e70af7824 */ /* 0x040fe200078e02ff */
[-C--:B------:R-:W-:Y:S01]  /*2580*/  LEA.HI.X.SX32 R22, R112, R2.reuse, 0x1, P6 ;  /* 0x0000000270167211 */ /* 0x080fe200030f0eff */
[----:B------:R-:W-:Y:S01]  /*2590*/  @!P5 IMAD.MOV.U32 R28, RZ, RZ, R21 ;  /* 0x000000ffff1cd224 */ /* 0x000fe200078e0015 */
[----:B------:R-:W-:Y:S01]  /*25a0*/  IADD3 R23, P6, PT, R24, R83, RZ ;  /* 0x0000005318177210 */ /* 0x000fe20007fde0ff */
[----:B------:R-:W-:Y:S01]  /*25b0*/  IMAD R191, R112, 0x36, RZ ;  /* 0x0000003670bf7824 */ /* 0x000fe200078e02ff */
[----:B------:R-:W-:Y:S01]  /*25c0*/  SHF.R.U64 R57, R80, 0x13, RZ ;  /* 0x0000001350397819 */ /* 0x000fe200000012ff */
[----:B------:R-:W-:Y:S01]  /*25d0*/  @!P5 IMAD.MOV.U32 R29, RZ, RZ, R22 ;  /* 0x000000ffff1dd224 */ /* 0x000fe200078e0016 */
[----:B------:R-:W-:-:S02]  /*25e0*/  LEA.HI.X.SX32 R24, R24, R2, 0x1, P6 ;  /* 0x0000000218187211 */ /* 0x000fc400030f0eff */
[----:B------:R-:W-:Y:S01]  /*25f0*/  LOP3.LUT R95, R87, 0x4, RZ, 0xfc, !PT ;  /* 0x00000004575f7812 */ /* 0x000fe200078efcff */
[C---:B------:R-:W-:Y:S01]  /*2600*/  IMAD R177, R112.reuse, 0x2f, RZ ;  /* 0x0000002f70b17824 */ /* 0x040fe200078e02ff */
[----:B------:R1:W2:Y:S01]  /*2610*/  @!P5 LDG.E.U8 R165, desc[UR26][R28.64] ;  /* 0x0000001a1ca5d981 */ /* 0x0002a2000c1e1100 */
[----:B------:R-:W-:Y:S01]  /*2620*/  LOP3.LUT P5, RZ, R25, 0x1, RZ, 0xc0, !PT ;  /* 0x0000000119ff7812 */ /* 0x000fe200078ac0ff */
[----:B------:R-:W-:Y:S01]  /*2630*/  IMAD R193, R112, 0x37, RZ ;  /* 0x0000003770c17824 */ /* 0x000fe200078e02ff */
[----:B------:R-:W-:Y:S01]  /*2640*/  IADD3 R25, P6, PT, R26, R83, RZ ;  /* 0x000000531a197210 */ /* 0x000fe20007fde0ff */
[----:B------:R-:W-:Y:S01]  /*2650*/  @!P3 IMAD.MOV.U32 R30, RZ, RZ, R23 ;  /* 0x000000ffff1eb224 */ /* 0x000fe200078e0017 */
[----:B------:R-:W-:Y:S01]  /*2660*/  SHF.R.U64 R62, R80, 0x12, RZ ;  /* 0x00000012503e7819 */ /* 0x000fe200000012ff */
[----:B------:R-:W-:Y:S01]  /*2670*/  @!P3 IMAD.MOV.U32 R31, RZ, RZ, R24 ;  /* 0x000000ffff1fb224 */ /* 0x000fe200078e0018 */
[----:B------:R-:W-:Y:S01]  /*2680*/  LEA.HI.X.SX32 R26, R26, R2, 0x1, P6 ;  /* 0x000000021a1a7211 */ /* 0x000fe200030f0eff */
[----:B------:R-:W-:Y:S01]  /*2690*/  IMAD R99, R112, 0x3f, RZ ;  /* 0x0000003f70637824 */ /* 0x000fe200078e02ff */
[----:B------:R-:W-:Y:S01]  /*26a0*/  SHF.R.U64 R70, R80, 0x19, RZ ;  /* 0x0000001950467819 */ /* 0x000fe200000012ff */
[----:B------:R-:W0:Y:S01]  /*26b0*/  LDCU UR8, c[0x0][0x3b0] ;  /* 0x00007600ff0877ac */ /* 0x000e220008000800 */
[----:B------:R1:W2:Y:S01]  /*26c0*/  @!P3 LDG.E.U8 R167, desc[UR26][R30.64] ;  /* 0x0000001a1ea7b981 */ /* 0x0002a2000c1e1100 */
[----:B------:R-:W-:-:S02]  /*26d0*/  LOP3.LUT P3, RZ, R27, 0x1, RZ, 0xc0, !PT ;  /* 0x000000011bff7812 */ /* 0x000fc4000786c0ff */
[----:B------:R-:W-:Y:S02]  /*26e0*/  IADD3 R27, P6, PT, R32, R83, RZ ;  /* 0x00000053201b7210 */ /* 0x000fe40007fde0ff */
[----:B-1----:R-:W-:Y:S01]  /*26f0*/  SHF.R.U64 R29, R80, 0x1d, RZ ;  /* 0x0000001d501d7819 */ /* 0x002fe200000012ff */
[----:B------:R-:W-:Y:S02]  /*2700*/  @!P4 IMAD.MOV.U32 R30, RZ, RZ, R25 ;  /* 0x000000ffff1ec224 */ /* 0x000fe400078e0019 */
[----:B------:R-:W-:Y:S01]  /*2710*/  @!P4 IMAD.MOV.U32 R31, RZ, RZ, R26 ;  /* 0x000000ffff1fc224 */ /* 0x000fe200078e001a */
[----:B------:R-:W-:-:S04]  /*2720*/  LEA.HI.X.SX32 R28, R32, R2, 0x1, P6 ;  /* 0x00000002201c7211 */ /* 0x000fc800030f0eff */
[----:B------:R1:W2:Y:S01]  /*2730*/  @!P4 LDG.E.U8 R169, desc[UR26][R30.64] ;  /* 0x0000001a1ea9c981 */ /* 0x0002a2000c1e1100 */
[----:B------:R-:W-:Y:S02]  /*2740*/  LOP3.LUT P4, RZ, R29, 0x1, RZ, 0xc0, !PT ;  /* 0x000000011dff7812 */ /* 0x000fe4000788c0ff */
[C---:B------:R-:W-:Y:S01]  /*2750*/  IADD3 R29, P6, PT, R34.reuse, R83, RZ ;  /* 0x00000053221d7210 */ /* 0x040fe20007fde0ff */
[----:B------:R-:W-:Y:S02]  /*2760*/  @P5 IMAD.MOV.U32 R32, RZ, RZ, R27 ;  /* 0x000000ffff205224 */ /* 0x000fe400078e001b */
[----:B------:R-:W-:Y:S01]  /*2770*/  @P5 IMAD.MOV.U32 R33, RZ, RZ, R28 ;  /* 0x000000ffff215224 */ /* 0x000fe200078e001c */
[----:B-1----:R-:W-:-:S04]  /*2780*/  LEA.HI.X.SX32 R30, R34, R2, 0x1, P6 ;  /* 0x00000002221e7211 */ /* 0x002fc800030f0eff */
[----:B------:R1:W2:Y:S01]  /*2790*/  @P5 LDG.E.U8 R206, desc[UR26][R32.64] ;  /* 0x0000001a20ce5981 */ /* 0x0002a2000c1e1100 */
[----:B------:R-:W-:Y:S01]  /*27a0*/  IADD3 R31, P6, PT, R36, R83, RZ ;  /* 0x00000053241f7210 */ /* 0x000fe20007fde0ff */
[----:B------:R-:W-:Y:S01]  /*27b0*/  @P3 IMAD.MOV.U32 R34, RZ, RZ, R29 ;  /* 0x000000ffff223224 */ /* 0x000fe200078e001d */
[----:B------:R-:W-:Y:S01]  /*27c0*/  LOP3.LUT P5, RZ, R35, 0x1, RZ, 0xc0, !PT ;  /* 0x0000000123ff7812 */ /* 0x000fe200078ac0ff */
[----:B------:R-:W-:Y:S02]  /*27d0*/  @P3 IMAD.MOV.U32 R35, RZ, RZ, R30 ;  /* 0x000000ffff233224 */ /* 0x000fe400078e001e */
[----:B------:R-:W-:-:S03]  /*27e0*/  IMAD R183, R112, 0x32, RZ ;  /* 0x0000003270b77824 */ /* 0x000fc600078e02ff */
[----:B------:R0:W2:Y:S01]  /*27f0*/  @P3 LDG.E.U8 R207, desc[UR26][R34.64] ;  /* 0x0000001a22cf3981 */ /* 0x0000a2000c1e1100 */
[-C--:B-1----:R-:W-:Y:S02]  /*2800*/  LEA.HI.X.SX32 R32, R36, R2.reuse, 0x1, P6 ;  /* 0x0000000224207211 */ /* 0x082fe400030f0eff */
[CC--:B------:R-:W-:Y:S02]  /*2810*/  IADD3 R82, P6, PT, R37.reuse, R83.reuse, RZ ;  /* 0x0000005325527210 */ /* 0x0c0fe40007fde0ff */
[----:B------:R-:W-:Y:S02]  /*2820*/  LOP3.LUT P3, RZ, R38, 0x1, RZ, 0xc0, !PT ;  /* 0x0000000126ff7812 */ /* 0x000fe4000786c0ff */
[----:B------:R-:W-:Y:S01]  /*2830*/  SHF.R.U64 R36, R80, 0x5, RZ ;  /* 0x0000000550247819 */ /* 0x000fe200000012ff */
[----:B0-----:R-:W-:Y:S02]  /*2840*/  @P4 IMAD.MOV.U32 R34, RZ, RZ, R31 ;  /* 0x000000ffff224224 */ /* 0x001fe400078e001f */
[----:B------:R-:W-:Y:S01]  /*2850*/  @P4 IMAD.MOV.U32 R35, RZ, RZ, R32 ;  /* 0x000000ffff234224 */ /* 0x000fe200078e0020 */
[----:B------:R-:W-:Y:S01]  /*2860*/  LEA.HI.X.SX32 R33, R37, R2, 0x1, P6 ;  /* 0x0000000225217211 */ /* 0x000fe200030f0eff */
[----:B------:R-:W-:Y:S01]  /*2870*/  IMAD R199, R112, 0x3a, RZ ;  /* 0x0000003a70c77824 */ /* 0x000fe200078e02ff */
[----:B------:R-:W-:-:S02]  /*2880*/  IADD3 R184, P6, PT, R183, R83, RZ ;  /* 0x00000053b7b87210 */ /* 0x000fc40007fde0ff */
[----:B------:R0:W2:Y:S01]  /*2890*/  @P4 LDG.E.U8 R215, desc[UR26][R34.64] ;  /* 0x0000001a22d74981 */ /* 0x0000a2000c1e1100 */
[----:B------:R-:W-:Y:S01]  /*28a0*/  LOP3.LUT P4, RZ, R36, 0x1, RZ, 0xc0, !PT ;  /* 0x0000000124ff7812 */ /* 0x000fe2000788c0ff */
[----:B------:R-:W-:Y:S01]  /*28b0*/  VIADD R36, R94, 0xfffffffc ;  /* 0xfffffffc5e247836 */ /* 0x000fe20000000000 */
[-C--:B------:R-:W-:Y:S02]  /*28c0*/  LEA.HI.X.SX32 R183, R183, R2.reuse, 0x1, P6 ;  /* 0x00000002b7b77211 */ /* 0x080fe400030f0eff */
[C---:B------:R-:W-:Y:S01]  /*28d0*/  IADD3 R200, P6, PT, R199.reuse, R83, RZ ;  /* 0x00000053c7c87210 */ /* 0x040fe20007fde0ff */
[----:B0-----:R-:W-:Y:S02]  /*28e0*/  @P5 IMAD.MOV.U32 R34, RZ, RZ, R82 ;  /* 0x000000ffff225224 */ /* 0x001fe400078e0052 */
[----:B------:R-:W-:Y:S01]  /*28f0*/  @P5 IMAD.MOV.U32 R35, RZ, RZ, R33 ;  /* 0x000000ffff235224 */ /* 0x000fe200078e0021 */
[----:B------:R-:W-:Y:S01]  /*2900*/  LEA.HI.X.SX32 R199, R199, R2, 0x1, P6 ;  /* 0x00000002c7c77211 */ /* 0x000fe200030f0eff */
[----:B------:R-:W-:-:S03]  /*2910*/  @P3 IMAD.MOV.U32 R185, RZ, RZ, R183 ;  /* 0x000000ffffb93224 */ /* 0x000fc600078e00b7 */
[----:B------:R0:W2:Y:S01]  /*2920*/  @P5 LDG.E.U8 R214, desc[UR26][R34.64] ;  /* 0x0000001a22d65981 */ /* 0x0000a2000c1e1100 */
[----:B------:R-:W-:Y:S01]  /*2930*/  ISETP.GE.U32.AND P5, PT, R36, 0x7fffffbd, PT ;  /* 0x7fffffbd2400780c */ /* 0x000fe20003fa6070 */
[----:B------:R-:W-:Y:S02]  /*2940*/  VIADD R36, R94, 0xfffffff4 ;  /* 0xfffffff45e247836 */ /* 0x000fe40000000000 */
[----:B------:R1:W2:Y:S01]  /*2950*/  @P3 LDG.E.U8 R222, desc[UR26][R184.64] ;  /* 0x0000001ab8de3981 */ /* 0x0002a2000c1e1100 */
[----:B------:R-:W-:Y:S02]  /*2960*/  @P4 IMAD.MOV.U32 R201, RZ, RZ, R199 ;  /* 0x000000ffffc94224 */ /* 0x000fe400078e00c7 */
[----:B0-----:R-:W-:Y:S01]  /*2970*/  IMAD R35, R112, 0x3, RZ ;  /* 0x0000000370237824 */ /* 0x001fe200078e02ff */
[----:B------:R-:W-:Y:S01]  /*2980*/  ISETP.GE.U32.AND P3, PT, R36, 0x7fffffb5, PT ;  /* 0x7fffffb52400780c */ /* 0x000fe20003f66070 */
[----:B------:R-:W-:Y:S01]  /*2990*/  IMAD R37, R112, 0xb, RZ ;  /* 0x0000000b70257824 */ /* 0x000fe200078e02ff */
[----:B------:R-:W-:Y:S01]  /*29a0*/  SHF.R.U32.HI R36, RZ, 0xc, R74 ;  /* 0x0000000cff247819 */ /* 0x000fe2000001164a */
[----:B------:R0:W2:Y:S01]  /*29b0*/  @P4 LDG.E.U8 R217, desc[UR26][R200.64] ;  /* 0x0000001ac8d94981 */ /* 0x0000a2000c1e1100 */
[----:B------:R-:W-:-:S02]  /*29c0*/  IADD3 R34, P6, PT, R35, R83, RZ ;  /* 0x0000005323227210 */ /* 0x000fc40007fde0ff */
[----:B------:R-:W-:Y:S01]  /*29d0*/  LOP3.LUT P4, RZ, R36, 0x1, RZ, 0xc0, !PT ;  /* 0x0000000124ff7812 */ /* 0x000fe2000788c0ff */
[----:B------:R-:W-:Y:S01]  /*29e0*/  STL [R1+0x374], R5 ;  /* 0x0003740501007387 */ /* 0x000fe20000100800 */
[----:B------:R-:W-:Y:S02]  /*29f0*/  LEA.HI.X.SX32 R35, R35, R2, 0x1, P6 ;  /* 0x0000000223237211 */ /* 0x000fe400030f0eff */
[----:B------:R-:W-:Y:S01]  /*2a00*/  IADD3 R36, P6, PT, R37, R83, RZ ;  /* 0x0000005325247210 */ /* 0x000fe20007fde0ff */
[----:B------:R-:W-:Y:S01]  /*2a10*/  STL [R1+0x370], R6 ;  /* 0x0003700601007387 */ /* 0x000fe20000100800 */
[----:B------:R-:W-:-:S03]  /*2a20*/  SHF.R.U32.HI R38, RZ, 0x4, R74 ;  /* 0x00000004ff267819 */ /* 0x000fc6000001164a */
[----:B------:R-:W-:Y:S01]  /*2a30*/  STL [R1+0x37c], R7 ;  /* 0x00037c0701007387 */ /* 0x000fe20000100800 */
[----:B------:R-:W-:-:S03]  /*2a40*/  LEA.HI.X.SX32 R37, R37, R2, 0x1, P6 ;  /* 0x0000000225257211 */ /* 0x000fc600030f0eff */
[----:B------:R-:W-:Y:S04]  /*2a50*/  STL [R1+0x378], R8 ;  /* 0x0003780801007387 */ /* 0x000fe80000100800 */
[----:B------:R-:W-:Y:S04]  /*2a60*/  STL [R1+0x384], R9 ;  /* 0x0003840901007387 */ /* 0x000fe80000100800 */
[----:B------:R-:W2:Y:S01]  /*2a70*/  @!P5 LDG.E.U8 R223, desc[UR26][R34.64] ;  /* 0x0000001a22dfd981 */ /* 0x000ea2000c1e1100 */
[----:B------:R-:W-:Y:S02]  /*2a80*/  LOP3.LUT P5, RZ, R38, 0x1, RZ, 0xc0, !PT ;  /* 0x0000000126ff7812 */ /* 0x000fe400078ac0ff */
[C---:B------:R-:W-:Y:S01]  /*2a90*/  IADD3 R38, P6, PT, R39.reuse, R83, RZ ;  /* 0x0000005327267210 */ /* 0x040fe20007fde0ff */
[----:B------:R-:W-:Y:S04]  /*2aa0*/  STL [R1+0x380], R10 ;  /* 0x0003800a01007387 */ /* 0x000fe80000100800 */
[----:B------:R-:W-:Y:S01]  /*2ab0*/  STL [R1+0x38c], R111 ;  /* 0x00038c6f01007387 */ /* 0x000fe20000100800 */
[----:B------:R-:W-:-:S03]  /*2ac0*/  LEA.HI.X.SX32 R39, R39, R2, 0x1, P6 ;  /* 0x0000000227277211 */ /* 0x000fc600030f0eff */
[----:B------:R-:W-:Y:S04]  /*2ad0*/  STL [R1+0x388], R20 ;  /* 0x0003881401007387 */ /* 0x000fe80000100800 */
[----:B------:R-:W-:Y:S04]  /*2ae0*/  STL [R1+0x390], R180 ;  /* 0x000390b401007387 */ /* 0x000fe80000100800 */
[----:B------:R-:W-:Y:S04]  /*2af0*/  STL [R1+0x394], R179 ;  /* 0x000394b301007387 */ /* 0x000fe80000100800 */
[----:B------:R-:W-:Y:S04]  /*2b00*/  STL [R1+0x398], R196 ;  /* 0x000398c401007387 */ /* 0x000fe80000100800 */
[----:B------:R-:W2:Y:S01]  /*2b10*/  @!P3 LDG.E.U8 R224, desc[UR26][R36.64] ;  /* 0x0000001a24e0b981 */ /* 0x000ea2000c1e1100 */
[----:B------:R-:W-:-:S02]  /*2b20*/  LOP3.LUT P3, RZ, R40, 0x1, RZ, 0xc0, !PT ;  /* 0x0000000128ff7812 */ /* 0x000fc4000786c0ff */
[C---:B------:R-:W-:Y:S01]  /*2b30*/  IADD3 R40, P6, PT, R41.reuse, R83, RZ ;  /* 0x0000005329287210 */ /* 0x040fe20007fde0ff */
[----:B------:R-:W-:Y:S04]  /*2b40*/  STL [R1+0x39c], R195 ;  /* 0x00039cc301007387 */ /* 0x000fe80000100800 */
[----:B------:R-:W-:Y:S01]  /*2b50*/  STL [R1+0x3a4], R12 ;  /* 0x0003a40c01007387 */ /* 0x000fe20000100800 */
[----:B------:R-:W-:-:S03]  /*2b60*/  LEA.HI.X.SX32 R41, R41, R2, 0x1, P6 ;  /* 0x0000000229297211 */ /* 0x000fc600030f0eff */
[----:B------:R-:W-:Y:S04]  /*2b70*/  STL [R1+0x3a0], R13 ;  /* 0x0003a00d01007387 */ /* 0x000fe80000100800 */
[----:B------:R-:W-:Y:S04]  /*2b80*/  STL [R1+0x3ac], R14 ;  /* 0x0003ac0e01007387 */ /* 0x000fe80000100800 */
[----:B------:R-:W-:Y:S04]  /*2b90*/  STL [R1+0x3a8], R15 ;  /* 0x0003a80f01007387 */ /* 0x000fe80000100800 */
[----:B------:R-:W2:Y:S01]  /*2ba0*/  @P4 LDG.E.U8 R225, desc[UR26][R38.64] ;  /* 0x0000001a26e14981 */ /* 0x000ea2000c1e1100 */
[----:B------:R-:W-:-:S02]  /*2bb0*/  LOP3.LUT P4, RZ, R42, 0x1, RZ, 0xc0, !PT ;  /* 0x000000012aff7812 */ /* 0x000fc4000788c0ff */
[C---:B------:R-:W-:Y:S01]  /*2bc0*/  IADD3 R42, P6, PT, R43.reuse, R83, RZ ;  /* 0x000000532b2a7210 */ /* 0x040fe20007fde0ff */
[----:B------:R-:W-:Y:S04]  /*2bd0*/  STL [R1+0x3b4], R16 ;  /* 0x0003b41001007387 */ /* 0x000fe80000100800 */
[----:B------:R-:W-:Y:S01]  /*2be0*/  STL [R1+0x3b0], R17 ;  /* 0x0003b01101007387 */ /* 0x000fe20000100800 */
[----:B------:R-:W-:-:S03]  /*2bf0*/  LEA.HI.X.SX32 R43, R43, R2, 0x1, P6 ;  /* 0x000000022b2b7211 */ /* 0x000fc600030f0eff */
[----:B------:R-:W-:Y:S01]  /*2c00*/  STL [R1+0x3bc], R18 ;  /* 0x0003bc1201007387 */ /* 0x000fe20000100800 */
[----:B------:R-:W-:-:S03]  /*2c10*/  IADD3 R170, P6, PT, R44, R83, RZ ;  /* 0x000000532caa7210 */ /* 0x000fc60007fde0ff */
[----:B------:R-:W-:Y:S04]  /*2c20*/  STL [R1+0x3b8], R19 ;  /* 0x0003b81301007387 */ /* 0x000fe80000100800 */
[----:B------:R-:W-:Y:S04]  /*2c30*/  STL [R1+0x3c4], R11 ;  /* 0x0003c40b01007387 */ /* 0x000fe80000100800 */
[----:B------:R-:W-:Y:S04]  /*2c40*/  STL [R1+0x3c0], R81 ;  /* 0x0003c05101007387 */ /* 0x000fe80000100800 */
[----:B------:R-:W-:Y:S01]  /*2c50*/  STL [R1+0x3c8], R181 ;  /* 0x0003c8b501007387 */ /* 0x000fe20000100800 */
[----:B------:R-:W-:-:S03]  /*2c60*/  LEA.HI.X.SX32 R44, R44, R2, 0x1, P6 ;  /* 0x000000022c2c7211 */ /* 0x000fc600030f0eff */
[----:B------:R-:W-:Y:S01]  /*2c70*/  STL [R1+0x3cc], R182 ;  /* 0x0003ccb601007387 */ /* 0x000fe20000100800 */
[----:B-1----:R-:W-:-:S03]  /*2c80*/  IMAD R185, R112, 0x33, RZ ;  /* 0x0000003370b97824 */ /* 0x002fc600078e02ff */
[----:B------:R-:W-:Y:S04]  /*2c90*/  STL [R1+0x3d0], R197 ;  /* 0x0003d0c501007387 */ /* 0x000fe80000100800 */
[----:B------:R-:W-:Y:S04]  /*2ca0*/  STL [R1+0x3d4], R198 ;  /* 0x0003d4c601007387 */ /* 0x000fe80000100800 */
[----:B------:R-:W2:Y:S01]  /*2cb0*/  @P5 LDG.E.U8 R230, desc[UR26][R40.64] ;  /* 0x0000001a28e65981 */ /* 0x000ea2000c1e1100 */
[----:B------:R-:W-:Y:S01]  /*2cc0*/  LOP3.LUT P5, RZ, R45, 0x1, RZ, 0xc0, !PT ;  /* 0x000000012dff7812 */ /* 0x000fe200078ac0ff */
[----:B------:R-:W-:-:S02]  /*2cd0*/  VIADD R45, R94, 0xfffffffb ;  /* 0xfffffffb5e2d7836 */ /* 0x000fc40000000000 */
[----:B------:R-:W-:Y:S04]  /*2ce0*/  STL [R1+0x3dc], R21 ;  /* 0x0003dc1501007387 */ /* 0x000fe80000100800 */
[----:B------:R-:W-:Y:S01]  /*2cf0*/  STL [R1+0x3d8], R22 ;  /* 0x0003d81601007387 */ /* 0x000fe20000100800 */
[----:B------:R-:W-:-:S03]  /*2d00*/  @P4 IMAD.MOV.U32 R171, RZ, RZ, R44 ;  /* 0x000000ffffab4224 */ /* 0x000fc600078e002c */
[----:B------:R-:W-:Y:S01]  /*2d10*/  STL [R1+0x3e4], R23 ;  /* 0x0003e41701007387 */ /* 0x000fe20000100800 */
[----:B------:R-:W-:-:S03]  /*2d20*/  IADD3 R186, P6, PT, R185, R83, RZ ;  /* 0x00000053b9ba7210 */ /* 0x000fc60007fde0ff */
[----:B------:R-:W-:Y:S04]  /*2d30*/  STL [R1+0x3e0], R24 ;  /* 0x0003e01801007387 */ /* 0x000fe80000100800 */
[----:B------:R-:W-:Y:S04]  /*2d40*/  STL [R1+0x3f4], R25 ;  /* 0x0003f41901007387 */ /* 0x000fe80000100800 */
[----:B------:R-:W-:Y:S04]  /*2d50*/  STL [R1+0x3f0], R26 ;  /* 0x0003f01a01007387 */ /* 0x000fe80000100800 */
[----:B------:R-:W2:Y:S01]  /*2d60*/  @P3 LDG.E.U8 R232, desc[UR26][R42.64] ;  /* 0x0000001a2ae83981 */ /* 0x000ea2000c1e1100 */
[----:B------:R-:W-:-:S02]  /*2d70*/  ISETP.GE.U32.AND P3, PT, R45, 0x7fffffbc, PT ;  /* 0x7fffffbc2d00780c */ /* 0x000fc40003f66070 */
[----:B------:R-:W-:Y:S01]  /*2d80*/  SHF.R.U64 R45, R80, 0x4, RZ ;  /* 0x00000004502d7819 */ /* 0x000fe200000012ff */
[----:B------:R-:W-:Y:S01]  /*2d90*/  STL [R1+0x3fc], R27 ;  /* 0x0003fc1b01007387 */ /* 0x000fe20000100800 */
[----:B------:R-:W-:-:S03]  /*2da0*/  LEA.HI.X.SX32 R185, R185, R2, 0x1, P6 ;  /* 0x00000002b9b97211 */ /* 0x000fc600030f0eff */
[----:B------:R-:W-:Y:S01]  /*2db0*/  STL [R1+0x3f8], R28 ;  /* 0x0003f81c01007387 */ /* 0x000fe20000100800 */
[----:B0-----:R-:W-:-:S03]  /*2dc0*/  IMAD R201, R112, 0x3b, RZ ;  /* 0x0000003b70c97824 */ /* 0x001fc600078e02ff */
[----:B------:R-:W-:Y:S04]  /*2dd0*/  STL [R1+0x404], R29 ;  /* 0x0004041d01007387 */ /* 0x000fe80000100800 */
[----:B------:R-:W-:Y:S04]  /*2de0*/  STL [R1+0x400], R30 ;  /* 0x0004001e01007387 */ /* 0x000fe80000100800 */
[----:B------:R-:W-:Y:S04]  /*2df0*/  STL [R1+0x40c], R31 ;  /* 0x00040c1f01007387 */ /* 0x000fe80000100800 */
[----:B------:R-:W2:Y:S01]  /*2e00*/  @P4 LDG.E.U8 R231, desc[UR26][R170.64] ;  /* 0x0000001aaae74981 */ /* 0x000ea2000c1e1100 */
[----:B------:R-:W-:-:S03]  /*2e10*/  LOP3.LUT P4, RZ, R45, 0x1, RZ, 0xc0, !PT ;  /* 0x000000012dff7812 */ /* 0x000fc6000788c0ff */
[----:B------:R-:W-:Y:S01]  /*2e20*/  STL [R1+0x408], R32 ;  /* 0x0004082001007387 */ /* 0x000fe20000100800 */
[----:B------:R-:W-:-:S03]  /*2e30*/  @P5 IMAD.MOV.U32 R187, RZ, RZ, R185 ;  /* 0x000000ffffbb5224 */ /* 0x000fc600078e00b9 */
[----:B------:R-:W-:Y:S01]  /*2e40*/  STL [R1+0x414], R82 ;  /* 0x0004145201007387 */ /* 0x000fe20000100800 */
[----:B------:R-:W-:-:S03]  /*2e50*/  IADD3 R49, P6, PT, R201, R83, RZ ;  /* 0x00000053c9317210 */ /* 0x000fc60007fde0ff */
[----:B------:R-:W-:Y:S01]  /*2e60*/  STL [R1+0x410], R33 ;  /* 0x0004102101007387 */ /* 0x000fe20000100800 */
[----:B------:R-:W-:-:S03]  /*2e70*/  VIADD R45, R94, 0xfffffff3 ;  /* 0xfffffff35e2d7836 */ /* 0x000fc60000000000 */
[----:B------:R-:W-:Y:S04]  /*2e80*/  STL [R1+0x418], R183 ;  /* 0x000418b701007387 */ /* 0x000fe80000100800 */
[----:B------:R-:W-:Y:S01]  /*2e90*/  STL [R1+0x41c], R184 ;  /* 0x00041cb801007387 */ /* 0x000fe20000100800 */
[----:B------:R-:W-:-:S03]  /*2ea0*/  LEA.HI.X.SX32 R201, R201, R2, 0x1, P6 ;  /* 0x00000002c9c97211 */ /* 0x000fc600030f0eff */
[----:B------:R-:W-:Y:S04]  /*2eb0*/  STL [R1+0x420], R199 ;  /* 0x000420c701007387 */ /* 0x000fe80000100800 */
[----:B------:R-:W-:Y:S04]  /*2ec0*/  STL [R1+0x424], R200 ;  /* 0x000424c801007387 */ /* 0x000fe80000100800 */
[----:B------:R-:W-:Y:S04]  /*2ed0*/  STL [R1+0x42c], R34 ;  /* 0x00042c2201007387 */ /* 0x000fe80000100800 */
[----:B------:R-:W-:Y:S04]  /*2ee0*/  STL [R1+0x428], R35 ;  /* 0x0004282301007387 */ /* 0x000fe80000100800 */
[----:B------:R-:W-:Y:S04]  /*2ef0*/  STL [R1+0x434], R36 ;  /* 0x0004342401007387 */ /* 0x000fe80000100800 */
[----:B------:R-:W2:Y:S01]  /*2f00*/  @P5 LDG.E.U8 R233, desc[UR26][R186.64] ;  /* 0x0000001abae95981 */ /* 0x000ea2000c1e1100 */
[----:B------:R-:W-:-:S02]  /*2f10*/  ISETP.GE.U32.AND P5, PT, R45, 0x7fffffb4, PT ;  /* 0x7fffffb42d00780c */ /* 0x000fc40003fa6070 */
[----:B------:R-:W-:Y:S01]  /*2f20*/  IADD3 R45, P6, PT, R46, R83, RZ ;  /* 0x000000532e2d7210 */ /* 0x000fe20007fde0ff */
[----:B------:R-:W-:Y:S01]  /*2f30*/  STL [R1+0x430], R37 ;  /* 0x0004302501007387 */ /* 0x000fe20000100800 */
[----:B------:R-:W-:-:S03]  /*2f40*/  @P4 IMAD.MOV.U32 R50, RZ, RZ, R49 ;  /* 0x000000ffff324224 */ /* 0x000fc600078e0031 */
[----:B------:R-:W-:Y:S01]  /*2f50*/  STL [R1+0x43c], R38 ;  /* 0x00043c2601007387 */ /* 0x000fe20000100800 */
[----:B------:R-:W-:-:S03]  /*2f60*/  @P4 IMAD.MOV.U32 R51, RZ, RZ, R201 ;  /* 0x000000ffff334224 */ /* 0x000fc600078e00c9 */
[----:B------:R-:W-:Y:S01]  /*2f70*/  STL [R1+0x438], R39 ;  /* 0x0004382701007387 */ /* 0x000fe20000100800 */
[----:B------:R-:W-:-:S03]  /*2f80*/  LEA.HI.X.SX32 R46, R46, R2, 0x1, P6 ;  /* 0x000000022e2e7211 */ /* 0x000fc600030f0eff */
[----:B------:R-:W-:Y:S04]  /*2f90*/  STL [R1+0x444], R40 ;  /* 0x0004442801007387 */ /* 0x000fe80000100800 */
[----:B------:R-:W-:Y:S04]  /*2fa0*/  STL [R1+0x440], R41 ;  /* 0x0004402901007387 */ /* 0x000fe80000100800 */
[----:B------:R-:W-:Y:S04]  /*2fb0*/  STL [R1+0x44c], R42 ;  /* 0x00044c2a01007387 */ /* 0x000fe80000100800 */
[----:B------:R-:W-:Y:S04]  /*2fc0*/  STL [R1+0x448], R43 ;  /* 0x0004482b01007387 */ /* 0x000fe80000100800 */
[----:B------:R-:W-:Y:S04]  /*2fd0*/  STL [R1+0x450], R44 ;  /* 0x0004502c01007387 */ /* 0x000fe80000100800 */
[----:B------:R-:W-:Y:S04]  /*2fe0*/  STL [R1+0x454], R170 ;  /* 0x000454aa01007387 */ /* 0x000fe80000100800 */
[----:B------:R0:W2:Y:S01]  /*2ff0*/  @P4 LDG.E.U8 R238, desc[UR26][R50.64] ;  /* 0x0000001a32ee4981 */ /* 0x0000a2000c1e1100 */
[----:B------:R-:W-:-:S02]  /*3000*/  LOP3.LUT P4, RZ, R47, 0x1, RZ, 0xc0, !PT ;  /* 0x000000012fff7812 */ /* 0x000fc4000788c0ff */
[C---:B------:R-:W-:Y:S01]  /*3010*/  IADD3 R47, P6, PT, R48.reuse, R83, RZ ;  /* 0x00000053302f7210 */ /* 0x040fe20007fde0ff */
[----:B------:R-:W-:Y:S04]  /*3020*/  STL [R1+0x458], R185 ;  /* 0x000458b901007387 */ /* 0x000fe80000100800 */
[----:B------:R-:W-:Y:S01]  /*3030*/  STL [R1+0x45c], R186 ;  /* 0x00045cba01007387 */ /* 0x000fe20000100800 */
[----:B0-----:R-:W-:Y:S02]  /*3040*/  @!P3 IMAD.MOV.U32 R50, RZ, RZ, R45 ;  /* 0x000000ffff32b224 */ /* 0x001fe400078e002d */
[----:B------:R-:W-:Y:S01]  /*3050*/  @!P3 IMAD.MOV.U32 R51, RZ, RZ, R46 ;  /* 0x000000ffff33b224 */ /* 0x000fe200078e002e */
[----:B------:R0:W-:Y:S01]  /*3060*/  STL [R1+0x334], R49 ;  /* 0x0003343101007387 */ /* 0x0001e20000100800 */
[----:B------:R-:W-:-:S03]  /*3070*/  LEA.HI.X.SX32 R48, R48, R2, 0x1, P6 ;  /* 0x0000000230307211 */ /* 0x000fc600030f0eff */
[----:B------:R1:W2:Y:S01]  /*3080*/  @!P3 LDG.E.U8 R240, desc[UR26][R50.64] ;  /* 0x0000001a32f0b981 */ /* 0x0002a2000c1e1100 */
[----:B0-----:R-:W-:Y:S01]  /*3090*/  SHF.R.U32.HI R49, RZ, 0x3, R74 ;  /* 0x00000003ff317819 */ /* 0x001fe2000001164a */
[----:B------:R-:W-:-:S03]  /*30a0*/  @!P5 IMAD.MOV.U32 R52, RZ, RZ, R47 ;  /* 0x000000ffff34d224 */ /* 0x000fc600078e002f */
[----:B------:R-:W-:Y:S02]  /*30b0*/  LOP3.LUT P3, RZ, R49, 0x1, RZ, 0xc0, !PT ;  /* 0x0000000131ff7812 */ /* 0x000fe4000786c0ff */
[----:B------:R-:W-:Y:S01]  /*30c0*/  IADD3 R49, P6, PT, R54, R83, RZ ;  /* 0x0000005336317210 */ /* 0x000fe20007fde0ff */
[----:B------:R-:W-:-:S03]  /*30d0*/  @!P5 IMAD.MOV.U32 R53, RZ, RZ, R48 ;  /* 0x000000ffff35d224 */ /* 0x000fc600078e0030 */
[----:B-1----:R-:W-:Y:S02]  /*30e0*/  LEA.HI.X.SX32 R50, R54, R2, 0x1, P6 ;  /* 0x0000000236327211 */ /* 0x002fe400030f0eff */
[----:B------:R0:W2:Y:S01]  /*30f0*/  @!P5 LDG.E.U8 R239, desc[UR26][R52.64] ;  /* 0x0000001a34efd981 */ /* 0x0000a2000c1e1100 */
[----:B------:R-:W-:Y:S01]  /*3100*/  LOP3.LUT P5, RZ, R55, 0x1, RZ, 0xc0, !PT ;  /* 0x0000000137ff7812 */ /* 0x000fe200078ac0ff */
[----:B------:R-:W-:Y:S01]  /*3110*/  @P4 IMAD.MOV.U32 R54, RZ, RZ, R49 ;  /* 0x000000ffff364224 */ /* 0x000fe200078e0031 */
[----:B------:R-:W-:Y:S01]  /*3120*/  IADD3 R51, P6, PT, R56, R83, RZ ;  /* 0x0000005338337210 */ /* 0x000fe20007fde0ff */
[----:B------:R-:W-:Y:S02]  /*3130*/  @P4 IMAD.MOV.U32 R55, RZ, RZ, R50 ;  /* 0x000000ffff374224 */ /* 0x000fe400078e0032 */
[----:B------:R-:W-:-:S03]  /*3140*/  IMAD R171, R112, 0x2c, RZ ;  /* 0x0000002c70ab7824 */ /* 0x000fc600078e02ff */
[----:B------:R1:W2:Y:S01]  /*3150*/  @P4 LDG.E.U8 R246, desc[UR26][R54.64] ;  /* 0x0000001a36f64981 */ /* 0x0002a2000c1e1100 */
[-C--:B0-----:R-:W-:Y:S02]  /*3160*/  LEA.HI.X.SX32 R52, R56, R2.reuse, 0x1, P6 ;  /* 0x0000000238347211 */ /* 0x081fe400030f0eff */
[----:B------:R-:W-:Y:S02]  /*3170*/  IADD3 R53, P6, PT, R115, R83, RZ ;  /* 0x0000005373357210 */ /* 0x000fe40007fde0ff */
[----:B------:R-:W-:Y:S02]  /*3180*/  LOP3.LUT P4, RZ, R57, 0x1, RZ, 0xc0, !PT ;  /* 0x0000000139ff7812 */ /* 0x000fe4000788c0ff */
[----:B------:R-:W-:Y:S01]  /*3190*/  LEA.HI.X.SX32 R115, R115, R2, 0x1, P6 ;  /* 0x0000000273737211 */ /* 0x000fe200030f0eff */
[----:B-1----:R-:W-:Y:S02]  /*31a0*/  @P3 IMAD.MOV.U32 R54, RZ, RZ, R51 ;  /* 0x000000ffff363224 */ /* 0x002fe400078e0033 */
[----:B------:R-:W-:Y:S01]  /*31b0*/  @P3 IMAD.MOV.U32 R55, RZ, RZ, R52 ;  /* 0x000000ffff373224 */ /* 0x000fe200078e0034 */
[----:B------:R-:W-:-:S02]  /*31c0*/  SHF.R.U64 R56, R80, 0xb, RZ ;  /* 0x0000000b50387819 */ /* 0x000fc400000012ff */
[C---:B------:R-:W-:Y:S01]  /*31d0*/  IADD3 R172, P6, PT, R171.reuse, R83, RZ ;  /* 0x00000053abac7210 */ /* 0x040fe20007fde0ff */
[----:B------:R-:W-:Y:S01]  /*31e0*/  IMAD R187, R112, 0x34, RZ ;  /* 0x0000003470bb7824 */ /* 0x000fe200078e02ff */
[----:B------:R0:W2:Y:S01]  /*31f0*/  @P3 LDG.E.U8 R241, desc[UR26][R54.64] ;  /* 0x0000001a36f13981 */ /* 0x0000a2000c1e1100 */
[----:B------:R-:W-:Y:S01]  /*3200*/  LOP3.LUT P3, RZ, R56, 0x1, RZ, 0xc0, !PT ;  /* 0x0000000138ff7812 */ /* 0x000fe2000786c0ff */
[----:B------:R-:W-:Y:S01]  /*3210*/  @P5 IMAD.MOV.U32 R114, RZ, RZ, R53 ;  /* 0x000000ffff725224 */ /* 0x000fe200078e0035 */
[----:B------:R-:W-:Y:S01]  /*3220*/  LEA.HI.X.SX32 R171, R171, R2, 0x1, P6 ;  /* 0x00000002abab7211 */ /* 0x000fe200030f0eff */
[----:B------:R-:W-:Y:S01]  /*3230*/  STL [R1+0x460], R201 ;  /* 0x000460c901007387 */ /* 0x000fe20000100800 */
[----:B------:R-:W-:-:S03]  /*3240*/  VIADD R56, R94, 0xfffffffa ;  /* 0xfffffffa5e387836 */ /* 0x000fc60000000000 */
[----:B------:R-:W-:Y:S01]  /*3250*/  STL [R1+0x468], R45 ;  /* 0x0004682d01007387 */ /* 0x000fe20000100800 */
[----:B------:R-:W-:-:S03]  /*3260*/  IADD3 R188, P6, PT, R187, R83, RZ ;  /* 0x00000053bbbc7210 */ /* 0x000fc60007fde0ff */
[----:B------:R-:W-:Y:S01]  /*3270*/  STL [R1+0x464], R46 ;  /* 0x0004642e01007387 */ /* 0x000fe20000100800 */
[----:B0-----:R-:W-:-:S03]  /*3280*/  @P4 IMAD.MOV.U32 R54, RZ, RZ, R172 ;  /* 0x000000ffff364224 */ /* 0x001fc600078e00ac */
[----:B------:R-:W-:Y:S01]  /*3290*/  STL [R1+0x470], R47 ;  /* 0x0004702f01007387 */ /* 0x000fe20000100800 */
[----:B------:R-:W-:-:S03]  /*32a0*/  @P4 IMAD.MOV.U32 R55, RZ, RZ, R171 ;  /* 0x000000ffff374224 */ /* 0x000fc600078e00ab */
[----:B------:R-:W-:Y:S01]  /*32b0*/  STL [R1+0x46c], R48 ;  /* 0x00046c3001007387 */ /* 0x000fe20000100800 */
[----:B------:R-:W-:-:S03]  /*32c0*/  LEA.HI.X.SX32 R187, R187, R2, 0x1, P6 ;  /* 0x00000002bbbb7211 */ /* 0x000fc600030f0eff */
[----:B------:R-:W-:Y:S04]  /*32d0*/  STL [R1+0x478], R49 ;  /* 0x0004783101007387 */ /* 0x000fe80000100800 */
[----:B------:R-:W2:Y:S01]  /*32e0*/  @P5 LDG.E.U8 R247, desc[UR26][R114.64] ;  /* 0x0000001a72f75981 */ /* 0x000ea2000c1e1100 */
[----:B------:R-:W-:Y:S02]  /*32f0*/  ISETP.GE.U32.AND P5, PT, R56, 0x7fffffbb, PT ;  /* 0x7fffffbb3800780c */ /* 0x000fe40003fa6070 */
[----:B------:R-:W-:Y:S01]  /*3300*/  SHF.R.U64 R56, R80, 0x3, RZ ;  /* 0x0000000350387819 */ /* 0x000fe200000012ff */
[----:B------:R-:W-:Y:S01]  /*3310*/  STL [R1+0x474], R50 ;  /* 0x0004743201007387 */ /* 0x000fe20000100800 */
[----:B------:R-:W-:-:S03]  /*3320*/  IMAD R57, R112, 0x3c, RZ ;  /* 0x0000003c70397824 */ /* 0x000fc600078e02ff */
[----:B------:R-:W-:Y:S04]  /*3330*/  STL [R1+0x480], R51 ;  /* 0x0004803301007387 */ /* 0x000fe80000100800 */
[----:B------:R-:W-:Y:S04]  /*3340*/  STL [R1+0x47c], R52 ;  /* 0x00047c3401007387 */ /* 0x000fe80000100800 */
[----:B------:R-:W-:Y:S04]  /*3350*/  STL [R1+0x484], R53 ;  /* 0x0004843501007387 */ /* 0x000fe80000100800 */
[----:B------:R-:W-:Y:S04]  /*3360*/  STL [R1+0x488], R115 ;  /* 0x0004887301007387 */ /* 0x000fe80000100800 */
[----:B------:R0:W2:Y:S01]  /*3370*/  @P4 LDG.E.U8 R248, desc[UR26][R54.64] ;  /* 0x0000001a36f84981 */ /* 0x0000a2000c1e1100 */
[----:B------:R-:W-:-:S03]  /*3380*/  LOP3.LUT P4, RZ, R56, 0x1, RZ, 0xc0, !PT ;  /* 0x0000000138ff7812 */ /* 0x000fc6000788c0ff */
[----:B------:R1:W-:Y:S01]  /*3390*/  STL [R1+0x48c], R171 ;  /* 0x00048cab01007387 */ /* 0x0003e20000100800 */
[----:B------:R-:W-:Y:S01]  /*33a0*/  IMAD R56, R112, 0x5, RZ ;  /* 0x0000000570387824 */ /* 0x000fe200078e02ff */
[C---:B------:R-:W-:Y:S01]  /*33b0*/  IADD3 R60, P6, PT, R57.reuse, R83, RZ ;  /* 0x00000053393c7210 */ /* 0x040fe20007fde0ff */
[----:B0-----:R-:W-:Y:S02]  /*33c0*/  @P3 IMAD.MOV.U32 R54, RZ, RZ, R188 ;  /* 0x000000ffff363224 */ /* 0x001fe400078e00bc */
[----:B------:R-:W-:Y:S01]  /*33d0*/  @P3 IMAD.MOV.U32 R55, RZ, RZ, R187 ;  /* 0x000000ffff373224 */ /* 0x000fe200078e00bb */
[----:B-1----:R-:W-:Y:S02]  /*33e0*/  PRMT R171, RZ, 0x7610, R171 ;  /* 0x00007610ffab7816 */ /* 0x002fe400000000ab */
[----:B------:R-:W-:-:S04]  /*33f0*/  LEA.HI.X.SX32 R61, R57, R2, 0x1, P6 ;  /* 0x00000002393d7211 */ /* 0x000fc800030f0eff */
[----:B------:R0:W2:Y:S01]  /*3400*/  @P3 LDG.E.U8 R171, desc[UR26][R54.64] ;  /* 0x0000001a36ab3981 */ /* 0x0000a2000c1e1100 */
[----:B------:R-:W-:Y:S01]  /*3410*/  PRMT R115, RZ, 0x7610, R115 ;  /* 0x00007610ff737816 */ /* 0x000fe20000000073 */
[----:B------:R-:W-:Y:S01]  /*3420*/  @P4 IMAD.MOV.U32 R57, RZ, RZ, R61 ;  /* 0x000000ffff394224 */ /* 0x000fe200078e003d */
[----:B------:R-:W-:Y:S01]  /*3430*/  ISETP.GE.U32.AND P3, PT, R58, 0x7fffffb3, PT ;  /* 0x7fffffb33a00780c */ /* 0x000fe20003f66070 */
[----:B------:R-:W-:Y:S01]  /*3440*/  IMAD R58, R112, 0xd, RZ ;  /* 0x0000000d703a7824 */ /* 0x000fe200078e02ff */
[----:B0-----:R-:W-:-:S04]  /*3450*/  IADD3 R54, P6, PT, R56, R83, RZ ;  /* 0x0000005338367210 */ /* 0x001fc80007fde0ff */
[----:B------:R-:W-:Y:S01]  /*3460*/  LEA.HI.X.SX32 R55, R56, R2, 0x1, P6 ;  /* 0x0000000238377211 */ /* 0x000fe200030f0eff */
[----:B------:R-:W-:Y:S01]  /*3470*/  @P4 IMAD.MOV.U32 R56, RZ, RZ, R60 ;  /* 0x000000ffff384224 */ /* 0x000fe200078e003c */
[----:B------:R-:W-:Y:S01]  /*3480*/  PRMT R53, RZ, 0x7610, R53 ;  /* 0x00007610ff357816 */ /* 0x000fe20000000035 */
[----:B------:R0:W-:Y:S04]  /*3490*/  STL [R1+0x33c], R60 ;  /* 0x00033c3c01007387 */ /* 0x0001e80000100800 */
[----:B------:R1:W2:Y:S01]  /*34a0*/  @P4 LDG.E.U8 R115, desc[UR26][R56.64] ;  /* 0x0000001a38734981 */ /* 0x0002a2000c1e1100 */
[----:B------:R-:W-:Y:S01]  /*34b0*/  LOP3.LUT P4, RZ, R59, 0x1, RZ, 0xc0, !PT ;  /* 0x000000013bff7812 */ /* 0x000fe2000788c0ff */
[----:B------:R-:W-:Y:S01]  /*34c0*/  IMAD R59, R112, 0x15, RZ ;  /* 0x00000015703b7824 */ /* 0x000fe200078e02ff */
[----:B------:R-:W-:Y:S01]  /*34d0*/  PRMT R51, RZ, 0x7610, R51 ;  /* 0x00007610ff337816 */ /* 0x000fe20000000033 */
[----:B------:R-:W2:Y:S01]  /*34e0*/  @!P5 LDG.E.U8 R53, desc[UR26][R54.64] ;  /* 0x0000001a3635d981 */ /* 0x000ea2000c1e1100 */
[----:B0-----:R-:W-:-:S02]  /*34f0*/  SHF.R.U32.HI R60, RZ, 0x2, R74 ;  /* 0x00000002ff3c7819 */ /* 0x001fc4000001164a */
[-C--:B-1----:R-:W-:Y:S01]  /*3500*/  IADD3 R56, P6, PT, R58, R83.reuse, RZ ;  /* 0x000000533a387210 */ /* 0x082fe20007fde0ff */
[----:B------:R0:W-:Y:S01]  /*3510*/  STL [R1+0x338], R61 ;  /* 0x0003383d01007387 */ /* 0x0001e20000100800 */
[----:B------:R-:W-:Y:S02]  /*3520*/  LOP3.LUT P5, RZ, R60, 0x1, RZ, 0xc0, !PT ;  /* 0x000000013cff7812 */ /* 0x000fe400078ac0ff */
[----:B------:R-:W-:Y:S02]  /*3530*/  LEA.HI.X.SX32 R57, R58, R2, 0x1, P6 ;  /* 0x000000023a397211 */ /* 0x000fe400030f0eff */
[----:B------:R-:W-:Y:S02]  /*3540*/  SHF.R.U64 R60, R80, 0x1a, RZ ;  /* 0x0000001a503c7819 */ /* 0x000fe400000012ff */
[----:B------:R-:W-:Y:S01]  /*3550*/  IADD3 R58, P6, PT, R59, R83, RZ ;  /* 0x000000533b3a7210 */ /* 0x000fe20007fde0ff */
[----:B------:R-:W2:Y:S01]  /*3560*/  @!P3 LDG.E.U8 R51, desc[UR26][R56.64] ;  /* 0x0000001a3833b981 */ /* 0x000ea2000c1e1100 */
[----:B0-----:R-:W-:Y:S01]  /*3570*/  IMAD R61, R112, 0x1d, RZ ;  /* 0x0000001d703d7824 */ /* 0x001fe200078e02ff */
[----:B------:R-:W-:-:S02]  /*3580*/  LOP3.LUT P3, RZ, R60, 0x1, RZ, 0xc0, !PT ;  /* 0x000000013cff7812 */ /* 0x000fc4000786c0ff */
[-C--:B------:R-:W-:Y:S02]  /*3590*/  LEA.HI.X.SX32 R59, R59, R2.reuse, 0x1, P6 ;  /* 0x000000023b3b7211 */ /* 0x080fe400030f0eff */
[----:B------:R-:W-:Y:S02]  /*35a0*/  PRMT R52, RZ, 0x7610, R52 ;  /* 0x00007610ff347816 */ /* 0x000fe40000000034 */
[CC--:B------:R-:W-:Y:S02]  /*35b0*/  IADD3 R60, P6, PT, R61.reuse, R83.reuse, RZ ;  /* 0x000000533d3c7210 */ /* 0x0c0fe40007fde0ff */
[----:B------:R-:W-:Y:S02]  /*35c0*/  PRMT R49, RZ, 0x7610, R49 ;  /* 0x00007610ff317816 */ /* 0x000fe40000000031 */
[----:B------:R-:W-:Y:S01]  /*35d0*/  LEA.HI.X.SX32 R61, R61, R2, 0x1, P6 ;  /* 0x000000023d3d7211 */ /* 0x000fe200030f0eff */
[----:B------:R-:W2:Y:S01]  /*35e0*/  @P4 LDG.E.U8 R52, desc[UR26][R58.64] ;  /* 0x0000001a3a344981 */ /* 0x000ea2000c1e1100 */
[----:B------:R-:W-:-:S02]  /*35f0*/  IADD3 R93, P6, PT, R71, R83, RZ ;  /* 0x00000053475d7210 */ /* 0x000fc40007fde0ff */
[----:B------:R-:W-:Y:S01]  /*3600*/  LOP3.LUT P4, RZ, R62, 0x1, RZ, 0xc0, !PT ;  /* 0x000000013eff7812 */ /* 0x000fe2000788c0ff */
[----:B------:R-:W2:Y:S01]  /*3610*/  @P5 LDG.E.U8 R49, desc[UR26][R60.64] ;  /* 0x0000001a3c315981 */ /* 0x000ea2000c1e1100 */
[----:B------:R-:W-:Y:S02]  /*3620*/  SHF.R.U64 R62, R80, 0xa, RZ ;  /* 0x0000000a503e7819 */ /* 0x000fe400000012ff */
[-C--:B------:R-:W-:Y:S02]  /*3630*/  LEA.HI.X.SX32 R71, R71, R2.reuse, 0x1, P6 ;  /* 0x0000000247477211 */ /* 0x080fe400030f0eff */
[C---:B------:R-:W-:Y:S02]  /*3640*/  IADD3 R174, P6, PT, R173.reuse, R83, RZ ;  /* 0x00000053adae7210 */ /* 0x040fe40007fde0ff */
[----:B------:R-:W-:Y:S01]  /*3650*/  PRMT R50, RZ, 0x7610, R50 ;  /* 0x00007610ff327816 */ /* 0x000fe20000000032 */
[----:B------:R-:W-:Y:S01]  /*3660*/  @P3 IMAD.MOV.U32 R63, RZ, RZ, R71 ;  /* 0x000000ffff3f3224 */ /* 0x000fe200078e0047 */
[----:B------:R-:W-:Y:S01]  /*3670*/  LOP3.LUT P5, RZ, R62, 0x1, RZ, 0xc0, !PT ;  /* 0x000000013eff7812 */ /* 0x000fe200078ac0ff */
[----:B------:R-:W-:Y:S01]  /*3680*/  @P3 IMAD.MOV.U32 R62, RZ, RZ, R93 ;  /* 0x000000ffff3e3224 */ /* 0x000fe200078e005d */
[----:B------:R-:W-:-:S02]  /*3690*/  LEA.HI.X.SX32 R173, R173, R2, 0x1, P6 ;  /* 0x00000002adad7211 */ /* 0x000fc400030f0eff */
[----:B------:R-:W-:Y:S02]  /*36a0*/  PRMT R47, RZ, 0x7610, R47 ;  /* 0x00007610ff2f7816 */ /* 0x000fe4000000002f */
[----:B------:R0:W2:Y:S01]  /*36b0*/  @P3 LDG.E.U8 R50, desc[UR26][R62.64] ;  /* 0x0000001a3e323981 */ /* 0x0000a2000c1e1100 */
[----:B------:R-:W-:Y:S02]  /*36c0*/  ISETP.GE.U32.AND P3, PT, R64, 0x7fffffba, PT ;  /* 0x7fffffba4000780c */ /* 0x000fe40003f66070 */
[----:B------:R-:W-:Y:S02]  /*36d0*/  SHF.R.U64 R64, R80, 0x2, RZ ;  /* 0x0000000250407819 */ /* 0x000fe400000012ff */
[C---:B------:R-:W-:Y:S01]  /*36e0*/  IADD3 R190, P6, PT, R189.reuse, R83, RZ ;  /* 0x00000053bdbe7210 */ /* 0x040fe20007fde0ff */
[----:B0-----:R-:W-:Y:S02]  /*36f0*/  @P4 IMAD.MOV.U32 R62, RZ, RZ, R174 ;  /* 0x000000ffff3e4224 */ /* 0x001fe400078e00ae */
[----:B------:R-:W-:Y:S01]  /*3700*/  @P4 IMAD.MOV.U32 R63, RZ, RZ, R173 ;  /* 0x000000ffff3f4224 */ /* 0x000fe200078e00ad */
[----:B------:R-:W-:-:S04]  /*3710*/  LEA.HI.X.SX32 R189, R189, R2, 0x1, P6 ;  /* 0x00000002bdbd7211 */ /* 0x000fc800030f0eff */
[----:B------:R0:W2:Y:S01]  /*3720*/  @P4 LDG.E.U8 R47, desc[UR26][R62.64] ;  /* 0x0000001a3e2f4981 */ /* 0x0000a2000c1e1100 */
[----:B------:R-:W-:Y:S02]  /*3730*/  LOP3.LUT P4, RZ, R64, 0x1, RZ, 0xc0, !PT ;  /* 0x0000000140ff7812 */ /* 0x000fe4000788c0ff */
[----:B------:R-:W-:Y:S01]  /*3740*/  PRMT R48, RZ, 0x7610, R48 ;  /* 0x00007610ff307816 */ /* 0x000fe20000000030 */
[----:B------:R-:W-:Y:S01]  /*3750*/  IMAD R64, R112, 0x6, RZ ;  /* 0x0000000670407824 */ /* 0x000fe200078e02ff */
[C---:B------:R-:W-:Y:S01]  /*3760*/  IADD3 R67, P6, PT, R65.reuse, R83, RZ ;  /* 0x0000005341437210 */ /* 0x040fe20007fde0ff */
[----:B0-----:R-:W-:Y:S02]  /*3770*/  @P5 IMAD.MOV.U32 R62, RZ, RZ, R190 ;  /* 0x000000ffff3e5224 */ /* 0x001fe400078e00be */
[----:B------:R-:W-:Y:S01]  /*3780*/  @P5 IMAD.MOV.U32 R63, RZ, RZ, R189 ;  /* 0x000000ffff3f5224 */ /* 0x000fe200078e00bd */
[----:B------:R-:W-:Y:S01]  /*3790*/  LEA.HI.X.SX32 R69, R65, R2, 0x1, P6 ;  /* 0x0000000241457211 */ /* 0x000fe200030f0eff */
[----:B------:R0:W-:Y:S01]  /*37a0*/  STL [R1+0x344], R67 ;  /* 0x0003444301007387 */ /* 0x0001e20000100800 */
[----:B------:R-:W-:-:S03]  /*37b0*/  PRMT R45, RZ, 0x7610, R45 ;  /* 0x00007610ff2d7816 */ /* 0x000fc6000000002d */
[----:B------:R1:W2:Y:S01]  /*37c0*/  @P5 LDG.E.U8 R48, desc[UR26][R62.64] ;  /* 0x0000001a3e305981 */ /* 0x0002a2000c1e1100 */
[----:B------:R-:W-:Y:S01]  /*37d0*/  ISETP.GE.U32.AND P5, PT, R66, 0x7fffffb2, PT ;  /* 0x7fffffb24200780c */ /* 0x000fe20003fa6070 */
[----:B------:R-:W-:Y:S01]  /*37e0*/  @P4 IMAD.MOV.U32 R66, RZ, RZ, R67 ;  /* 0x000000ffff424224 */ /* 0x000fe200078e0043 */
[----:B------:R-:W-:Y:S01]  /*37f0*/  SHF.R.U32.HI R65, RZ, 0x9, R74 ;  /* 0x00000009ff417819 */ /* 0x000fe2000001164a */
[----:B0-----:R-:W-:Y:S01]  /*3800*/  @P4 IMAD.MOV.U32 R67, RZ, RZ, R69 ;  /* 0x000000ffff434224 */ /* 0x001fe200078e0045 */
[----:B-1----:R-:W-:-:S04]  /*3810*/  IADD3 R63, P6, PT, R64, R83, RZ ;  /* 0x00000053403f7210 */ /* 0x002fc80007fde0ff */
[----:B------:R0:W2:Y:S01]  /*3820*/  @P4 LDG.E.U8 R45, desc[UR26][R66.64] ;  /* 0x0000001a422d4981 */ /* 0x0000a2000c1e1100 */
[----:B------:R-:W-:Y:S02]  /*3830*/  LEA.HI.X.SX32 R64, R64, R2, 0x1, P6 ;  /* 0x0000000240407211 */ /* 0x000fe400030f0eff */
[----:B------:R-:W-:Y:S02]  /*3840*/  PRMT R46, RZ, 0x7610, R46 ;  /* 0x00007610ff2e7816 */ /* 0x000fe4000000002e */
[----:B------:R-:W-:Y:S01]  /*3850*/  LOP3.LUT P4, RZ, R65, 0x1, RZ, 0xc0, !PT ;  /* 0x0000000141ff7812 */ /* 0x000fe2000788c0ff */
[----:B0-----:R-:W-:Y:S02]  /*3860*/  @!P3 IMAD.MOV.U32 R66, RZ, RZ, R63 ;  /* 0x000000ffff42b224 */ /* 0x001fe400078e003f */
[----:B------:R-:W-:Y:S01]  /*3870*/  @!P3 IMAD.MOV.U32 R67, RZ, RZ, R64 ;  /* 0x000000ffff43b224 */ /* 0x000fe200078e0040 */
[----:B------:R-:W-:Y:S01]  /*3880*/  IADD3 R65, P6, PT, R68, R83, RZ ;  /* 0x0000005344417210 */ /* 0x000fe20007fde0ff */
[----:B------:R0:W-:Y:S04]  /*3890*/  STL [R1+0x340], R69 ;  /* 0x0003404501007387 */ /* 0x0001e80000100800 */
[----:B------:R1:W2:Y:S01]  /*38a0*/  @!P3 LDG.E.U8 R46, desc[UR26][R66.64] ;  /* 0x0000001a422eb981 */ /* 0x0002a2000c1e1100 */
[----:B------:R-:W-:-:S02]  /*38b0*/  PRMT R201, RZ, 0x7610, R201 ;  /* 0x00007610ffc97816 */ /* 0x000fc400000000c9 */
[----:B0-----:R-:W-:Y:S02]  /*38c0*/  SHF.R.U32.HI R69, RZ, 0x1, R74 ;  /* 0x00000001ff457819 */ /* 0x001fe4000001164a */
[----:B-1----:R-:W-:Y:S01]  /*38d0*/  LEA.HI.X.SX32 R66, R68, R2, 0x1, P6 ;  /* 0x0000000244427211 */ /* 0x002fe200030f0eff */
[----:B------:R-:W-:Y:S01]  /*38e0*/  @!P5 IMAD.MOV.U32 R68, RZ, RZ, R65 ;  /* 0x000000ffff44d224 */ /* 0x000fe200078e0041 */
[----:B------:R-:W-:Y:S01]  /*38f0*/  LOP3.LUT P3, RZ, R69, 0x1, RZ, 0xc0, !PT ;  /* 0x0000000145ff7812 */ /* 0x000fe2000786c0ff */
[----:B------:R-:W-:Y:S02]  /*3900*/  IMAD R62, R112, 0x16, RZ ;  /* 0x00000016703e7824 */ /* 0x000fe400078e02ff */
[----:B------:R-:W-:-:S03]  /*3910*/  @!P5 IMAD.MOV.U32 R69, RZ, RZ, R66 ;  /* 0x000000ffff45d224 */ /* 0x000fc600078e0042 */
[-C--:B------:R-:W-:Y:S02]  /*3920*/  IADD3 R67, P6, PT, R62, R83.reuse, RZ ;  /* 0x000000533e437210 */ /* 0x080fe40007fde0ff */
[----:B------:R0:W2:Y:S01]  /*3930*/  @!P5 LDG.E.U8 R201, desc[UR26][R68.64] ;  /* 0x0000001a44c9d981 */ /* 0x0000a2000c1e1100 */
[----:B------:R-:W-:Y:S01]  /*3940*/  LOP3.LUT P5, RZ, R70, 0x1, RZ, 0xc0, !PT ;  /* 0x0000000146ff7812 */ /* 0x000fe200078ac0ff */
[----:B------:R-:W-:Y:S01]  /*3950*/  IMAD R70, R112, 0x1e, RZ ;  /* 0x0000001e70467824 */ /* 0x000fe200078e02ff */
[----:B------:R-:W-:Y:S02]  /*3960*/  PRMT R186, RZ, 0x7610, R186 ;  /* 0x00007610ffba7816 */ /* 0x000fe400000000ba */
[----:B0-----:R-:W-:Y:S02]  /*3970*/  LEA.HI.X.SX32 R68, R62, R2, 0x1, P6 ;  /* 0x000000023e447211 */ /* 0x001fe400030f0eff */
[----:B------:R-:W-:Y:S01]  /*3980*/  IADD3 R69, P6, PT, R70, R83, RZ ;  /* 0x0000005346457210 */ /* 0x000fe20007fde0ff */
[----:B------:R-:W-:-:S02]  /*3990*/  VIADD R62, R72, 0xfe ;  /* 0x000000fe483e7836 */ /* 0x000fc40000000000 */
[----:B------:R-:W-:Y:S01]  /*39a0*/  @P4 IMAD.MOV.U32 R72, RZ, RZ, R67 ;  /* 0x000000ffff484224 */ /* 0x000fe200078e0043 */
[----:B------:R-:W-:Y:S01]  /*39b0*/  LEA.HI.X.SX32 R70, R70, R2, 0x1, P6 ;  /* 0x0000000246467211 */ /* 0x000fe200030f0eff */
[----:B------:R-:W-:Y:S01]  /*39c0*/  @P4 IMAD.MOV.U32 R73, RZ, RZ, R68 ;  /* 0x000000ffff494224 */ /* 0x000fe200078e0044 */
[----:B------:R-:W-:Y:S02]  /*39d0*/  PRMT R185, RZ, 0x7610, R185 ;  /* 0x00007610ffb97816 */ /* 0x000fe400000000b9 */
[----:B------:R-:W-:Y:S02]  /*39e0*/  IABS R77, R62 ;  /* 0x0000003e004d7213 */ /* 0x000fe40000000000 */
[----:B------:R0:W2:Y:S01]  /*39f0*/  @P4 LDG.E.U8 R186, desc[UR26][R72.64] ;  /* 0x0000001a48ba4981 */ /* 0x0000a2000c1e1100 */
[----:B------:R-:W-:Y:S02]  /*3a00*/  ISETP.GE.AND P4, PT, R62, RZ, PT ;  /* 0x000000ff3e00720c */ /* 0x000fe40003f86270 */
[----:B------:R-:W-:-:S02]  /*3a10*/  SHF.R.U64 R62, R80, 0x11, RZ ;  /* 0x00000011503e7819 */ /* 0x000fc400000012ff */
[----:B------:R-:W-:Y:S01]  /*3a20*/  IABS R117, R92 ;  /* 0x0000005c00757213 */ /* 0x000fe20000000000 */
[----:B0-----:R-:W-:Y:S02]  /*3a30*/  @P3 IMAD.MOV.U32 R72, RZ, RZ, R69 ;  /* 0x000000ffff483224 */ /* 0x001fe400078e0045 */
[----:B------:R-:W-:Y:S01]  /*3a40*/  @P3 IMAD.MOV.U32 R73, RZ, RZ, R70 ;  /* 0x000000ffff493224 */ /* 0x000fe200078e0046 */
[----:B------:R-:W-:-:S04]  /*3a50*/  LOP3.LUT P6, RZ, R62, 0x1, RZ, 0xc0, !PT ;  /* 0x000000013eff7812 */ /* 0x000fc800078cc0ff */
[----:B------:R0:W2:Y:S01]  /*3a60*/  @P3 LDG.E.U8 R185, desc[UR26][R72.64] ;  /* 0x0000001a48b93981 */ /* 0x0000a2000c1e1100 */
[----:B------:R-:W-:Y:S01]  /*3a70*/  IADD3 R62, P3, PT, R98, R83, RZ ;  /* 0x00000053623e7210 */ /* 0x000fe20007f7e0ff */
[----:B------:R-:W-:-:S03]  /*3a80*/  IMAD.HI.U32 R75, R86, R117, RZ ;  /* 0x00000075564b7227 */ /* 0x000fc600078e00ff */
[-C--:B------:R-:W-:Y:S01]  /*3a90*/  LEA.HI.X.SX32 R98, R98, R2.reuse, 0x1, P3 ;  /* 0x0000000262627211 */ /* 0x080fe200018f0eff */
[----:B------:R-:W-:Y:S01]  /*3aa0*/  IMAD.MOV R75, RZ, RZ, -R75 ;  /* 0x000000ffff4b7224 */ /* 0x000fe200078e0a4b */
[C---:B------:R-:W-:Y:S02]  /*3ab0*/  IADD3 R176, P3, PT, R175.reuse, R83, RZ ;  /* 0x00000053afb07210 */ /* 0x040fe40007f7e0ff */
[----:B------:R-:W-:Y:S01]  /*3ac0*/  PRMT R170, RZ, 0x7610, R170 ;  /* 0x00007610ffaa7816 */ /* 0x000fe200000000aa */
[----:B0-----:R-:W-:Y:S01]  /*3ad0*/  @P5 IMAD.MOV.U32 R72, RZ, RZ, R62 ;  /* 0x000000ffff485224 */ /* 0x001fe200078e003e */
[----:B------:R-:W-:Y:S01]  /*3ae0*/  LEA.HI.X.SX32 R175, R175, R2, 0x1, P3 ;  /* 0x00000002afaf7211 */ /* 0x000fe200018f0eff */
[----:B------:R-:W-:Y:S02]  /*3af0*/  @P5 IMAD.MOV.U32 R73, RZ, RZ, R98 ;  /* 0x000000ffff495224 */ /* 0x000fe400078e0062 */
[----:B------:R-:W-:Y:S01]  /*3b00*/  IMAD R117, R88, R75, R117 ;  /* 0x0000004b58757224 */ /* 0x000fe200078e0275 */
[----:B------:R-:W-:-:S02]  /*3b10*/  SHF.R.U64 R75, R80, 0x9, RZ ;  /* 0x00000009504b7819 */ /* 0x000fc400000012ff */
[----:B------:R0:W2:Y:S01]  /*3b20*/  @P5 LDG.E.U8 R170, desc[UR26][R72.64] ;  /* 0x0000001a48aa5981 */ /* 0x0000a2000c1e1100 */
[----:B------:R-:W-:Y:S02]  /*3b30*/  PRMT R44, RZ, 0x7610, R44 ;  /* 0x00007610ff2c7816 */ /* 0x000fe4000000002c */
[----:B------:R-:W-:Y:S02]  /*3b40*/  LOP3.LUT P3, RZ, R75, 0x1, RZ, 0xc0, !PT ;  /* 0x000000014bff7812 */ /* 0x000fe4000786c0ff */
[----:B------:R-:W-:Y:S01]  /*3b50*/  SHF.R.U64 R75, R80, 0x1, RZ ;  /* 0x00000001504b7819 */ /* 0x000fe200000012ff */
[----:B0-----:R-:W-:Y:S02]  /*3b60*/  @P6 IMAD.MOV.U32 R72, RZ, RZ, R176 ;  /* 0x000000ffff486224 */ /* 0x001fe400078e00b0 */
[----:B------:R-:W-:Y:S01]  /*3b70*/  @P6 IMAD.MOV.U32 R73, RZ, RZ, R175 ;  /* 0x000000ffff496224 */ /* 0x000fe200078e00af */
[----:B------:R-:W-:Y:S01]  /*3b80*/  LOP3.LUT P5, RZ, R75, 0x1, RZ, 0xc0, !PT ;  /* 0x000000014bff7812 */ /* 0x000fe200078ac0ff */
[----:B------:R-:W-:-:S03]  /*3b90*/  IMAD.HI.U32 R76, R86, R77, RZ ;  /* 0x0000004d564c7227 */ /* 0x000fc600078e00ff */
[----:B------:R0:W2:Y:S01]  /*3ba0*/  @P6 LDG.E.U8 R44, desc[UR26][R72.64] ;  /* 0x0000001a482c6981 */ /* 0x0000a2000c1e1100 */
[CC--:B------:R-:W-:Y:S01]  /*3bb0*/  IADD3 R192, P6, PT, R191.reuse, R83.reuse, RZ ;  /* 0x00000053bfc07210 */ /* 0x0c0fe20007fde0ff */
[----:B------:R-:W-:Y:S02]  /*3bc0*/  IMAD R75, R112, 0x3e, RZ ;  /* 0x0000003e704b7824 */ /* 0x000fe400078e02ff */
[----:B------:R-:W-:Y:S01]  /*3bd0*/  IMAD.MOV R76, RZ, RZ, -R76 ;  /* 0x000000ffff4c7224 */ /* 0x000fe200078e0a4c */
[----:B------:R-:W-:Y:S02]  /*3be0*/  LEA.HI.X.SX32 R191, R191, R2, 0x1, P6 ;  /* 0x00000002bfbf7211 */ /* 0x000fe400030f0eff */
[C---:B------:R-:W-:Y:S01]  /*3bf0*/  IADD3 R78, P6, PT, R75.reuse, R83, RZ ;  /* 0x000000534b4e7210 */ /* 0x040fe20007fde0ff */
[----:B------:R-:W-:Y:S01]  /*3c00*/  IMAD R84, R88, R76, R77 ;  /* 0x0000004c58547224 */ /* 0x000fe200078e024d */
[----:B------:R-:W-:Y:S01]  /*3c10*/  PRMT R42, RZ, 0x7610, R42 ;  /* 0x00007610ff2a7816 */ /* 0x000fe2000000002a */
[----:B0-----:R-:W-:Y:S01]  /*3c20*/  @P3 IMAD.MOV.U32 R72, RZ, RZ, R192 ;  /* 0x000000ffff483224 */ /* 0x001fe200078e00c0 */
[----:B------:R-:W-:Y:S01]  /*3c30*/  LEA.HI.X.SX32 R90, R75, R2, 0x1, P6 ;  /* 0x000000024b5a7211 */ /* 0x000fe200030f0eff */
[----:B------:R-:W-:-:S02]  /*3c40*/  @P3 IMAD.MOV.U32 R73, RZ, RZ, R191 ;  /* 0x000000ffff493224 */ /* 0x000fc400078e00bf */
[----:B------:R-:W-:Y:S01]  /*3c50*/  VIADD R76, R94, 0xfffffff8 ;  /* 0xfffffff85e4c7836 */ /* 0x000fe20000000000 */
[----:B------:R-:W-:Y:S02]  /*3c60*/  IABS R79, R95 ;  /* 0x0000005f004f7213 */ /* 0x000fe40000000000 */
[----:B------:R0:W2:Y:S01]  /*3c70*/  @P3 LDG.E.U8 R42, desc[UR26][R72.64] ;  /* 0x0000001a482a3981 */ /* 0x0000a2000c1e1100 */
[----:B------:R-:W-:Y:S02]  /*3c80*/  PRMT R43, RZ, 0x7610, R43 ;  /* 0x00007610ff2b7816 */ /* 0x000fe4000000002b */
[----:B------:R-:W-:Y:S01]  /*3c90*/  ISETP.GE.U32.AND P3, PT, R76, 0x7fffffb9, PT ;  /* 0x7fffffb94c00780c */ /* 0x000fe20003f66070 */
[----:B------:R-:W-:Y:S02]  /*3ca0*/  IMAD R76, R112, 0x7, RZ ;  /* 0x00000007704c7824 */ /* 0x000fe400078e02ff */
[----:B------:R-:W-:-:S04]  /*3cb0*/  IMAD.HI.U32 R75, R86, R79, RZ ;  /* 0x0000004f564b7227 */ /* 0x000fc800078e00ff */
[----:B0-----:R-:W-:Y:S02]  /*3cc0*/  @P5 IMAD.MOV.U32 R72, RZ, RZ, R78 ;  /* 0x000000ffff485224 */ /* 0x001fe400078e004e */
[----:B------:R-:W-:Y:S02]  /*3cd0*/  @P5 IMAD.MOV.U32 R73, RZ, RZ, R90 ;  /* 0x000000ffff495224 */ /* 0x000fe400078e005a */
[----:B------:R-:W-:Y:S02]  /*3ce0*/  VIADD R77, R94, 0xfffffff0 ;  /* 0xfffffff05e4d7836 */ /* 0x000fe40000000000 */
[----:B------:R-:W-:Y:S01]  /*3cf0*/  IMAD.MOV R128, RZ, RZ, -R75 ;  /* 0x000000ffff807224 */ /* 0x000fe200078e0a4b */
[----:B------:R0:W2:Y:S01]  /*3d00*/  @P5 LDG.E.U8 R43, desc[UR26][R72.64] ;  /* 0x0000001a482b5981 */ /* 0x0000a2000c1e1100 */
[----:B------:R-:W-:Y:S01]  /*3d10*/  IMAD R75, R112, 0xf, RZ ;  /* 0x0000000f704b7824 */ /* 0x000fe200078e02ff */
[----:B------:R-:W-:Y:S02]  /*3d20*/  ISETP.GE.U32.AND P5, PT, R77, 0x7fffffb1, PT ;  /* 0x7fffffb14d00780c */ /* 0x000fe40003fa6070 */
[----:B------:R-:W-:-:S02]  /*3d30*/  PRMT R40, RZ, 0x7610, R40 ;  /* 0x00007610ff287816 */ /* 0x000fc40000000028 */
[----:B0-----:R-:W-:Y:S01]  /*3d40*/  IADD3 R72, P6, PT, R76, R83, RZ ;  /* 0x000000534c487210 */ /* 0x001fe20007fde0ff */
[----:B------:R-:W-:-:S03]  /*3d50*/  IMAD R77, R112, 0x17, RZ ;  /* 0x00000017704d7824 */ /* 0x000fc600078e02ff */
[----:B------:R-:W-:Y:S02]  /*3d60*/  LEA.HI.X.SX32 R73, R76, R2, 0x1, P6 ;  /* 0x000000024c497211 */ /* 0x000fe400030f0eff */
[----:B------:R-:W-:Y:S02]  /*3d70*/  SHF.R.U32.HI R76, RZ, 0x8, R74 ;  /* 0x00000008ff4c7819 */ /* 0x000fe4000001164a */
[CC--:B------:R-:W-:Y:S01]  /*3d80*/  IADD3 R74, P6, PT, R75.reuse, R83.reuse, RZ ;  /* 0x000000534b4a7210 */ /* 0x0c0fe20007fde0ff */
[----:B------:R-:W2:Y:S01]  /*3d90*/  @!P3 LDG.E.U8 R40, desc[UR26][R72.64] ;  /* 0x0000001a4828b981 */ /* 0x000ea2000c1e1100 */
[----:B------:R-:W-:Y:S01]  /*3da0*/  PRMT R41, RZ, 0x7610, R41 ;  /* 0x00007610ff297816 */ /* 0x000fe20000000029 */
[----:B------:R-:W-:Y:S01]  /*3db0*/  IMAD R128, R88, R128, R79 ;  /* 0x0000008058807224 */ /* 0x000fe200078e024f */
[----:B------:R-:W-:Y:S01]  /*3dc0*/  LOP3.LUT P3, RZ, R76, 0x1, RZ, 0xc0, !PT ;  /* 0x000000014cff7812 */ /* 0x000fe2000786c0ff */
[----:B------:R0:W-:Y:S01]  /*3dd0*/  STL [R1+0x34c], R78 ;  /* 0x00034c4e01007387 */ /* 0x0001e20000100800 */
[----:B------:R-:W-:Y:S01]  /*3de0*/  LEA.HI.X.SX32 R75, R75, R2, 0x1, P6 ;  /* 0x000000024b4b7211 */ /* 0x000fe200030f0eff */
[----:B------:R-:W-:Y:S01]  /*3df0*/  IMAD R79, R112, 0x1f, RZ ;  /* 0x0000001f704f7824 */ /* 0x000fe200078e02ff */
[----:B------:R-:W-:Y:S01]  /*3e00*/  IADD3 R76, P6, PT, R77, R83, RZ ;  /* 0x000000534d4c7210 */ /* 0x000fe20007fde0ff */
[----:B------:R1:W-:Y:S01]  /*3e10*/  STL [R1+0x348], R90 ;  /* 0x0003485a01007387 */ /* 0x0003e20000100800 */
[----:B------:R-:W-:-:S02]  /*3e20*/  PRMT R38, RZ, 0x7610, R38 ;  /* 0x00007610ff267816 */ /* 0x000fc40000000026 */
[----:B0-----:R-:W-:Y:S01]  /*3e30*/  SHF.R.U64 R78, R80, 0x18, RZ ;  /* 0x00000018504e7819 */ /* 0x001fe200000012ff */
[----:B------:R-:W2:Y:S01]  /*3e40*/  @!P5 LDG.E.U8 R41, desc[UR26][R74.64] ;  /* 0x0000001a4a29d981 */ /* 0x000ea2000c1e1100 */
[-C--:B------:R-:W-:Y:S02]  /*3e50*/  LEA.HI.X.SX32 R77, R77, R2.reuse, 0x1, P6 ;  /* 0x000000024d4d7211 */ /* 0x080fe400030f0eff */
[----:B------:R-:W-:Y:S01]  /*3e60*/  LOP3.LUT P5, RZ, R78, 0x1, RZ, 0xc0, !PT ;  /* 0x000000014eff7812 */ /* 0x000fe200078ac0ff */
[----:B-1----:R-:W-:Y:S01]  /*3e70*/  IMAD R90, R112, 0x27, RZ ;  /* 0x00000027705a7824 */ /* 0x002fe200078e02ff */
[C---:B------:R-:W-:Y:S01]  /*3e80*/  IADD3 R78, P6, PT, R79.reuse, R83, RZ ;  /* 0x000000534f4e7210 */ /* 0x040fe20007fde0ff */
[----:B------:R-:W2:Y:S01]  /*3e90*/  @P3 LDG.E.U8 R38, desc[UR26][R76.64] ;  /* 0x0000001a4c263981 */ /* 0x000ea2000c1e1100 */
[----:B------:R-:W-:Y:S02]  /*3ea0*/  SHF.R.U64 R91, R80, 0x10, RZ ;  /* 0x00000010505b7819 */ /* 0x000fe400000012ff */
[----:B------:R-:W-:-:S02]  /*3eb0*/  LEA.HI.X.SX32 R79, R79, R2, 0x1, P6 ;  /* 0x000000024f4f7211 */ /* 0x000fc400030f0eff */
[-C--:B------:R-:W-:Y:S02]  /*3ec0*/  IADD3 R106, P6, PT, R90, R83.reuse, RZ ;  /* 0x000000535a6a7210 */ /* 0x080fe40007fde0ff */
[----:B------:R-:W-:Y:S02]  /*3ed0*/  LOP3.LUT P3, RZ, R91, 0x1, RZ, 0xc0, !PT ;  /* 0x000000015bff7812 */ /* 0x000fe4000786c0ff */
[----:B------:R-:W-:Y:S02]  /*3ee0*/  SHF.R.U64 R91, R80, 0x8, RZ ;  /* 0x00000008505b7819 */ /* 0x000fe400000012ff */
[----:B------:R-:W-:Y:S02]  /*3ef0*/  LEA.HI.X.SX32 R80, R90, R2, 0x1, P6 ;  /* 0x000000025a507211 */ /* 0x000fe400030f0eff */
[----:B------:R-:W-:Y:S02]  /*3f00*/  IADD3 R178, P6, PT, R177, R83, RZ ;  /* 0x00000053b1b27210 */ /* 0x000fe40007fde0ff */
[----:B------:R-:W-:-:S02]  /*3f10*/  PRMT R39, RZ, 0x7610, R39 ;  /* 0x00007610ff277816 */ /* 0x000fc40000000027 */
[----:B------:R-:W-:Y:S02]  /*3f20*/  LEA.HI.X.SX32 R177, R177, R2, 0x1, P6 ;  /* 0x00000002b1b17211 */ /* 0x000fe400030f0eff */
[----:B------:R-:W-:Y:S02]  /*3f30*/  ISETP.GT.U32.AND P6, PT, R88, R89, PT ;  /* 0x000000595800720c */ /* 0x000fe40003fc4070 */
[----:B------:R-:W2:Y:S01]  /*3f40*/  @!P1 LDG.E.U8 R39, desc[UR26][R78.64] ;  /* 0x0000001a4e279981 */ /* 0x000ea2000c1e1100 */
[----:B------:R-:W-:Y:S01]  /*3f50*/  PRMT R36, RZ, 0x7610, R36 ;  /* 0x00007610ff247816 */ /* 0x000fe20000000024 */
[----:B------:R-:W-:Y:S01]  /*3f60*/  @P5 IMAD.MOV.U32 R90, RZ, RZ, R106 ;  /* 0x000000ffff5a5224 */ /* 0x000fe200078e006a */
[----:B------:R-:W-:Y:S01]  /*3f70*/  LOP3.LUT P1, RZ, R91, 0x1, RZ, 0xc0, !PT ;  /* 0x000000015bff7812 */ /* 0x000fe2000782c0ff */
[----:B------:R-:W-:Y:S01]  /*3f80*/  @P5 IMAD.MOV.U32 R91, RZ, RZ, R80 ;  /* 0x000000ffff5b5224 */ /* 0x000fe200078e0050 */
[----:B------:R-:W-:-:S04]  /*3f90*/  PRMT R37, RZ, 0x7610, R37 ;  /* 0x00007610ff257816 */ /* 0x000fc80000000025 */
[----:B------:R0:W2:Y:S01]  /*3fa0*/  @P5 LDG.E.U8 R36, desc[UR26][R90.64] ;  /* 0x0000001a5a245981 */ /* 0x0000a2000c1e1100 */
[----:B------:R-:W-:Y:S01]  /*3fb0*/  IADD3 R194, P5, PT, R193, R83, RZ ;  /* 0x00000053c1c27210 */ /* 0x000fe20007fbe0ff */
[----:B------:R-:W-:Y:S02]  /*3fc0*/  @!P6 IMAD.IADD R89, R89, 0x1, -R88 ;  /* 0x000000015959e824 */ /* 0x000fe400078e0a58 */
[----:B0-----:R-:W-:Y:S02]  /*3fd0*/  @P3 IMAD.MOV.U32 R90, RZ, RZ, R178 ;  /* 0x000000ffff5a3224 */ /* 0x001fe400078e00b2 */
[----:B------:R-:W-:Y:S01]  /*3fe0*/  @P3 IMAD.MOV.U32 R91, RZ, RZ, R177 ;  /* 0x000000ffff5b3224 */ /* 0x000fe200078e00b1 */
[----:B------:R-:W-:Y:S02]  /*3ff0*/  LEA.HI.X.SX32 R193, R193, R2, 0x1, P5 ;  /* 0x00000002c1c17211 */ /* 0x000fe400028f0eff */
[C---:B------:R-:W-:Y:S02]  /*4000*/  ISETP.GT.U32.AND P6, PT, R88.reuse, R89, PT ;  /* 0x000000595800720c */ /* 0x040fe40003fc4070 */
[----:B------:R0:W2:Y:S01]  /*4010*/  @P3 LDG.E.U8 R37, desc[UR26][R90.64] ;  /* 0x0000001a5a253981 */ /* 0x0000a2000c1e1100 */
[----:B------:R-:W-:-:S02]  /*4020*/  ISETP.GT.U32.AND P3, PT, R88, R84, PT ;  /* 0x000000545800720c */ /* 0x000fc40003f64070 */
[C---:B------:R-:W-:Y:S02]  /*4030*/  LOP3.LUT R100, R87.reuse, 0x8, RZ, 0xfc, !PT ;  /* 0x0000000857647812 */ /* 0x040fe400078efcff */
[----:B------:R-:W-:Y:S02]  /*4040*/  PRMT R34, RZ, 0x7610, R34 ;  /* 0x00007610ff227816 */ /* 0x000fe40000000022 */
[----:B------:R-:W-:Y:S01]  /*4050*/  IABS R101, R100 ;  /* 0x0000006400657213 */ /* 0x000fe20000000000 */
[----:B0-----:R-:W-:Y:S02]  /*4060*/  @P1 IMAD.MOV.U32 R90, RZ, RZ, R194 ;  /* 0x000000ffff5a1224 */ /* 0x001fe400078e00c2 */
[----:B------:R-:W-:Y:S01]  /*4070*/  @P1 IMAD.MOV.U32 R91, RZ, RZ, R193 ;  /* 0x000000ffff5b1224 */ /* 0x000fe200078e00c1 */
[----:B------:R-:W-:Y:S02]  /*4080*/  LOP3.LUT R96, R87, 0xa, RZ, 0xfc, !PT ;  /* 0x0000000a57607812 */ /* 0x000fe400078efcff */
[----:B------:R-:W-:-:S02]  /*4090*/  IADD3 R102, P5, PT, R99, R83, RZ ;  /* 0x0000005363667210 */ /* 0x000fc40007fbe0ff */
[----:B------:R0:W2:Y:S01]  /*40a0*/  @P1 LDG.E.U8 R34, desc[UR26][R90.64] ;  /* 0x0000001a5a221981 */ /* 0x0000a2000c1e1100 */
[----:B------:R-:W-:Y:S01]  /*40b0*/  IABS R103, R96 ;  /* 0x0000006000677213 */ /* 0x000fe20000000000 */
[----:B------:R-:W-:Y:S01]  /*40c0*/  IMAD.HI.U32 R97, R86, R101, RZ ;  /* 0x0000006556617227 */ /* 0x000fe200078e00ff */
[----:B------:R-:W-:Y:S02]  /*40d0*/  ISETP.GT.U32.AND P1, PT, R88, R117, PT ;  /* 0x000000755800720c */ /* 0x000fe40003f24070 */
[----:B------:R-:W-:Y:S01]  /*40e0*/  LEA.HI.X.SX32 R104, R99, R2, 0x1, P5 ;  /* 0x0000000263687211 */ /* 0x000fe200028f0eff */
[--C-:B------:R-:W-:Y:S02]  /*40f0*/  @!P3 IMAD.IADD R84, R84, 0x1, -R88.reuse ;  /* 0x000000015454b824 */ /* 0x100fe400078e0a58 */
[----:B------:R-:W-:Y:S01]  /*4100*/  @!P6 IMAD.IADD R89, R89, 0x1, -R88 ;  /* 0x000000015959e824 */ /* 0x000fe200078e0a58 */
[----:B------:R-:W-:Y:S01]  /*4110*/  ISETP.GE.AND P6, PT, R87, RZ, PT ;  /* 0x000000ff5700720c */ /* 0x000fe20003fc6270 */
[----:B------:R-:W-:Y:S01]  /*4120*/  IMAD.MOV R97, RZ, RZ, -R97 ;  /* 0x000000ffff617224 */ /* 0x000fe200078e0a61 */
[----:B------:R-:W-:Y:S01]  /*4130*/  PRMT R35, RZ, 0x7610, R35 ;  /* 0x00007610ff237816 */ /* 0x000fe20000000023 */
[----:B------:R-:W-:Y:S01]  /*4140*/  IMAD.HI.U32 R99, R86, R103, RZ ;  /* 0x0000006756637227 */ /* 0x000fe200078e00ff */
[----:B------:R-:W-:-:S02]  /*4150*/  ISETP.GT.U32.AND P3, PT, R88, R84, PT ;  /* 0x000000545800720c */ /* 0x000fc40003f64070 */
[C---:B------:R-:W-:Y:S01]  /*4160*/  ISETP.GT.U32.AND P5, PT, R88.reuse, R128, PT ;  /* 0x000000805800720c */ /* 0x040fe20003fa4070 */
[----:B0-----:R-:W-:Y:S02]  /*4170*/  @!P2 IMAD.MOV.U32 R90, RZ, RZ, R102 ;  /* 0x000000ffff5aa224 */ /* 0x001fe400078e0066 */
[----:B------:R-:W-:Y:S02]  /*4180*/  @!P2 IMAD.MOV.U32 R91, RZ, RZ, R104 ;  /* 0x000000ffff5ba224 */ /* 0x000fe400078e0068 */
[C---:B------:R-:W-:Y:S02]  /*4190*/  IMAD R97, R88.reuse, R97, R101 ;  /* 0x0000006158617224 */ /* 0x040fe400078e0265 */
[----:B------:R-:W-:Y:S01]  /*41a0*/  IMAD.MOV R99, RZ, RZ, -R99 ;  /* 0x000000ffff637224 */ /* 0x000fe200078e0a63 */
[----:B------:R0:W2:Y:S01]  /*41b0*/  @!P2 LDG.E.U8 R35, desc[UR26][R90.64] ;  /* 0x0000001a5a23a981 */ /* 0x0000a2000c1e1100 */
[----:B------:R-:W-:Y:S01]  /*41c0*/  @!P1 IMAD.IADD R117, R117, 0x1, -R88 ;  /* 0x0000000175759824 */ /* 0x000fe200078e0a58 */
[C---:B------:R-:W-:Y:S01]  /*41d0*/  ISETP.GT.U32.AND P1, PT, R88.reuse, R97, PT ;  /* 0x000000615800720c */ /* 0x040fe20003f24070 */
[----:B------:R-:W-:-:S02]  /*41e0*/  IMAD R116, R88, R99, R103 ;  /* 0x0000006358747224 */ /* 0x000fc400078e0267 */
[----:B0-----:R-:W-:-:S04]  /*41f0*/  IMAD.MOV.U32 R91, RZ, RZ, R89 ;  /* 0x000000ffff5b7224 */ /* 0x001fc800078e0059 */
[----:B------:R-:W-:Y:S01]  /*4200*/  @!P6 IMAD.MOV R91, RZ, RZ, -R91 ;  /* 0x000000ffff5be224 */ /* 0x000fe200078e0a5b */
[----:B------:R-:W-:Y:S01]  /*4210*/  ISETP.GT.U32.AND P6, PT, R88, R116, PT ;  /* 0x000000745800720c */ /* 0x000fe20003fc4070 */
[--C-:B------:R-:W-:Y:S01]  /*4220*/  @!P3 IMAD.IADD R84, R84, 0x1, -R88.reuse ;  /* 0x000000015454b824 */ /* 0x100fe200078e0a58 */
[----:B------:R-:W-:Y:S01]  /*4230*/  ISETP.GT.U32.AND P3, PT, R88, R117, PT ;  /* 0x000000755800720c */ /* 0x000fe20003f64070 */
[--C-:B------:R-:W-:Y:S01]  /*4240*/  @!P5 IMAD.IADD R128, R128, 0x1, -R88.reuse ;  /* 0x000000018080d824 */ /* 0x100fe200078e0a58 */
[----:B------:R-:W-:Y:S02]  /*4250*/  ISETP.GE.AND P2, PT, R92, RZ, PT ;  /* 0x000000ff5c00720c */ /* 0x000fe40003f46270 */
[----:B------:R-:W-:Y:S01]  /*4260*/  LOP3.LUT R92, R87, 0xc, RZ, 0xfc, !PT ;  /* 0x0000000c575c7812 */ /* 0x000fe200078efcff */
[----:B------:R0:W-:Y:S01]  /*4270*/  STL [R1+0x354], R102 ;  /* 0x0003546601007387 */ /* 0x0001e20000100800 */
[----:B------:R-:W-:Y:S01]  /*4280*/  ISETP.GT.U32.AND P5, PT, R88, R128, PT ;  /* 0x000000805800720c */ /* 0x000fe20003fa4070 */
[----:B------:R-:W-:Y:S01]  /*4290*/  @!P1 IMAD.IADD R97, R97, 0x1, -R88 ;  /* 0x0000000161619824 */ /* 0x000fe200078e0a58 */
[----:B------:R-:W-:-:S03]  /*42a0*/  IABS R129, R92 ;  /* 0x0000005c00817213 */ /* 0x000fc60000000000 */
[--C-:B------:R-:W-:Y:S01]  /*42b0*/  @!P6 IMAD.IADD R116, R116, 0x1, -R88.reuse ;  /* 0x000000017474e824 */ /* 0x100fe200078e0a58 */
[----:B0-----:R-:W-:Y:S01]  /*42c0*/  LOP3.LUT R102, R87, 0x10, RZ, 0xfc, !PT ;  /* 0x0000001057667812 */ /* 0x001fe200078efcff */
[----:B------:R-:W-:Y:S01]  /*42d0*/  IMAD.HI.U32 R89, R86, R129, RZ ;  /* 0x0000008156597227 */ /* 0x000fe200078e00ff */
[----:B------:R-:W-:Y:S02]  /*42e0*/  ISETP.GT.U32.AND P1, PT, R88, R97, PT ;  /* 0x000000615800720c */ /* 0x000fe40003f24070 */
[----:B------:R-:W-:Y:S01]  /*42f0*/  IABS R211, R102 ;  /* 0x0000006600d37213 */ /* 0x000fe20000000000 */
[----:B------:R-:W-:Y:S01]  /*4300*/  @!P3 IMAD.IADD R117, R117, 0x1, -R88 ;  /* 0x000000017575b824 */ /* 0x000fe200078e0a58 */
[----:B------:R-:W-:Y:S01]  /*4310*/  ISETP.GE.AND P3, PT, R95, RZ, PT ;  /* 0x000000ff5f00720c */ /* 0x000fe20003f66270 */
[----:B------:R-:W-:Y:S01]  /*4320*/  IMAD.MOV R95, RZ, RZ, -R89 ;  /* 0x000000ffff5f7224 */ /* 0x000fe200078e0a59 */
[----:B------:R-:W-:Y:S01]  /*4330*/  LOP3.LUT R103, R87, 0x12, RZ, 0xfc, !PT ;  /* 0x0000001257677812 */ /* 0x000fe200078efcff */
[----:B------:R-:W-:Y:S01]  /*4340*/  IMAD.HI.U32 R89, R86, R211, RZ ;  /* 0x000000d356597227 */ /* 0x000fe200078e00ff */
[----:B------:R-:W-:-:S02]  /*4350*/  ISETP.GT.U32.AND P6, PT, R88, R116, PT ;  /* 0x000000745800720c */ /* 0x000fc40003fc4070 */
[----:B------:R-:W-:Y:S01]  /*4360*/  IABS R99, R103 ;  /* 0x0000006700637213 */ /* 0x000fe20000000000 */
[----:B------:R-:W-:Y:S01]  /*4370*/  @!P5 IMAD.IADD R128, R128, 0x1, -R88 ;  /* 0x000000018080d824 */ /* 0x000fe200078e0a58 */
[----:B------:R-:W-:Y:S01]  /*4380*/  ISETP.GE.AND P5, PT, R100, RZ, PT ;  /* 0x000000ff6400720c */ /* 0x000fe20003fa6270 */
[----:B------:R-:W-:Y:S01]  /*4390*/  IMAD R129, R88, R95, R129 ;  /* 0x0000005f58817224 */ /* 0x000fe200078e0281 */
[----:B------:R-:W-:Y:S01]  /*43a0*/  LOP3.LUT R100, R87, 0x14, RZ, 0xfc, !PT ;  /* 0x0000001457647812 */ /* 0x000fe200078efcff */
[----:B------:R-:W-:Y:S02]  /*43b0*/  IMAD.MOV R89, RZ, RZ, -R89 ;  /* 0x000000ffff597224 */ /* 0x000fe400078e0a59 */
[----:B------:R-:W-:Y:S01]  /*43c0*/  IMAD.HI.U32 R90, R86, R99, RZ ;  /* 0x00000063565a7227 */ /* 0x000fe200078e00ff */
[----:B------:R-:W-:-:S03]  /*43d0*/  IABS R95, R100 ;  /* 0x00000064005f7213 */ /* 0x000fc60000000000 */
[----:B------:R-:W-:Y:S01]  /*43e0*/  @!P1 IMAD.IADD R97, R97, 0x1, -R88 ;  /* 0x0000000161619824 */ /* 0x000fe200078e0a58 */
[C---:B------:R-:W-:Y:S01]  /*43f0*/  ISETP.GT.U32.AND P1, PT, R88.reuse, R129, PT ;  /* 0x000000815800720c */ /* 0x040fe20003f24070 */
[----:B------:R-:W-:Y:S01]  /*4400*/  IMAD R211, R88, R89, R211 ;  /* 0x0000005958d37224 */ /* 0x000fe200078e02d3 */
[C---:B------:R-:W-:Y:S01]  /*4410*/  LOP3.LUT R105, R87.reuse, 0x1a, RZ, 0xfc, !PT ;  /* 0x0000001a57697812 */ /* 0x040fe200078efcff */
[----:B------:R-:W-:Y:S01]  /*4420*/  IMAD.MOV R90, RZ, RZ, -R90 ;  /* 0x000000ffff5a7224 */ /* 0x000fe200078e0a5a */
[----:B------:R-:W-:Y:S01]  /*4430*/  LOP3.LUT R108, R87, 0x18, RZ, 0xfc, !PT ;  /* 0x00000018576c7812 */ /* 0x000fe200078efcff */
[----:B------:R-:W-:Y:S01]  /*4440*/  @!P6 IMAD.IADD R116, R116, 0x1, -R88 ;  /* 0x000000017474e824 */ /* 0x000fe200078e0a58 */
[----:B------:R-:W-:Y:S01]  /*4450*/  ISETP.GT.U32.AND P6, PT, R88, R211, PT ;  /* 0x000000d35800720c */ /* 0x000fe20003fc4070 */
[----:B------:R-:W-:Y:S01]  /*4460*/  IMAD.HI.U32 R89, R86, R95, RZ ;  /* 0x0000005f56597227 */ /* 0x000fe200078e00ff */
[----:B------:R-:W-:-:S03]  /*4470*/  IABS R101, R105 ;  /* 0x0000006900657213 */ /* 0x000fc60000000000 */
[----:B------:R-:W-:Y:S01]  /*4480*/  IMAD R114, R88, R90, R99 ;  /* 0x0000005a58727224 */ /* 0x000fe200078e0263 */
[----:B------:R-:W-:Y:S01]  /*4490*/  IABS R99, R108 ;  /* 0x0000006c00637213 */ /* 0x000fe20000000000 */
[----:B------:R-:W-:Y:S02]  /*44a0*/  IMAD.MOV R89, RZ, RZ, -R89 ;  /* 0x000000ffff597224 */ /* 0x000fe400078e0a59 */
[----:B------:R-:W-:-:S04]  /*44b0*/  IMAD.HI.U32 R90, R86, R101, RZ ;  /* 0x00000065565a7227 */ /* 0x000fc800078e00ff */
[C---:B------:R-:W-:Y:S02]  /*44c0*/  IMAD R130, R88.reuse, R89, R95 ;  /* 0x0000005958827224 */ /* 0x040fe400078e025f */
[----:B------:R-:W-:Y:S01]  /*44d0*/  @!P1 IMAD.IADD R129, R129, 0x1, -R88 ;  /* 0x0000000181819824 */ /* 0x000fe200078e0a58 */
[----:B------:R-:W-:Y:S01]  /*44e0*/  ISETP.GT.U32.AND P1, PT, R88, R114, PT ;  /* 0x000000725800720c */ /* 0x000fe20003f24070 */
[----:B------:R-:W-:-:S04]  /*44f0*/  IMAD.HI.U32 R89, R86, R99, RZ ;  /* 0x0000006356597227 */ /* 0x000fc800078e00ff */
[----:B------:R-:W-:Y:S02]  /*4500*/  IMAD.MOV R90, RZ, RZ, -R90 ;  /* 0x000000ffff5a7224 */ /* 0x000fe400078e0a5a */
[----:B------:R-:W-:Y:S01]  /*4510*/  @!P6 IMAD.IADD R211, R211, 0x1, -R88 ;  /* 0x00000001d3d3e824 */ /* 0x000fe200078e0a58 */
[C---:B------:R-:W-:Y:S01]  /*4520*/  ISETP.GT.U32.AND P6, PT, R88.reuse, R130, PT ;  /* 0x000000825800720c */ /* 0x040fe20003fc4070 */
[----:B------:R-:W-:Y:S02]  /*4530*/  IMAD.MOV R210, RZ, RZ, -R89 ;  /* 0x000000ffffd27224 */ /* 0x000fe400078e0a59 */
[C---:B------:R-:W-:Y:S01]  /*4540*/  IMAD R110, R88.reuse, R90, R101 ;  /* 0x0000005a586e7224 */ /* 0x040fe200078e0265 */
[----:B------:R0:W-:Y:S01]  /*4550*/  STL [R1+0x350], R104 ;  /* 0x0003506801007387 */ /* 0x0001e20000100800 */
[----:B------:R-:W-:Y:S02]  /*4560*/  IMAD R210, R88, R210, R99 ;  /* 0x000000d258d27224 */ /* 0x000fe400078e0263 */
[----:B------:R-:W-:-:S02]  /*4570*/  IMAD.MOV.U32 R90, RZ, RZ, R97 ;  /* 0x000000ffff5a7224 */ /* 0x000fc400078e0061 */
[----:B------:R-:W-:Y:S01]  /*4580*/  @!P4 IMAD.MOV R84, RZ, RZ, -R84 ;  /* 0x000000ffff54c224 */ /* 0x000fe200078e0a54 */
[----:B------:R-:W-:Y:S01]  /*4590*/  ISETP.GT.U32.AND P4, PT, R88, R129, PT ;  /* 0x000000815800720c */ /* 0x000fe20003f84070 */
[----:B------:R-:W-:Y:S01]  /*45a0*/  @!P5 IMAD.MOV R90, RZ, RZ, -R90 ;  /* 0x000000ffff5ad224 */ /* 0x000fe200078e0a5a */
[C---:B0-----:R-:W-:Y:S01]  /*45b0*/  LOP3.LUT R104, R87.reuse, 0x1c, RZ, 0xfc, !PT ;  /* 0x0000001c57687812 */ /* 0x041fe200078efcff */
[--C-:B------:R-:W-:Y:S01]  /*45c0*/  @!P1 IMAD.IADD R114, R114, 0x1, -R88.reuse ;  /* 0x0000000172729824 */ /* 0x100fe200078e0a58 */
[----:B------:R-:W-:Y:S02]  /*45d0*/  ISETP.GT.U32.AND P5, PT, R88, R210, PT ;  /* 0x000000d25800720c */ /* 0x000fe40003fa4070 */
[----:B------:R-:W-:Y:S01]  /*45e0*/  IABS R131, R104 ;  /* 0x0000006800837213 */ /* 0x000fe20000000000 */
[----:B------:R-:W-:Y:S01]  /*45f0*/  @!P6 IMAD.IADD R130, R130, 0x1, -R88 ;  /* 0x000000018282e824 */ /* 0x000fe200078e0a58 */
[----:B------:R-:W-:Y:S02]  /*4600*/  ISETP.GE.AND P1, PT, R96, RZ, PT ;  /* 0x000000ff6000720c */ /* 0x000fe40003f26270 */
[----:B------:R-:W-:Y:S01]  /*4610*/  LOP3.LUT R107, R87, 0x20, RZ, 0xfc, !PT ;  /* 0x00000020576b7812 */ /* 0x000fe200078efcff */
[----:B------:R-:W-:Y:S01]  /*4620*/  IMAD.HI.U32 R89, R86, R131, RZ ;  /* 0x0000008356597227 */ /* 0x000fe200078e00ff */
[----:B------:R-:W-:-:S02]  /*4630*/  ISETP.GT.U32.AND P6, PT, R88, R114, PT ;  /* 0x000000725800720c */ /* 0x000fc40003fc4070 */
[----:B------:R-:W-:Y:S01]  /*4640*/  IABS R95, R107 ;  /* 0x0000006b005f7213 */ /* 0x000fe20000000000 */
[----:B------:R-:W-:Y:S01]  /*4650*/  @!P2 IMAD.MOV R117, RZ, RZ, -R117 ;  /* 0x000000ffff75a224 */ /* 0x000fe200078e0a75 */
[C---:B------:R-:W-:Y:S01]  /*4660*/  ISETP.GT.U32.AND P2, PT, R88.reuse, R211, PT ;  /* 0x000000d35800720c */ /* 0x040fe20003f44070 */
[----:B------:R-:W-:Y:S01]  /*4670*/  @!P3 IMAD.MOV R128, RZ, RZ, -R128 ;  /* 0x000000ffff80b224 */ /* 0x000fe200078e0a80 */
[----:B------:R-:W-:Y:S01]  /*4680*/  ISETP.GT.U32.AND P3, PT, R88, R130, PT ;  /* 0x000000825800720c */ /* 0x000fe20003f64070 */
[----:B------:R-:W-:Y:S02]  /*4690*/  IMAD.MOV R89, RZ, RZ, -R89 ;  /* 0x000000ffff597224 */ /* 0x000fe400078e0a59 */
[--C-:B------:R-:W-:Y:S01]  /*46a0*/  @!P4 IMAD.IADD R129, R129, 0x1, -R88.reuse ;  /* 0x000000018181c824 */ /* 0x100fe200078e0a58 */
[----:B------:R-:W-:Y:S01]  /*46b0*/  ISETP.GE.AND P4, PT, R92, RZ, PT ;  /* 0x000000ff5c00720c */ /* 0x000fe20003f86270 */
[----:B------:R-:W-:Y:S01]  /*46c0*/  @!P5 IMAD.IADD R210, R210, 0x1, -R88 ;  /* 0x00000001d2d2d824 */ /* 0x000fe200078e0a58 */
[----:B------:R-:W-:Y:S01]  /*46d0*/  ISETP.GE.AND P5, PT, R100, RZ, PT ;  /* 0x000000ff6400720c */ /* 0x000fe20003fa6270 */
[----:B------:R-:W-:-:S02]  /*46e0*/  IMAD R131, R88, R89, R131 ;  /* 0x0000005958837224 */ /* 0x000fc400078e0283 */
[----:B------:R-:W-:-:S04]  /*46f0*/  IMAD.HI.U32 R89, R86, R95, RZ ;  /* 0x0000005f56597227 */ /* 0x000fc800078e00ff */
[----:B------:R-:W-:Y:S01]  /*4700*/  @!P1 IMAD.MOV R116, RZ, RZ, -R116 ;  /* 0x000000ffff749224 */ /* 0x000fe200078e0a74 */
[----:B------:R-:W-:Y:S01]  /*4710*/  ISETP.GT.U32.AND P1, PT, R88, R110, PT ;  /* 0x0000006e5800720c */ /* 0x000fe20003f24070 */
[--C-:B------:R-:W-:Y:S01]  /*4720*/  @!P6 IMAD.IADD R114, R114, 0x1, -R88.reuse ;  /* 0x000000017272e824 */ /* 0x100fe200078e0a58 */
[----:B------:R-:W-:Y:S01]  /*4730*/  ISETP.GT.U32.AND P6, PT, R88, R131, PT ;  /* 0x000000835800720c */ /* 0x000fe20003fc4070 */
[----:B------:R-:W-:Y:S02]  /*4740*/  IMAD.MOV R89, RZ, RZ, -R89 ;  /* 0x000000ffff597224 */ /* 0x000fe400078e0a59 */
[--C-:B------:R-:W-:Y:S01]  /*4750*/  @!P2 IMAD.IADD R211, R211, 0x1, -R88.reuse ;  /* 0x00000001d3d3a824 */ /* 0x100fe200078e0a58 */
[----:B------:R-:W-:Y:S01]  /*4760*/  ISETP.GE.AND P2, PT, R102, RZ, PT ;  /* 0x000000ff6600720c */ /* 0x000fe20003f46270 */
[----:B------:R-:W-:Y:S02]  /*4770*/  @!P3 IMAD.IADD R130, R130, 0x1, -R88 ;  /* 0x000000018282b824 */ /* 0x000fe400078e0a58 */
[----:B------:R-:W-:-:S02]  /*4780*/  IMAD R216, R88, R89, R95 ;  /* 0x0000005958d87224 */ /* 0x000fc400078e025f */
[----:B------:R-:W-:Y:S01]  /*4790*/  @!P4 IMAD.MOV R129, RZ, RZ, -R129 ;  /* 0x000000ffff81c224 */ /* 0x000fe200078e0a81 */
[C---:B------:R-:W-:Y:S01]  /*47a0*/  ISETP.GT.U32.AND P4, PT, R88.reuse, R210, PT ;  /* 0x000000d25800720c */ /* 0x040fe20003f84070 */
[----:B------:R-:W-:Y:S01]  /*47b0*/  @!P5 IMAD.MOV R130, RZ, RZ, -R130 ;  /* 0x000000ffff82d224 */ /* 0x000fe200078e0a82 */
[----:B------:R-:W-:Y:S01]  /*47c0*/  ISETP.GT.U32.AND P5, PT, R88, R216, PT ;  /* 0x000000d85800720c */ /* 0x000fe20003fa4070 */
[--C-:B------:R-:W-:Y:S01]  /*47d0*/  @!P1 IMAD.IADD R110, R110, 0x1, -R88.reuse ;  /* 0x000000016e6e9824 */ /* 0x100fe200078e0a58 */
[----:B------:R-:W-:Y:S01]  /*47e0*/  ISETP.GE.AND P1, PT, R108, RZ, PT ;  /* 0x000000ff6c00720c */ /* 0x000fe20003f26270 */
[----:B------:R-:W-:Y:S01]  /*47f0*/  @!P6 IMAD.IADD R131, R131, 0x1, -R88 ;  /* 0x000000018383e824 */ /* 0x000fe200078e0a58 */
[----:B------:R-:W-:Y:S01]  /*4800*/  LOP3.LUT R95, R87, 0x22, RZ, 0xfc, !PT ;  /* 0x00000022575f7812 */ /* 0x000fe200078efcff */
[----:B------:R-:W-:Y:S01]  /*4810*/  @!P2 IMAD.MOV R211, RZ, RZ, -R211 ;  /* 0x000000ffffd3a224 */ /* 0x000fe200078e0ad3 */
[----:B------:R-:W-:Y:S02]  /*4820*/  ISETP.GT.U32.AND P6, PT, R88, R110, PT ;  /* 0x0000006e5800720c */ /* 0x000fe40003fc4070 */
[----:B------:R-:W-:-:S02]  /*4830*/  IABS R109, R95 ;  /* 0x0000005f006d7213 */ /* 0x000fc40000000000 */
[----:B------:R-:W-:Y:S01]  /*4840*/  ISETP.GT.U32.AND P2, PT, R88, R131, PT ;  /* 0x000000835800720c */ /* 0x000fe20003f44070 */
[--C-:B------:R-:W-:Y:S01]  /*4850*/  @!P4 IMAD.IADD R210, R210, 0x1, -R88.reuse ;  /* 0x00000001d2d2c824 */ /* 0x100fe200078e0a58 */
[----:B------:R-:W-:Y:S01]  /*4860*/  LOP3.LUT R96, R87, 0x24, RZ, 0xfc, !PT ;  /* 0x0000002457607812 */ /* 0x000fe200078efcff */
[----:B------:R-:W-:Y:S01]  /*4870*/  @!P5 IMAD.IADD R216, R216, 0x1, -R88 ;  /* 0x00000001d8d8d824 */ /* 0x000fe200078e0a58 */
[----:B------:R-:W-:Y:S01]  /*4880*/  ISETP.GE.AND P4, PT, R104, RZ, PT ;  /* 0x000000ff6800720c */ /* 0x000fe20003f86270 */
[----:B------:R-:W-:Y:S01]  /*4890*/  IMAD.HI.U32 R89, R86, R109, RZ ;  /* 0x0000006d56597227 */ /* 0x000fe200078e00ff */
[----:B------:R-:W-:Y:S02]  /*48a0*/  ISETP.GE.AND P3, PT, R103, RZ, PT ;  /* 0x000000ff6700720c */ /* 0x000fe40003f66270 */
[----:B------:R-:W-:Y:S01]  /*48b0*/  IABS R133, R96 ;  /* 0x0000006000857213 */ /* 0x000fe20000000000 */
[----:B------:R-:W-:Y:S01]  /*48c0*/  @!P1 IMAD.MOV R210, RZ, RZ, -R210 ;  /* 0x000000ffffd29224 */ /* 0x000fe200078e0ad2 */
[----:B------:R-:W-:Y:S01]  /*48d0*/  ISETP.GT.U32.AND P1, PT, R88, R216, PT ;  /* 0x000000d85800720c */ /* 0x000fe20003f24070 */
[----:B------:R-:W-:-:S02]  /*48e0*/  IMAD.MOV R89, RZ, RZ, -R89 ;  /* 0x000000ffff597224 */ /* 0x000fc400078e0a59 */
[----:B------:R-:W-:Y:S01]  /*48f0*/  @!P6 IMAD.IADD R110, R110, 0x1, -R88 ;  /* 0x000000016e6ee824 */ /* 0x000fe200078e0a58 */
[----:B------:R-:W-:Y:S01]  /*4900*/  ISETP.GE.AND P6, PT, R107, RZ, PT ;  /* 0x000000ff6b00720c */ /* 0x000fe20003fc6270 */
[----:B------:R-:W-:-:S04]  /*4910*/  IMAD.HI.U32 R92, R86, R133, RZ ;  /* 0x00000085565c7227 */ /* 0x000fc800078e00ff */
[----:B------:R-:W-:Y:S02]  /*4920*/  @!P2 IMAD.IADD R131, R131, 0x1, -R88 ;  /* 0x000000018383a824 */ /* 0x000fe400078e0a58 */
[C---:B------:R-:W-:Y:S02]  /*4930*/  IMAD R109, R88.reuse, R89, R109 ;  /* 0x00000059586d7224 */ /* 0x040fe400078e026d */
[----:B------:R-:W-:Y:S02]  /*4940*/  IMAD.MOV R92, RZ, RZ, -R92 ;  /* 0x000000ffff5c7224 */ /* 0x000fe400078e0a5c */
[----:B------:R-:W-:Y:S01]  /*4950*/  @!P4 IMAD.MOV R131, RZ, RZ, -R131 ;  /* 0x000000ffff83c224 */ /* 0x000fe200078e0a83 */
[C---:B------:R-:W-:Y:S01]  /*4960*/  ISETP.GT.U32.AND P4, PT, R88.reuse, R109, PT ;  /* 0x0000006d5800720c */ /* 0x040fe20003f84070 */
[----:B------:R-:W-:Y:S01]  /*4970*/  @!P3 IMAD.MOV R114, RZ, RZ, -R114 ;  /* 0x000000ffff72b224 */ /* 0x000fe200078e0a72 */
[----:B------:R-:W-:Y:S01]  /*4980*/  ISETP.GE.AND P3, PT, R105, RZ, PT ;  /* 0x000000ff6900720c */ /* 0x000fe20003f66270 */
[----:B------:R-:W-:-:S02]  /*4990*/  IMAD R133, R88, R92, R133 ;  /* 0x0000005c58857224 */ /* 0x000fc400078e0285 */
[----:B------:R-:W-:Y:S01]  /*49a0*/  @!P1 IMAD.IADD R216, R216, 0x1, -R88 ;  /* 0x00000001d8d89824 */ /* 0x000fe200078e0a58 */
[----:B------:R-:W-:-:S03]  /*49b0*/  LOP3.LUT R89, R87, 0x28, RZ, 0xfc, !PT ;  /* 0x0000002857597812 */ /* 0x000fc600078efcff */
[----:B------:R-:W-:Y:S01]  /*49c0*/  @!P6 IMAD.MOV R216, RZ, RZ, -R216 ;  /* 0x000000ffffd8e224 */ /* 0x000fe200078e0ad8 */
[----:B------:R-:W-:Y:S02]  /*49d0*/  ISETP.GT.U32.AND P6, PT, R88, R133, PT ;  /* 0x000000855800720c */ /* 0x000fe40003fc4070 */
[----:B------:R-:W-:Y:S01]  /*49e0*/  IABS R213, R89 ;  /* 0x0000005900d57213 */ /* 0x000fe20000000000 */
[----:B------:R-:W-:Y:S01]  /*49f0*/  @!P4 IMAD.IADD R109, R109, 0x1, -R88 ;  /* 0x000000016d6dc824 */ /* 0x000fe200078e0a58 */
[----:B------:R-:W-:Y:S01]  /*4a00*/  LOP3.LUT R92, R87, 0x2a, RZ, 0xfc, !PT ;  /* 0x0000002a575c7812 */ /* 0x000fe200078efcff */
[----:B------:R-:W-:Y:S01]  /*4a10*/  @!P3 IMAD.MOV R110, RZ, RZ, -R110 ;  /* 0x000000ffff6eb224 */ /* 0x000fe200078e0a6e */
[----:B------:R-:W-:Y:S02]  /*4a20*/  ISETP.GE.AND P2, PT, R95, RZ, PT ;  /* 0x000000ff5f00720c */ /* 0x000fe40003f46270 */
[----:B------:R-:W-:Y:S02]  /*4a30*/  ISETP.GE.AND P5, PT, R96, RZ, PT ;  /* 0x000000ff6000720c */ /* 0x000fe40003fa6270 */
[----:B------:R-:W-:Y:S01]  /*4a40*/  ISETP.GE.AND P3, PT, R89, RZ, PT ;  /* 0x000000ff5900720c */ /* 0x000fe20003f66270 */
[----:B------:R-:W-:Y:S01]  /*4a50*/  IMAD.HI.U32 R89, R86, R213, RZ ;  /* 0x000000d556597227 */ /* 0x000fe200078e00ff */
[----:B------:R-:W-:-:S02]  /*4a60*/  LOP3.LUT R96, R87, 0x2c, RZ, 0xfc, !PT ;  /* 0x0000002c57607812 */ /* 0x000fc400078efcff */
[----:B------:R-:W-:Y:S02]  /*4a70*/  IABS R95, R92 ;  /* 0x0000005c005f7213 */ /* 0x000fe40000000000 */
[----:B------:R-:W-:Y:S01]  /*4a80*/  ISETP.GT.U32.AND P4, PT, R88, R109, PT ;  /* 0x0000006d5800720c */ /* 0x000fe20003f84070 */
[----:B------:R-:W-:Y:S01]  /*4a90*/  @!P6 IMAD.IADD R133, R133, 0x1, -R88 ;  /* 0x000000018585e824 */ /* 0x000fe200078e0a58 */
[----:B------:R-:W-:Y:S01]  /*4aa0*/  ISETP.GE.AND P1, PT, R92, RZ, PT ;  /* 0x000000ff5c00720c */ /* 0x000fe20003f26270 */
[----:B------:R-:W-:Y:S01]  /*4ab0*/  IMAD.MOV R89, RZ, RZ, -R89 ;  /* 0x000000ffff597224 */ /* 0x000fe200078e0a59 */
[----:B------:R-:W-:Y:S01]  /*4ac0*/  IABS R135, R96 ;  /* 0x0000006000877213 */ /* 0x000fe20000000000 */
[----:B------:R-:W-:Y:S01]  /*4ad0*/  IMAD.HI.U32 R92, R86, R95, RZ ;  /* 0x0000005f565c7227 */ /* 0x000fe200078e00ff */
[----:B------:R-:W-:-:S03]  /*4ae0*/  ISETP.GT.U32.AND P6, PT, R88, R133, PT ;  /* 0x000000855800720c */ /* 0x000fc60003fc4070 */
[----:B------:R-:W-:Y:S02]  /*4af0*/  IMAD R213, R88, R89, R213 ;  /* 0x0000005958d57224 */ /* 0x000fe400078e02d5 */
[----:B------:R-:W-:Y:S02]  /*4b00*/  IMAD.MOV R108, RZ, RZ, -R92 ;  /* 0x000000ffff6c7224 */ /* 0x000fe400078e0a5c */
[----:B------:R-:W-:Y:S01]  /*4b10*/  IMAD.HI.U32 R89, R86, R135, RZ ;  /* 0x0000008756597227 */ /* 0x000fe200078e00ff */
[----:B------:R-:W-:-:S03]  /*4b20*/  LOP3.LUT R99, R87, 0x32, RZ, 0xfc, !PT ;  /* 0x0000003257637812 */ /* 0x000fc600078efcff */
[C---:B------:R-:W-:Y:S02]  /*4b30*/  IMAD R108, R88.reuse, R108, R95 ;  /* 0x0000006c586c7224 */ /* 0x040fe400078e025f */
[----:B------:R-:W-:Y:S02]  /*4b40*/  IMAD.MOV R89, RZ, RZ, -R89 ;  /* 0x000000ffff597224 */ /* 0x000fe400078e0a59 */
[--C-:B------:R-:W-:Y:S01]  /*4b50*/  @!P4 IMAD.IADD R109, R109, 0x1, -R88.reuse ;  /* 0x000000016d6dc824 */ /* 0x100fe200078e0a58 */
[----:B------:R-:W-:Y:S01]  /*4b60*/  IABS R107, R99 ;  /* 0x00000063006b7213 */ /* 0x000fe20000000000 */
[C---:B------:R-:W-:Y:S02]  /*4b70*/  IMAD R135, R88.reuse, R89, R135 ;  /* 0x0000005958877224 */ /* 0x040fe400078e0287 */
[----:B------:R-:W-:Y:S01]  /*4b80*/  @!P2 IMAD.MOV R109, RZ, RZ, -R109 ;  /* 0x000000ffff6da224 */ /* 0x000fe200078e0a6d */
[C---:B------:R-:W-:Y:S01]  /*4b90*/  ISETP.GT.U32.AND P2, PT, R88.reuse, R108, PT ;  /* 0x0000006c5800720c */ /* 0x040fe20003f44070 */
[----:B------:R-:W-:Y:S01]  /*4ba0*/  @!P6 IMAD.IADD R133, R133, 0x1, -R88 ;  /* 0x000000018585e824 */ /* 0x000fe200078e0a58 */
[----:B------:R-:W-:Y:S01]  /*4bb0*/  ISETP.GT.U32.AND P4, PT, R88, R213, PT ;  /* 0x000000d55800720c */ /* 0x000fe20003f84070 */
[----:B------:R-:W-:Y:S01]  /*4bc0*/  IMAD.HI.U32 R95, R86, R107, RZ ;  /* 0x0000006b565f7227 */ /* 0x000fe200078e00ff */
[----:B------:R-:W-:-:S02]  /*4bd0*/  ISETP.GT.U32.AND P6, PT, R88, R135, PT ;  /* 0x000000875800720c */ /* 0x000fc40003fc4070 */
[C---:B------:R-:W-:Y:S01]  /*4be0*/  LOP3.LUT R100, R87.reuse, 0x30, RZ, 0xfc, !PT ;  /* 0x0000003057647812 */ /* 0x040fe200078efcff */
[----:B------:R-:W-:Y:S01]  /*4bf0*/  IMAD.MOV R95, RZ, RZ, -R95 ;  /* 0x000000ffff5f7224 */ /* 0x000fe200078e0a5f */
[C---:B------:R-:W-:Y:S02]  /*4c00*/  LOP3.LUT R103, R87.reuse, 0x34, RZ, 0xfc, !PT ;  /* 0x0000003457677812 */ /* 0x040fe400078efcff */
[----:B------:R-:W-:Y:S01]  /*4c10*/  IABS R97, R100 ;  /* 0x0000006400617213 */ /* 0x000fe20000000000 */
[----:B------:R-:W-:Y:S01]  /*4c20*/  IMAD R107, R88, R95, R107 ;  /* 0x0000005f586b7224 */ /* 0x000fe200078e026b */
[----:B------:R-:W-:Y:S01]  /*4c30*/  LOP3.LUT R101, R87, 0x38, RZ, 0xfc, !PT ;  /* 0x0000003857657812 */ /* 0x000fe200078efcff */
[----:B------:R-:W-:Y:S01]  /*4c40*/  @!P2 IMAD.IADD R108, R108, 0x1, -R88 ;  /* 0x000000016c6ca824 */ /* 0x000fe200078e0a58 */
[----:B------:R-:W-:Y:S01]  /*4c50*/  IABS R95, R103 ;  /* 0x00000067005f7213 */ /* 0x000fe20000000000 */
[----:B------:R-:W-:Y:S01]  /*4c60*/  IMAD.HI.U32 R92, R86, R97, RZ ;  /* 0x00000061565c7227 */ /* 0x000fe200078e00ff */
[----:B------:R-:W-:-:S03]  /*4c70*/  IABS R209, R101 ;  /* 0x0000006500d17213 */ /* 0x000fc60000000000 */
[--C-:B------:R-:W-:Y:S02]  /*4c80*/  @!P4 IMAD.IADD R213, R213, 0x1, -R88.reuse ;  /* 0x00000001d5d5c824 */ /* 0x100fe400078e0a58 */
[----:B------:R-:W-:Y:S01]  /*4c90*/  @!P6 IMAD.IADD R135, R135, 0x1, -R88 ;  /* 0x000000018787e824 */ /* 0x000fe200078e0a58 */
[----:B------:R-:W-:Y:S01]  /*4ca0*/  ISETP.GT.U32.AND P6, PT, R88, R108, PT ;  /* 0x0000006c5800720c */ /* 0x000fe20003fc4070 */
[----:B------:R-:W-:Y:S02]  /*4cb0*/  IMAD.MOV R92, RZ, RZ, -R92 ;  /* 0x000000ffff5c7224 */ /* 0x000fe400078e0a5c */
[----:B------:R-:W-:Y:S01]  /*4cc0*/  IMAD.HI.U32 R89, R86, R95, RZ ;  /* 0x0000005f56597227 */ /* 0x000fe200078e00ff */
[----:B------:R-:W-:-:S03]  /*4cd0*/  ISETP.GT.U32.AND P4, PT, R88, R213, PT ;  /* 0x000000d55800720c */ /* 0x000fc60003f84070 */
[----:B------:R-:W-:Y:S01]  /*4ce0*/  @!P5 IMAD.MOV R133, RZ, RZ, -R133 ;  /* 0x000000ffff85d224 */ /* 0x000fe200078e0a85 */
[C---:B------:R-:W-:Y:S01]  /*4cf0*/  ISETP.GT.U32.AND P5, PT, R88.reuse, R135, PT ;  /* 0x000000875800720c */ /* 0x040fe20003fa4070 */
[----:B------:R-:W-:Y:S02]  /*4d00*/  IMAD R212, R88, R92, R97 ;  /* 0x0000005c58d47224 */ /* 0x000fe400078e0261 */
[----:B------:R-:W-:-:S04]  /*4d10*/  IMAD.HI.U32 R92, R86, R209, RZ ;  /* 0x000000d1565c7227 */ /* 0x000fc800078e00ff */
[----:B------:R-:W-:Y:S02]  /*4d20*/  IMAD.MOV R89, RZ, RZ, -R89 ;  /* 0x000000ffff597224 */ /* 0x000fe400078e0a59 */
[----:B------:R-:W-:Y:S02]  /*4d30*/  IMAD.MOV R92, RZ, RZ, -R92 ;  /* 0x000000ffff5c7224 */ /* 0x000fe400078e0a5c */
[C---:B------:R-:W-:Y:S02]  /*4d40*/  IMAD R136, R88.reuse, R89, R95 ;  /* 0x0000005958887224 */ /* 0x040fe400078e025f */
[----:B------:R-:W-:Y:S02]  /*4d50*/  IMAD R209, R88, R92, R209 ;  /* 0x0000005c58d17224 */ /* 0x000fe400078e02d1 */
[--C-:B------:R-:W-:Y:S01]  /*4d60*/  @!P6 IMAD.IADD R108, R108, 0x1, -R88.reuse ;  /* 0x000000016c6ce824 */ /* 0x100fe200078e0a58 */
[C---:B------:R-:W-:Y:S01]  /*4d70*/  ISETP.GT.U32.AND P6, PT, R88.reuse, R136, PT ;  /* 0x000000885800720c */ /* 0x040fe20003fc4070 */
[--C-:B------:R-:W-:Y:S01]  /*4d80*/  @!P4 IMAD.IADD R213, R213, 0x1, -R88.reuse ;  /* 0x00000001d5d5c824 */ /* 0x100fe200078e0a58 */
[C---:B------:R-:W-:Y:S01]  /*4d90*/  ISETP.GT.U32.AND P4, PT, R88.reuse, R107, PT ;  /* 0x0000006b5800720c */ /* 0x040fe20003f84070 */
[----:B------:R-:W-:Y:S01]  /*4da0*/  @!P5 IMAD.IADD R135, R135, 0x1, -R88 ;  /* 0x000000018787d824 */ /* 0x000fe200078e0a58 */
[----:B------:R-:W-:-:S02]  /*4db0*/  ISETP.GT.U32.AND P5, PT, R88, R209, PT ;  /* 0x000000d15800720c */ /* 0x000fc40003fa4070 */
[C---:B------:R-:W-:Y:S02]  /*4dc0*/  LOP3.LUT R102, R87.reuse, 0x3a, RZ, 0xfc, !PT ;  /* 0x0000003a57667812 */ /* 0x040fe400078efcff */
[----:B------:R-:W-:Y:S02]  /*4dd0*/  LOP3.LUT R97, R87, 0x3c, RZ, 0xfc, !PT ;  /* 0x0000003c57617812 */ /* 0x000fe400078efcff */
[----:B------:R-:W-:Y:S02]  /*4de0*/  IABS R105, R102 ;  /* 0x0000006600697213 */ /* 0x000fe40000000000 */
[----:B------:R-:W-:Y:S01]  /*4df0*/  IABS R137, R97 ;  /* 0x0000006100897213 */ /* 0x000fe20000000000 */
[----:B------:R-:W-:Y:S02]  /*4e00*/  @!P6 IMAD.IADD R136, R136, 0x1, -R88 ;  /* 0x000000018888e824 */ /* 0x000fe400078e0a58 */
[----:B------:R-:W-:Y:S01]  /*4e10*/  IMAD.HI.U32 R89, R86, R105, RZ ;  /* 0x0000006956597227 */ /* 0x000fe200078e00ff */
[----:B------:R-:W-:-:S03]  /*4e20*/  ISETP.GT.U32.AND P2, PT, R88, R212, PT ;  /* 0x000000d45800720c */ /* 0x000fc60003f44070 */
[--C-:B------:R-:W-:Y:S02]  /*4e30*/  @!P4 IMAD.IADD R107, R107, 0x1, -R88.reuse ;  /* 0x000000016b6bc824 */ /* 0x100fe400078e0a58 */
[----:B------:R-:W-:Y:S01]  /*4e40*/  @!P5 IMAD.IADD R209, R209, 0x1, -R88 ;  /* 0x00000001d1d1d824 */ /* 0x000fe200078e0a58 */
[----:B------:R-:W-:Y:S01]  /*4e50*/  ISETP.GT.U32.AND P5, PT, R88, R136, PT ;  /* 0x000000885800720c */ /* 0x000fe20003fa4070 */
[----:B------:R-:W-:Y:S02]  /*4e60*/  IMAD.MOV R92, RZ, RZ, -R89 ;  /* 0x000000ffff5c7224 */ /* 0x000fe400078e0a59 */
[----:B------:R-:W-:Y:S01]  /*4e70*/  IMAD.HI.U32 R89, R86, R137, RZ ;  /* 0x0000008956597227 */ /* 0x000fe200078e00ff */
[----:B------:R-:W-:-:S03]  /*4e80*/  ISETP.GT.U32.AND P4, PT, R88, R107, PT ;  /* 0x0000006b5800720c */ /* 0x000fc60003f84070 */
[----:B------:R-:W-:Y:S01]  /*4e90*/  @!P3 IMAD.MOV R213, RZ, RZ, -R213 ;  /* 0x000000ffffd5b224 */ /* 0x000fe200078e0ad5 */
[----:B------:R-:W-:Y:S01]  /*4ea0*/  ISETP.GE.AND P3, PT, R96, RZ, PT ;  /* 0x000000ff6000720c */ /* 0x000fe20003f66270 */
[----:B------:R-:W-:-:S04]  /*4eb0*/  IMAD.MOV R89, RZ, RZ, -R89 ;  /* 0x000000ffff597224 */ /* 0x000fc800078e0a59 */
[----:B------:R-:W-:Y:S02]  /*4ec0*/  IMAD R137, R88, R89, R137 ;  /* 0x0000005958897224 */ /* 0x000fe400078e0289 */
[--C-:B------:R-:W-:Y:S02]  /*4ed0*/  @!P2 IMAD.IADD R212, R212, 0x1, -R88.reuse ;  /* 0x00000001d4d4a824 */ /* 0x100fe400078e0a58 */
[----:B------:R-:W-:Y:S02]  /*4ee0*/  IMAD R105, R88, R92, R105 ;  /* 0x0000005c58697224 */ /* 0x000fe400078e0269 */
[--C-:B------:R-:W-:Y:S01]  /*4ef0*/  @!P5 IMAD.IADD R136, R136, 0x1, -R88.reuse ;  /* 0x000000018888d824 */ /* 0x100fe200078e0a58 */
[C---:B------:R-:W-:Y:S01]  /*4f00*/  ISETP.GT.U32.AND P5, PT, R88.reuse, R137, PT ;  /* 0x000000895800720c */ /* 0x040fe20003fa4070 */
[----:B------:R-:W-:Y:S01]  /*4f10*/  @!P4 IMAD.IADD R107, R107, 0x1, -R88 ;  /* 0x000000016b6bc824 */ /* 0x000fe200078e0a58 */
[----:B------:R-:W-:Y:S01]  /*4f20*/  ISETP.GT.U32.AND P2, PT, R88, R212, PT ;  /* 0x000000d45800720c */ /* 0x000fe20003f44070 */
[----:B------:R-:W-:Y:S01]  /*4f30*/  @!P3 IMAD.MOV R135, RZ, RZ, -R135 ;  /* 0x000000ffff87b224 */ /* 0x000fe200078e0a87 */
[----:B------:R-:W-:-:S02]  /*4f40*/  ISETP.GE.AND P3, PT, R103, RZ, PT ;  /* 0x000000ff6700720c */ /* 0x000fc40003f66270 */
[----:B------:R-:W-:Y:S02]  /*4f50*/  ISETP.GT.U32.AND P4, PT, R88, R105, PT ;  /* 0x000000695800720c */ /* 0x000fe40003f84070 */
[----:B------:R-:W-:-:S04]  /*4f60*/  LOP3.LUT R89, R87, 0x40, RZ, 0xfc, !PT ;  /* 0x0000004057597812 */ /* 0x000fc800078efcff */
[----:B------:R-:W-:Y:S01]  /*4f70*/  IABS R95, R89 ;  /* 0x00000059005f7213 */ /* 0x000fe20000000000 */
[--C-:B------:R-:W-:Y:S02]  /*4f80*/  @!P5 IMAD.IADD R137, R137, 0x1, -R88.reuse ;  /* 0x000000018989d824 */ /* 0x100fe400078e0a58 */
[----:B------:R-:W-:Y:S01]  /*4f90*/  @!P2 IMAD.IADD R212, R212, 0x1, -R88 ;  /* 0x00000001d4d4a824 */ /* 0x000fe200078e0a58 */
[----:B------:R-:W-:Y:S01]  /*4fa0*/  ISETP.GE.AND P2, PT, R100, RZ, PT ;  /* 0x000000ff6400720c */ /* 0x000fe20003f46270 */
[----:B------:R-:W-:Y:S01]  /*4fb0*/  @!P3 IMAD.MOV R136, RZ, RZ, -R136 ;  /* 0x000000ffff88b224 */ /* 0x000fe200078e0a88 */
[----:B------:R-:W-:Y:S01]  /*4fc0*/  ISETP.GE.AND P3, PT, R89, RZ, PT ;  /* 0x000000ff5900720c */ /* 0x000fe20003f66270 */
[----:B------:R-:W-:Y:S01]  /*4fd0*/  @!P4 IMAD.IADD R105, R105, 0x1, -R88 ;  /* 0x000000016969c824 */ /* 0x000fe200078e0a58 */
[----:B------:R-:W-:Y:S01]  /*4fe0*/  ISETP.GT.U32.AND P5, PT, R88, R137, PT ;  /* 0x000000895800720c */ /* 0x000fe20003fa4070 */
[----:B------:R-:W-:-:S03]  /*4ff0*/  IMAD.HI.U32 R89, R86, R95, RZ ;  /* 0x0000005f56597227 */ /* 0x000fc600078e00ff */
[C---:B------:R-:W-:Y:S01]  /*5000*/  ISETP.GT.U32.AND P4, PT, R88.reuse, R105, PT ;  /* 0x000000695800720c */ /* 0x040fe20003f84070 */
[----:B------:R-:W-:Y:S01]  /*5010*/  @!P1 IMAD.MOV R108, RZ, RZ, -R108 ;  /* 0x000000ffff6c9224 */ /* 0x000fe200078e0a6c */
[----:B------:R-:W-:Y:S01]  /*5020*/  ISETP.GT.U32.AND P1, PT, R88, R209, PT ;  /* 0x000000d15800720c */ /* 0x000fe20003f24070 */
[----:B------:R-:W-:Y:S01]  /*5030*/  IMAD.MOV R89, RZ, RZ, -R89 ;  /* 0x000000ffff597224 */ /* 0x000fe200078e0a59 */
[----:B------:R-:W-:-:S03]  /*5040*/  ISETP.GE.AND P6, PT, R99, RZ, PT ;  /* 0x000000ff6300720c */ /* 0x000fc60003fc6270 */
[C---:B------:R-:W-:Y:S02]  /*5050*/  IMAD R208, R88.reuse, R89, R95 ;  /* 0x0000005958d07224 */ /* 0x040fe400078e025f */
[----:B------:R-:W-:Y:S01]  /*5060*/  @!P2 IMAD.MOV R212, RZ, RZ, -R212 ;  /* 0x000000ffffd4a224 */ /* 0x000fe200078e0ad4 */
[----:B------:R-:W-:Y:S01]  /*5070*/  ISETP.GE.AND P2, PT, R101, RZ, PT ;  /* 0x000000ff6500720c */ /* 0x000fe20003f46270 */
[--C-:B------:R-:W-:Y:S01]  /*5080*/  @!P5 IMAD.IADD R137, R137, 0x1, -R88.reuse ;  /* 0x000000018989d824 */ /* 0x100fe200078e0a58 */
[C---:B------:R-:W-:Y:S02]  /*5090*/  LOP3.LUT R96, R87.reuse, 0x44, RZ, 0xfc, !PT ;  /* 0x0000004457607812 */ /* 0x040fe400078efcff */
[----:B------:R-:W-:Y:S02]  /*50a0*/  ISETP.GT.U32.AND P5, PT, R88, R208, PT ;  /* 0x000000d05800720c */ /* 0x000fe40003fa4070 */
[----:B------:R-:W-:Y:S01]  /*50b0*/  LOP3.LUT R92, R87, 0x42, RZ, 0xfc, !PT ;  /* 0x00000042575c7812 */ /* 0x000fe200078efcff */
[--C-:B------:R-:W-:Y:S01]  /*50c0*/  @!P1 IMAD.IADD R209, R209, 0x1, -R88.reuse ;  /* 0x00000001d1d19824 */ /* 0x100fe200078e0a58 */
[----:B------:R-:W-:Y:S01]  /*50d0*/  ISETP.GE.AND P1, PT, R97, RZ, PT ;  /* 0x000000ff6100720c */ /* 0x000fe20003f26270 */
[----:B------:R-:W-:Y:S01]  /*50e0*/  @!P4 IMAD.IADD R105, R105, 0x1, -R88 ;  /* 0x000000016969c824 */ /* 0x000fe200078e0a58 */
[----:B------:R-:W-:-:S02]  /*50f0*/  ISETP.GE.AND P4, PT, R96, RZ, PT ;  /* 0x000000ff6000720c */ /* 0x000fc40003f86270 */
[----:B------:R-:W-:Y:S02]  /*5100*/  IABS R97, R92 ;  /* 0x0000005c00617213 */ /* 0x000fe40000000000 */
[----:B------:R-:W-:Y:S01]  /*5110*/  IABS R96, R96 ;  /* 0x0000006000607213 */ /* 0x000fe20000000000 */
[----:B------:R-:W-:Y:S01]  /*5120*/  @!P6 IMAD.MOV R107, RZ, RZ, -R107 ;  /* 0x000000ffff6be224 */ /* 0x000fe200078e0a6b */
[----:B------:R-:W-:Y:S01]  /*5130*/  ISETP.GE.AND P6, PT, R102, RZ, PT ;  /* 0x000000ff6600720c */ /* 0x000fe20003fc6270 */
[----:B------:R-:W-:Y:S01]  /*5140*/  IMAD.HI.U32 R89, R86, R97, RZ ;  /* 0x0000006156597227 */ /* 0x000fe200078e00ff */
[----:B------:R-:W-:-:S03]  /*5150*/  LOP3.LUT R102, R87, 0x48, RZ, 0xfc, !PT ;  /* 0x0000004857667812 */ /* 0x000fc600078efcff */
[----:B------:R-:W-:Y:S02]  /*5160*/  IMAD.MOV.U32 R95, RZ, RZ, R96 ;  /* 0x000000ffff5f7224 */ /* 0x000fe400078e0060 */
[----:B------:R-:W-:Y:S01]  /*5170*/  @!P2 IMAD.MOV R209, RZ, RZ, -R209 ;  /* 0x000000ffffd1a224 */ /* 0x000fe200078e0ad1 */
[----:B------:R-:W-:Y:S01]  /*5180*/  ISETP.GE.AND P2, PT, R92, RZ, PT ;  /* 0x000000ff5c00720c */ /* 0x000fe20003f46270 */
[----:B------:R-:W-:Y:S01]  /*5190*/  @!P5 IMAD.IADD R208, R208, 0x1, -R88 ;  /* 0x00000001d0d0d824 */ /* 0x000fe200078e0a58 */
[----:B------:R-:W-:Y:S01]  /*51a0*/  IABS R205, R102 ;  /* 0x0000006600cd7213 */ /* 0x000fe20000000000 */
[----:B------:R-:W-:-:S04]  /*51b0*/  IMAD.HI.U32 R92, R86, R95, RZ ;  /* 0x0000005f565c7227 */ /* 0x000fc800078e00ff */
[----:B------:R-:W-:Y:S01]  /*51c0*/  IMAD.MOV R104, RZ, RZ, -R89 ;  /* 0x000000ffff687224 */ /* 0x000fe200078e0a59 */
[C---:B------:R-:W-:Y:S01]  /*51d0*/  ISETP.GT.U32.AND P5, PT, R88.reuse, R208, PT ;  /* 0x000000d05800720c */ /* 0x040fe20003fa4070 */
[----:B------:R-:W-:Y:S02]  /*51e0*/  IMAD.MOV R92, RZ, RZ, -R92 ;  /* 0x000000ffff5c7224 */ /* 0x000fe400078e0a5c */
[----:B------:R-:W-:Y:S02]  /*51f0*/  IMAD R104, R88, R104, R97 ;  /* 0x0000006858687224 */ /* 0x000fe400078e0261 */
[----:B------:R-:W-:Y:S01]  /*5200*/  IMAD.HI.U32 R89, R86, R205, RZ ;  /* 0x000000cd56597227 */ /* 0x000fe200078e00ff */
[----:B------:R-:W-:-:S03]  /*5210*/  LOP3.LUT R100, R87, 0x4a, RZ, 0xfc, !PT ;  /* 0x0000004a57647812 */ /* 0x000fc600078efcff */
[C---:B------:R-:W-:Y:S02]  /*5220*/  IMAD R138, R88.reuse, R92, R95 ;  /* 0x0000005c588a7224 */ /* 0x040fe400078e025f */
[----:B------:R-:W-:Y:S01]  /*5230*/  @!P6 IMAD.MOV R105, RZ, RZ, -R105 ;  /* 0x000000ffff69e224 */ /* 0x000fe200078e0a69 */
[C---:B------:R-:W-:Y:S01]  /*5240*/  ISETP.GT.U32.AND P6, PT, R88.reuse, R104, PT ;  /* 0x000000685800720c */ /* 0x040fe20003fc4070 */
[----:B------:R-:W-:Y:S02]  /*5250*/  IMAD.MOV R96, RZ, RZ, -R89 ;  /* 0x000000ffff607224 */ /* 0x000fe400078e0a59 */
[----:B------:R-:W-:Y:S01]  /*5260*/  @!P1 IMAD.MOV R137, RZ, RZ, -R137 ;  /* 0x000000ffff899224 */ /* 0x000fe200078e0a89 */
[C---:B------:R-:W-:Y:S01]  /*5270*/  ISETP.GT.U32.AND P1, PT, R88.reuse, R138, PT ;  /* 0x0000008a5800720c */ /* 0x040fe20003f24070 */
[----:B------:R-:W-:Y:S01]  /*5280*/  IMAD R205, R88, R96, R205 ;  /* 0x0000006058cd7224 */ /* 0x000fe200078e02cd */
[----:B------:R-:W-:Y:S01]  /*5290*/  IABS R103, R100 ;  /* 0x0000006400677213 */ /* 0x000fe20000000000 */
[----:B------:R-:W-:Y:S01]  /*52a0*/  @!P5 IMAD.IADD R208, R208, 0x1, -R88 ;  /* 0x00000001d0d0d824 */ /* 0x000fe200078e0a58 */
[----:B------:R-:W-:-:S02]  /*52b0*/  LOP3.LUT R101, R87, 0x4c, RZ, 0xfc, !PT ;  /* 0x0000004c57657812 */ /* 0x000fc400078efcff */
[----:B------:R-:W-:Y:S01]  /*52c0*/  ISETP.GT.U32.AND P5, PT, R88, R205, PT ;  /* 0x000000cd5800720c */ /* 0x000fe20003fa4070 */
[----:B------:R-:W-:Y:S01]  /*52d0*/  IMAD.HI.U32 R89, R86, R103, RZ ;  /* 0x0000006756597227 */ /* 0x000fe200078e00ff */
[----:B------:R-:W-:-:S03]  /*52e0*/  IABS R139, R101 ;  /* 0x00000065008b7213 */ /* 0x000fc60000000000 */
[--C-:B------:R-:W-:Y:S01]  /*52f0*/  @!P6 IMAD.IADD R104, R104, 0x1, -R88.reuse ;  /* 0x000000016868e824 */ /* 0x100fe200078e0a58 */
[----:B------:R-:W-:Y:S01]  /*5300*/  LOP3.LUT R96, R87, 0x50, RZ, 0xfc, !PT ;  /* 0x0000005057607812 */ /* 0x000fe200078efcff */
[----:B------:R-:W-:Y:S02]  /*5310*/  IMAD.MOV R89, RZ, RZ, -R89 ;  /* 0x000000ffff597224 */ /* 0x000fe400078e0a59 */
[----:B------:R-:W-:Y:S01]  /*5320*/  @!P1 IMAD.IADD R138, R138, 0x1, -R88 ;  /* 0x000000018a8a9824 */ /* 0x000fe200078e0a58 */
[----:B------:R-:W-:Y:S01]  /*5330*/  ISETP.GT.U32.AND P1, PT, R88, R104, PT ;  /* 0x000000685800720c */ /* 0x000fe20003f24070 */
[----:B------:R-:W-:Y:S01]  /*5340*/  IMAD.HI.U32 R92, R86, R139, RZ ;  /* 0x0000008b565c7227 */ /* 0x000fe200078e00ff */
[----:B------:R-:W-:-:S03]  /*5350*/  IABS R99, R96 ;  /* 0x0000006000637213 */ /* 0x000fc60000000000 */
[C---:B------:R-:W-:Y:S02]  /*5360*/  IMAD R103, R88.reuse, R89, R103 ;  /* 0x0000005958677224 */ /* 0x040fe400078e0267 */
[----:B------:R-:W-:Y:S02]  /*5370*/  @!P5 IMAD.IADD R205, R205, 0x1, -R88 ;  /* 0x00000001cdcdd824 */ /* 0x000fe400078e0a58 */
[----:B------:R-:W-:Y:S01]  /*5380*/  IMAD.MOV R92, RZ, RZ, -R92 ;  /* 0x000000ffff5c7224 */ /* 0x000fe200078e0a5c */
[----:B------:R-:W-:Y:S01]  /*5390*/  ISETP.GT.U32.AND P6, PT, R88, R103, PT ;  /* 0x000000675800720c */ /* 0x000fe20003fc4070 */
[----:B------:R-:W-:Y:S01]  /*53a0*/  IMAD.HI.U32 R89, R86, R99, RZ ;  /* 0x0000006356597227 */ /* 0x000fe200078e00ff */
[----:B------:R-:W-:Y:S02]  /*53b0*/  LOP3.LUT R97, R87, 0x52, RZ, 0xfc, !PT ;  /* 0x0000005257617812 */ /* 0x000fe400078efcff */
[C---:B------:R-:W-:Y:S01]  /*53c0*/  ISETP.GT.U32.AND P5, PT, R88.reuse, R205, PT ;  /* 0x000000cd5800720c */ /* 0x040fe20003fa4070 */
[----:B------:R-:W-:Y:S01]  /*53d0*/  IMAD R139, R88, R92, R139 ;  /* 0x0000005c588b7224 */ /* 0x000fe200078e028b */
[----:B------:R-:W-:Y:S01]  /*53e0*/  IABS R119, R97 ;  /* 0x0000006100777213 */ /* 0x000fe20000000000 */
[----:B------:R-:W-:-:S02]  /*53f0*/  IMAD.MOV R89, RZ, RZ, -R89 ;  /* 0x000000ffff597224 */ /* 0x000fc400078e0a59 */
[----:B------:R-:W-:Y:S01]  /*5400*/  @!P3 IMAD.MOV R208, RZ, RZ, -R208 ;  /* 0x000000ffffd0b224 */ /* 0x000fe200078e0ad0 */
[----:B------:R-:W-:Y:S01]  /*5410*/  ISETP.GT.U32.AND P3, PT, R88, R138, PT ;  /* 0x0000008a5800720c */ /* 0x000fe20003f64070 */
[----:B------:R-:W-:Y:S01]  /*5420*/  @!P1 IMAD.IADD R104, R104, 0x1, -R88 ;  /* 0x0000000168689824 */ /* 0x000fe200078e0a58 */
[C---:B------:R-:W-:Y:S01]  /*5430*/  ISETP.GT.U32.AND P1, PT, R88.reuse, R139, PT ;  /* 0x0000008b5800720c */ /* 0x040fe20003f24070 */
[----:B------:R-:W-:Y:S01]  /*5440*/  IMAD R204, R88, R89, R99 ;  /* 0x0000005958cc7224 */ /* 0x000fe200078e0263 */
[----:B------:R-:W-:Y:S01]  /*5450*/  LOP3.LUT R95, R87, 0x54, RZ, 0xfc, !PT ;  /* 0x00000054575f7812 */ /* 0x000fe200078efcff */
[----:B------:R-:W-:-:S03]  /*5460*/  IMAD.HI.U32 R89, R86, R119, RZ ;  /* 0x0000007756597227 */ /* 0x000fc600078e00ff */
[----:B------:R-:W-:Y:S01]  /*5470*/  IABS R141, R95 ;  /* 0x0000005f008d7213 */ /* 0x000fe20000000000 */
[--C-:B------:R-:W-:Y:S02]  /*5480*/  @!P6 IMAD.IADD R103, R103, 0x1, -R88.reuse ;  /* 0x000000016767e824 */ /* 0x100fe400078e0a58 */
[----:B------:R-:W-:Y:S02]  /*5490*/  IMAD.MOV R89, RZ, RZ, -R89 ;  /* 0x000000ffff597224 */ /* 0x000fe400078e0a59 */
[----:B------:R-:W-:Y:S01]  /*54a0*/  @!P5 IMAD.IADD R205, R205, 0x1, -R88 ;  /* 0x00000001cdcdd824 */ /* 0x000fe200078e0a58 */
[----:B------:R-:W-:Y:S01]  /*54b0*/  ISETP.GE.AND P5, PT, R102, RZ, PT ;  /* 0x000000ff6600720c */ /* 0x000fe20003fa6270 */
[C---:B------:R-:W-:Y:S01]  /*54c0*/  IMAD R102, R88.reuse, R89, R119 ;  /* 0x0000005958667224 */ /* 0x040fe200078e0277 */
[----:B------:R-:W-:Y:S01]  /*54d0*/  ISETP.GT.U32.AND P6, PT, R88, R103, PT ;  /* 0x000000675800720c */ /* 0x000fe20003fc4070 */
[----:B------:R-:W-:-:S04]  /*54e0*/  IMAD.HI.U32 R89, R86, R141, RZ ;  /* 0x0000008d56597227 */ /* 0x000fc800078e00ff */
[--C-:B------:R-:W-:Y:S01]  /*54f0*/  @!P3 IMAD.IADD R138, R138, 0x1, -R88.reuse ;  /* 0x000000018a8ab824 */ /* 0x100fe200078e0a58 */
[----:B------:R-:W-:Y:S01]  /*5500*/  ISETP.GT.U32.AND P3, PT, R88, R204, PT ;  /* 0x000000cc5800720c */ /* 0x000fe20003f64070 */
[----:B------:R-:W-:Y:S01]  /*5510*/  @!P1 IMAD.IADD R139, R139, 0x1, -R88 ;  /* 0x000000018b8b9824 */ /* 0x000fe200078e0a58 */
[----:B------:R-:W-:Y:S01]  /*5520*/  ISETP.GE.AND P1, PT, R100, RZ, PT ;  /* 0x000000ff6400720c */ /* 0x000fe20003f26270 */
[----:B------:R-:W-:Y:S01]  /*5530*/  IMAD.MOV R100, RZ, RZ, -R89 ;  /* 0x000000ffff647224 */ /* 0x000fe200078e0a59 */
[----:B------:R-:W-:-:S03]  /*5540*/  LOP3.LUT R99, R87, 0x58, RZ, 0xfc, !PT ;  /* 0x0000005857637812 */ /* 0x000fc600078efcff */
[C---:B------:R-:W-:Y:S01]  /*5550*/  IMAD R141, R88.reuse, R100, R141 ;  /* 0x00000064588d7224 */ /* 0x040fe200078e028d */
[----:B------:R-:W-:Y:S01]  /*5560*/  IABS R118, R99 ;  /* 0x0000006300767213 */ /* 0x000fe20000000000 */
[----:B------:R-:W-:Y:S01]  /*5570*/  @!P6 IMAD.IADD R103, R103, 0x1, -R88 ;  /* 0x000000016767e824 */ /* 0x000fe200078e0a58 */
[C---:B------:R-:W-:Y:S01]  /*5580*/  ISETP.GT.U32.AND P6, PT, R88.reuse, R102, PT ;  /* 0x000000665800720c */ /* 0x040fe20003fc4070 */
[----:B------:R-:W-:Y:S01]  /*5590*/  @!P2 IMAD.MOV R104, RZ, RZ, -R104 ;  /* 0x000000ffff68a224 */ /* 0x000fe200078e0a68 */
[C---:B------:R-:W-:Y:S01]  /*55a0*/  ISETP.GT.U32.AND P2, PT, R88.reuse, R139, PT ;  /* 0x0000008b5800720c */ /* 0x040fe20003f44070 */
[----:B------:R-:W-:Y:S01]  /*55b0*/  @!P5 IMAD.MOV R205, RZ, RZ, -R205 ;  /* 0x000000ffffcdd224 */ /* 0x000fe200078e0acd */
[----:B------:R-:W-:Y:S01]  /*55c0*/  ISETP.GT.U32.AND P5, PT, R88, R141, PT ;  /* 0x0000008d5800720c */ /* 0x000fe20003fa4070 */
[----:B------:R-:W-:Y:S01]  /*55d0*/  IMAD.MOV.U32 R89, RZ, RZ, R118 ;  /* 0x000000ffff597224 */ /* 0x000fe200078e0076 */
[----:B------:R-:W-:Y:S01]  /*55e0*/  LOP3.LUT R92, R87, 0x5a, RZ, 0xfc, !PT ;  /* 0x0000005a575c7812 */ /* 0x000fe200078efcff */
[----:B------:R-:W-:Y:S01]  /*55f0*/  @!P3 IMAD.IADD R204, R204, 0x1, -R88 ;  /* 0x00000001ccccb824 */ /* 0x000fe200078e0a58 */
[----:B------:R-:W-:Y:S01]  /*5600*/  ISETP.GE.AND P3, PT, R101, RZ, PT ;  /* 0x000000ff6500720c */ /* 0x000fe20003f66270 */
[----:B------:R-:W-:Y:S01]  /*5610*/  IMAD.HI.U32 R100, R86, R89, RZ ;  /* 0x0000005956647227 */ /* 0x000fe200078e00ff */
[----:B------:R-:W-:-:S03]  /*5620*/  IABS R119, R92 ;  /* 0x0000005c00777213 */ /* 0x000fc60000000000 */
[----:B------:R-:W-:Y:S01]  /*5630*/  @!P4 IMAD.MOV R138, RZ, RZ, -R138 ;  /* 0x000000ffff8ac224 */ /* 0x000fe200078e0a8a */
[----:B------:R-:W-:Y:S01]  /*5640*/  ISETP.GT.U32.AND P4, PT, R88, R204, PT ;  /* 0x000000cc5800720c */ /* 0x000fe20003f84070 */
[----:B------:R-:W-:Y:S02]  /*5650*/  IMAD.MOV R100, RZ, RZ, -R100 ;  /* 0x000000ffff647224 */ /* 0x000fe400078e0a64 */
[----:B------:R-:W-:Y:S02]  /*5660*/  IMAD.MOV.U32 R101, RZ, RZ, R119 ;  /* 0x000000ffff657224 */ /* 0x000fe400078e0077 */
[--C-:B------:R-:W-:Y:S02]  /*5670*/  @!P6 IMAD.IADD R102, R102, 0x1, -R88.reuse ;  /* 0x000000016666e824 */ /* 0x100fe400078e0a58 */
[--C-:B------:R-:W-:Y:S02]  /*5680*/  @!P2 IMAD.IADD R139, R139, 0x1, -R88.reuse ;  /* 0x000000018b8ba824 */ /* 0x100fe400078e0a58 */
[----:B------:R-:W-:-:S02]  /*5690*/  @!P5 IMAD.IADD R141, R141, 0x1, -R88 ;  /* 0x000000018d8dd824 */ /* 0x000fc400078e0a58 */
[----:B------:R-:W-:Y:S02]  /*56a0*/  IMAD R168, R88, R100, R89 ;  /* 0x0000006458a87224 */ /* 0x000fe400078e0259 */
[----:B------:R-:W-:Y:S01]  /*56b0*/  IMAD.HI.U32 R89, R86, R101, RZ ;  /* 0x0000006556597227 */ /* 0x000fe200078e00ff */
[----:B------:R-:W-:-:S03]  /*56c0*/  ISETP.GT.U32.AND P6, PT, R88, R102, PT ;  /* 0x000000665800720c */ /* 0x000fc60003fc4070 */
[----:B------:R-:W-:Y:S01]  /*56d0*/  @!P3 IMAD.MOV R139, RZ, RZ, -R139 ;  /* 0x000000ffff8bb224 */ /* 0x000fe200078e0a8b */
[----:B------:R-:W-:Y:S01]  /*56e0*/  ISETP.GT.U32.AND P3, PT, R88, R141, PT ;  /* 0x0000008d5800720c */ /* 0x000fe20003f64070 */
[----:B------:R-:W-:Y:S02]  /*56f0*/  IMAD.MOV R89, RZ, RZ, -R89 ;  /* 0x000000ffff597224 */ /* 0x000fe400078e0a59 */
[--C-:B------:R-:W-:Y:S01]  /*5700*/  @!P4 IMAD.IADD R204, R204, 0x1, -R88.reuse ;  /* 0x00000001ccccc824 */ /* 0x100fe200078e0a58 */
[----:B------:R-:W-:Y:S01]  /*5710*/  ISETP.GE.AND P4, PT, R97, RZ, PT ;  /* 0x000000ff6100720c */ /* 0x000fe20003f86270 */
[C---:B------:R-:W-:Y:S01]  /*5720*/  IMAD R101, R88.reuse, R89, R101 ;  /* 0x0000005958657224 */ /* 0x040fe200078e0265 */
[----:B------:R-:W-:Y:S02]  /*5730*/  LOP3.LUT R89, R87, 0x5c, RZ, 0xfc, !PT ;  /* 0x0000005c57597812 */ /* 0x000fe400078efcff */
[----:B------:R-:W-:Y:S02]  /*5740*/  ISETP.GT.U32.AND P2, PT, R88, R168, PT ;  /* 0x000000a85800720c */ /* 0x000fe40003f44070 */
[----:B------:R-:W-:Y:S01]  /*5750*/  IABS R97, R89 ;  /* 0x0000005900617213 */ /* 0x000fe20000000000 */
[--C-:B------:R-:W-:Y:S01]  /*5760*/  @!P6 IMAD.IADD R102, R102, 0x1, -R88.reuse ;  /* 0x000000016666e824 */ /* 0x100fe200078e0a58 */
[----:B------:R-:W-:Y:S01]  /*5770*/  ISETP.GE.AND P6, PT, R95, RZ, PT ;  /* 0x000000ff5f00720c */ /* 0x000fe20003fc6270 */
[----:B------:R-:W-:Y:S01]  /*5780*/  @!P3 IMAD.IADD R141, R141, 0x1, -R88 ;  /* 0x000000018d8db824 */ /* 0x000fe200078e0a58 */
[----:B------:R-:W-:Y:S01]  /*5790*/  ISETP.GE.AND P3, PT, R89, RZ, PT ;  /* 0x000000ff5900720c */ /* 0x000fe20003f66270 */
[----:B------:R-:W-:-:S04]  /*57a0*/  IMAD.HI.U32 R89, R86, R97, RZ ;  /* 0x0000006156597227 */ /* 0x000fc800078e00ff */
[----:B------:R-:W-:Y:S01]  /*57b0*/  @!P4 IMAD.MOV R102, RZ, RZ, -R102 ;  /* 0x000000ffff66c224 */ /* 0x000fe200078e0a66 */
[----:B------:R-:W-:Y:S01]  /*57c0*/  ISETP.GT.U32.AND P4, PT, R88, R101, PT ;  /* 0x000000655800720c */ /* 0x000fe20003f84070 */
[----:B------:R-:W-:Y:S02]  /*57d0*/  IMAD.MOV R144, RZ, RZ, -R89 ;  /* 0x000000ffff907224 */ /* 0x000fe400078e0a59 */
[----:B------:R-:W-:Y:S01]  /*57e0*/  @!P1 IMAD.MOV R103, RZ, RZ, -R103 ;  /* 0x000000ffff679224 */ /* 0x000fe200078e0a67 */
[----:B------:R-:W-:Y:S01]  /*57f0*/  ISETP.GE.AND P1, PT, R96, RZ, PT ;  /* 0x000000ff6000720c */ /* 0x000fe20003f26270 */
[----:B------:R-:W-:Y:S02]  /*5800*/  @!P2 IMAD.IADD R168, R168, 0x1, -R88 ;  /* 0x00000001a8a8a824 */ /* 0x000fe400078e0a58 */
[C---:B------:R-:W-:Y:S02]  /*5810*/  IMAD R144, R88.reuse, R144, R97 ;  /* 0x0000009058907224 */ /* 0x040fe400078e0261 */
[----:B------:R-:W-:Y:S01]  /*5820*/  @!P6 IMAD.MOV R141, RZ, RZ, -R141 ;  /* 0x000000ffff8de224 */ /* 0x000fe200078e0a8d */
[----:B------:R-:W-:-:S02]  /*5830*/  ISETP.GT.U32.AND P2, PT, R88, R168, PT ;  /* 0x000000a85800720c */ /* 0x000fc40003f44070 */
[----:B------:R-:W-:Y:S02]  /*5840*/  ISETP.GT.U32.AND P6, PT, R88, R144, PT ;  /* 0x000000905800720c */ /* 0x000fe40003fc4070 */
[----:B------:R-:W-:Y:S01]  /*5850*/  LOP3.LUT R95, R87, 0x60, RZ, 0xfc, !PT ;  /* 0x00000060575f7812 */ /* 0x000fe200078efcff */
[----:B------:R-:W-:Y:S01]  /*5860*/  @!P4 IMAD.IADD R101, R101, 0x1, -R88 ;  /* 0x000000016565c824 */ /* 0x000fe200078e0a58 */
[----:B------:R-:W-:Y:S02]  /*5870*/  ISETP.GE.AND P5, PT, R99, RZ, PT ;  /* 0x000000ff6300720c */ /* 0x000fe40003fa6270 */
[----:B------:R-:W-:Y:S01]  /*5880*/  IABS R99, R95 ;  /* 0x0000005f00637213 */ /* 0x000fe20000000000 */
[----:B------:R-:W-:Y:S01]  /*5890*/  @!P1 IMAD.MOV R204, RZ, RZ, -R204 ;  /* 0x000000ffffcc9224 */ /* 0x000fe200078e0acc */
[----:B------:R-:W-:Y:S02]  /*58a0*/  ISETP.GE.AND P1, PT, R92, RZ, PT ;  /* 0x000000ff5c00720c */ /* 0x000fe40003f26270 */
[----:B------:R-:W-:Y:S01]  /*58b0*/  ISETP.GT.U32.AND P4, PT, R88, R101, PT ;  /* 0x000000655800720c */ /* 0x000fe20003f84070 */
[----:B------:R-:W-:Y:S01]  /*58c0*/  IMAD.HI.U32 R92, R86, R99, RZ ;  /* 0x00000063565c7227 */ /* 0x000fe200078e00ff */
[----:B------:R-:W-:-:S03]  /*58d0*/  LOP3.LUT R96, R87, 0x62, RZ, 0xfc, !PT ;  /* 0x0000006257607812 */ /* 0x000fc600078efcff */
[--C-:B------:R-:W-:Y:S01]  /*58e0*/  @!P2 IMAD.IADD R168, R168, 0x1, -R88.reuse ;  /* 0x00000001a8a8a824 */ /* 0x100fe200078e0a58 */
[----:B------:R-:W-:Y:S01]  /*58f0*/  ISETP.GE.AND P2, PT, R95, RZ, PT ;  /* 0x000000ff5f00720c */ /* 0x000fe20003f46270 */
[----:B------:R-:W-:Y:S01]  /*5900*/  @!P6 IMAD.IADD R144, R144, 0x1, -R88 ;  /* 0x000000019090e824 */ /* 0x000fe200078e0a58 */
[----:B------:R-:W-:Y:S01]  /*5910*/  IABS R95, R96 ;  /* 0x00000060005f7213 */ /* 0x000fe20000000000 */
[----:B------:R-:W-:Y:S01]  /*5920*/  IMAD.MOV R92, RZ, RZ, -R92 ;  /* 0x000000ffff5c7224 */ /* 0x000fe200078e0a5c */
[----:B------:R-:W-:Y:S02]  /*5930*/  LOP3.LUT R202, R87, 0x64, RZ, 0xfc, !PT ;  /* 0x0000006457ca7812 */ /* 0x000fe400078efcff */
[C---:B------:R-:W-:Y:S01]  /*5940*/  ISETP.GT.U32.AND P6, PT, R88.reuse, R144, PT ;  /* 0x000000905800720c */ /* 0x040fe20003fc4070 */
[----:B------:R-:W-:Y:S02]  /*5950*/  IMAD R166, R88, R92, R99 ;  /* 0x0000005c58a67224 */ /* 0x000fe400078e0263 */
[----:B------:R-:W-:Y:S01]  /*5960*/  IMAD.HI.U32 R92, R86, R95, RZ ;  /* 0x0000005f565c7227 */ /* 0x000fe200078e00ff */
[----:B------:R-:W-:-:S03]  /*5970*/  IABS R100, R202 ;  /* 0x000000ca00647213 */ /* 0x000fc60000000000 */
[----:B------:R-:W-:Y:S01]  /*5980*/  @!P4 IMAD.IADD R101, R101, 0x1, -R88 ;  /* 0x000000016565c824 */ /* 0x000fe200078e0a58 */
[C---:B------:R-:W-:Y:S01]  /*5990*/  ISETP.GT.U32.AND P4, PT, R88.reuse, R166, PT ;  /* 0x000000a65800720c */ /* 0x040fe20003f84070 */
[----:B------:R-:W-:Y:S01]  /*59a0*/  IMAD.MOV R92, RZ, RZ, -R92 ;  /* 0x000000ffff5c7224 */ /* 0x000fe200078e0a5c */
[----:B------:R-:W-:Y:S01]  /*59b0*/  LOP3.LUT R118, R87, 0x68, RZ, 0xfc, !PT ;  /* 0x0000006857767812 */ /* 0x000fe200078efcff */
[----:B------:R-:W-:Y:S02]  /*59c0*/  IMAD.MOV.U32 R89, RZ, RZ, R100 ;  /* 0x000000ffff597224 */ /* 0x000fe400078e0064 */
[----:B------:R-:W-:Y:S01]  /*59d0*/  IMAD R100, R88, R92, R95 ;  /* 0x0000005c58647224 */ /* 0x000fe200078e025f */
[----:B------:R-:W-:Y:S01]  /*59e0*/  IABS R164, R118 ;  /* 0x0000007600a47213 */ /* 0x000fe20000000000 */
[----:B------:R-:W-:-:S03]  /*59f0*/  @!P6 IMAD.IADD R144, R144, 0x1, -R88 ;  /* 0x000000019090e824 */ /* 0x000fc600078e0a58 */
[----:B------:R-:W-:Y:S01]  /*5a00*/  ISETP.GT.U32.AND P6, PT, R88, R100, PT ;  /* 0x000000645800720c */ /* 0x000fe20003fc4070 */
[----:B------:R-:W-:-:S04]  /*5a10*/  IMAD.HI.U32 R122, R86, R164, RZ ;  /* 0x000000a4567a7227 */ /* 0x000fc800078e00ff */
[----:B------:R-:W-:Y:S02]  /*5a20*/  @!P4 IMAD.IADD R166, R166, 0x1, -R88 ;  /* 0x00000001a6a6c824 */ /* 0x000fe400078e0a58 */
[----:B------:R-:W-:Y:S02]  /*5a30*/  IMAD.MOV R122, RZ, RZ, -R122 ;  /* 0x000000ffff7a7224 */ /* 0x000fe400078e0a7a */
[----:B------:R-:W-:Y:S01]  /*5a40*/  IMAD.HI.U32 R97, R86, R89, RZ ;  /* 0x0000005956617227 */ /* 0x000fe200078e00ff */
[----:B------:R-:W-:-:S03]  /*5a50*/  ISETP.GT.U32.AND P4, PT, R88, R166, PT ;  /* 0x000000a65800720c */ /* 0x000fc60003f84070 */
[----:B------:R-:W-:Y:S02]  /*5a60*/  IMAD R164, R88, R122, R164 ;  /* 0x0000007a58a47224 */ /* 0x000fe400078e02a4 */
[--C-:B------:R-:W-:Y:S01]  /*5a70*/  @!P6 IMAD.IADD R100, R100, 0x1, -R88.reuse ;  /* 0x000000016464e824 */ /* 0x100fe200078e0a58 */
[C---:B------:R-:W-:Y:S01]  /*5a80*/  LOP3.LUT R126, R87.reuse, 0x6a, RZ, 0xfc, !PT ;  /* 0x0000006a577e7812 */ /* 0x040fe200078efcff */
[----:B------:R-:W-:Y:S01]  /*5a90*/  IMAD.MOV R97, RZ, RZ, -R97 ;  /* 0x000000ffff617224 */ /* 0x000fe200078e0a61 */
[C---:B------:R-:W-:Y:S02]  /*5aa0*/  ISETP.GT.U32.AND P6, PT, R88.reuse, R164, PT ;  /* 0x000000a45800720c */ /* 0x040fe40003fc4070 */
[----:B------:R-:W-:Y:S01]  /*5ab0*/  IABS R99, R126 ;  /* 0x0000007e00637213 */ /* 0x000fe20000000000 */
[----:B------:R-:W-:Y:S01]  /*5ac0*/  IMAD R92, R88, R97, R89 ;  /* 0x00000061585c7224 */ /* 0x000fe200078e0259 */
[----:B------:R-:W-:Y:S01]  /*5ad0*/  LOP3.LUT R203, R87, 0x6c, RZ, 0xfc, !PT ;  /* 0x0000006c57cb7812 */ /* 0x000fe200078efcff */
[----:B------:R-:W-:-:S02]  /*5ae0*/  @!P4 IMAD.IADD R166, R166, 0x1, -R88 ;  /* 0x00000001a6a6c824 */ /* 0x000fc400078e0a58 */
[----:B------:R-:W-:Y:S01]  /*5af0*/  IMAD.HI.U32 R121, R86, R99, RZ ;  /* 0x0000006356797227 */ /* 0x000fe200078e00ff */
[----:B------:R-:W-:Y:S02]  /*5b00*/  ISETP.GT.U32.AND P4, PT, R88, R92, PT ;  /* 0x0000005c5800720c */ /* 0x000fe40003f84070 */
[----:B------:R-:W-:Y:S01]  /*5b10*/  IABS R89, R203 ;  /* 0x000000cb00597213 */ /* 0x000fe20000000000 */
[----:B------:R-:W-:Y:S02]  /*5b20*/  IMAD.MOV R121, RZ, RZ, -R121 ;  /* 0x000000ffff797224 */ /* 0x000fe400078e0a79 */
[----:B------:R-:W-:Y:S01]  /*5b30*/  @!P6 IMAD.IADD R164, R164, 0x1, -R88 ;  /* 0x00000001a4a4e824 */ /* 0x000fe200078e0a58 */
[----:B------:R-:W-:Y:S01]  /*5b40*/  ISETP.GT.U32.AND P6, PT, R88, R100, PT ;  /* 0x000000645800720c */ /* 0x000fe20003fc4070 */
[----:B------:R-:W-:Y:S01]  /*5b50*/  IMAD.HI.U32 R95, R86, R89, RZ ;  /* 0x00000059565f7227 */ /* 0x000fe200078e00ff */
[----:B------:R-:W-:-:S03]  /*5b60*/  LOP3.LUT R120, R87, 0x70, RZ, 0xfc, !PT ;  /* 0x0000007057787812 */ /* 0x000fc600078efcff */
[----:B------:R-:W-:Y:S01]  /*5b70*/  IMAD R99, R88, R121, R99 ;  /* 0x0000007958637224 */ /* 0x000fe200078e0263 */
[C---:B------:R-:W-:Y:S01]  /*5b80*/  LOP3.LUT R123, R87.reuse, 0x78, RZ, 0xfc, !PT ;  /* 0x00000078577b7812 */ /* 0x040fe200078efcff */
[----:B------:R-:W-:Y:S02]  /*5b90*/  IMAD.MOV R95, RZ, RZ, -R95 ;  /* 0x000000ffff5f7224 */ /* 0x000fe400078e0a5f */
[----:B------:R-:W-:Y:S01]  /*5ba0*/  @!P4 IMAD.IADD R92, R92, 0x1, -R88 ;  /* 0x000000015c5cc824 */ /* 0x000fe200078e0a58 */
[C---:B------:R-:W-:Y:S01]  /*5bb0*/  ISETP.GT.U32.AND P4, PT, R88.reuse, R99, PT ;  /* 0x000000635800720c */ /* 0x040fe20003f84070 */
[----:B------:R-:W-:Y:S01]  /*5bc0*/  IMAD R89, R88, R95, R89 ;  /* 0x0000005f58597224 */ /* 0x000fe200078e0259 */
[----:B------:R-:W-:Y:S02]  /*5bd0*/  IABS R158, R120 ;  /* 0x00000078009e7213 */ /* 0x000fe40000000000 */
[----:B------:R-:W-:Y:S01]  /*5be0*/  IABS R156, R123 ;  /* 0x0000007b009c7213 */ /* 0x000fe20000000000 */
[----:B------:R-:W-:Y:S01]  /*5bf0*/  @!P5 IMAD.MOV R168, RZ, RZ, -R168 ;  /* 0x000000ffffa8d224 */ /* 0x000fe200078e0aa8 */
[----:B------:R-:W-:Y:S01]  /*5c00*/  ISETP.GE.AND P5, PT, R96, RZ, PT ;  /* 0x000000ff6000720c */ /* 0x000fe20003fa6270 */
[----:B------:R-:W-:Y:S01]  /*5c10*/  @!P1 IMAD.MOV R101, RZ, RZ, -R101 ;  /* 0x000000ffff659224 */ /* 0x000fe200078e0a65 */
[----:B------:R-:W-:Y:S01]  /*5c20*/  ISETP.GT.U32.AND P1, PT, R88, R92, PT ;  /* 0x0000005c5800720c */ /* 0x000fe20003f24070 */
[----:B------:R-:W-:Y:S01]  /*5c30*/  @!P6 IMAD.IADD R100, R100, 0x1, -R88 ;  /* 0x000000016464e824 */ /* 0x000fe200078e0a58 */
[----:B------:R-:W-:Y:S01]  /*5c40*/  ISETP.GT.U32.AND P6, PT, R88, R89, PT ;  /* 0x000000595800720c */ /* 0x000fe20003fc4070 */
[----:B------:R-:W-:Y:S01]  /*5c50*/  IMAD.HI.U32 R96, R86, R158, RZ ;  /* 0x0000009e56607227 */ /* 0x000fe200078e00ff */
[----:B------:R-:W-:-:S03]  /*5c60*/  LOP3.LUT R125, R87, 0x72, RZ, 0xfc, !PT ;  /* 0x00000072577d7812 */ /* 0x000fc600078efcff */
[----:B------:R-:W-:Y:S01]  /*5c70*/  IMAD.HI.U32 R124, R86, R156, RZ ;  /* 0x0000009c567c7227 */ /* 0x000fe200078e00ff */
[----:B------:R-:W-:-:S03]  /*5c80*/  IABS R97, R125 ;  /* 0x0000007d00617213 */ /* 0x000fc60000000000 */
[----:B------:R-:W-:Y:S02]  /*5c90*/  IMAD.MOV R96, RZ, RZ, -R96 ;  /* 0x000000ffff607224 */ /* 0x000fe400078e0a60 */
[----:B------:R-:W-:Y:S02]  /*5ca0*/  IMAD.MOV R124, RZ, RZ, -R124 ;  /* 0x000000ffff7c7224 */ /* 0x000fe400078e0a7c */
[----:B------:R-:W-:Y:S01]  /*5cb0*/  @!P4 IMAD.IADD R99, R99, 0x1, -R88 ;  /* 0x000000016363c824 */ /* 0x000fe200078e0a58 */
[C---:B------:R-:W-:Y:S01]  /*5cc0*/  ISETP.GT.U32.AND P4, PT, R88.reuse, R164, PT ;  /* 0x000000a45800720c */ /* 0x040fe20003f84070 */
[C---:B------:R-:W-:Y:S02]  /*5cd0*/  IMAD R158, R88.reuse, R96, R158 ;  /* 0x00000060589e7224 */ /* 0x040fe400078e029e */
[----:B------:R-:W-:Y:S02]  /*5ce0*/  IMAD R156, R88, R124, R156 ;  /* 0x0000007c589c7224 */ /* 0x000fe400078e029c */
[----:B------:R-:W-:-:S04]  /*5cf0*/  IMAD.HI.U32 R119, R86, R97, RZ ;  /* 0x0000006156777227 */ /* 0x000fc800078e00ff */
[----:B------:R-:W-:Y:S01]  /*5d00*/  @!P3 IMAD.MOV R144, RZ, RZ, -R144 ;  /* 0x000000ffff90b224 */ /* 0x000fe200078e0a90 */
[----:B------:R-:W-:Y:S01]  /*5d10*/  ISETP.GT.U32.AND P3, PT, R88, R99, PT ;  /* 0x000000635800720c */ /* 0x000fe20003f64070 */
[--C-:B------:R-:W-:Y:S01]  /*5d20*/  @!P1 IMAD.IADD R92, R92, 0x1, -R88.reuse ;  /* 0x000000015c5c9824 */ /* 0x100fe200078e0a58 */
[C---:B------:R-:W-:Y:S01]  /*5d30*/  ISETP.GT.U32.AND P1, PT, R88.reuse, R158, PT ;  /* 0x0000009e5800720c */ /* 0x040fe20003f24070 */
[----:B------:R-:W-:Y:S01]  /*5d40*/  @!P6 IMAD.IADD R89, R89, 0x1, -R88 ;  /* 0x000000015959e824 */ /* 0x000fe200078e0a58 */
[----:B------:R-:W-:Y:S01]  /*5d50*/  ISETP.GT.U32.AND P6, PT, R88, R156, PT ;  /* 0x0000009c5800720c */ /* 0x000fe20003fc4070 */
[----:B------:R-:W-:Y:S01]  /*5d60*/  IMAD.MOV R119, RZ, RZ, -R119 ;  /* 0x000000ffff777224 */ /* 0x000fe200078e0a77 */
[----:B------:R-:W-:-:S03]  /*5d70*/  LOP3.LUT R121, R87, 0x80, RZ, 0xfc, !PT ;  /* 0x0000008057797812 */ /* 0x000fc600078efcff */
[----:B------:R-:W-:Y:S01]  /*5d80*/  IMAD R97, R88, R119, R97 ;  /* 0x0000007758617224 */ /* 0x000fe200078e0261 */
[C---:B------:R-:W-:Y:S01]  /*5d90*/  LOP3.LUT R122, R87.reuse, 0x7a, RZ, 0xfc, !PT ;  /* 0x0000007a577a7812 */ /* 0x040fe200078efcff */
[--C-:B------:R-:W-:Y:S01]  /*5da0*/  @!P4 IMAD.IADD R164, R164, 0x1, -R88.reuse ;  /* 0x00000001a4a4c824 */ /* 0x100fe200078e0a58 */
[----:B------:R-:W-:Y:S02]  /*5db0*/  IABS R150, R121 ;  /* 0x0000007900967213 */ /* 0x000fe40000000000 */
[----:B------:R-:W-:Y:S02]  /*5dc0*/  ISETP.GT.U32.AND P4, PT, R88, R97, PT ;  /* 0x000000615800720c */ /* 0x000fe40003f84070 */
[----:B------:R-:W-:Y:S01]  /*5dd0*/  LOP3.LUT R119, R87, 0x82, RZ, 0xfc, !PT ;  /* 0x0000008257777812 */ /* 0x000fe200078efcff */
[----:B------:R-:W-:Y:S01]  /*5de0*/  @!P3 IMAD.IADD R99, R99, 0x1, -R88 ;  /* 0x000000016363b824 */ /* 0x000fe200078e0a58 */
[----:B------:R-:W-:Y:S01]  /*5df0*/  IABS R96, R122 ;  /* 0x0000007a00607213 */ /* 0x000fe20000000000 */
[----:B------:R-:W-:Y:S01]  /*5e00*/  @!P2 IMAD.MOV R166, RZ, RZ, -R166 ;  /* 0x000000ffffa6a224 */ /* 0x000fe200078e0aa6 */
[----:B------:R-:W-:Y:S01]  /*5e10*/  ISETP.GE.AND P3, PT, R118, RZ, PT ;  /* 0x000000ff7600720c */ /* 0x000fe20003f66270 */
[--C-:B------:R-:W-:Y:S01]  /*5e20*/  @!P1 IMAD.IADD R158, R158, 0x1, -R88.reuse ;  /* 0x000000019e9e9824 */ /* 0x100fe200078e0a58 */
[----:B------:R-:W-:Y:S01]  /*5e30*/  ISETP.GT.U32.AND P2, PT, R88, R89, PT ;  /* 0x000000595800720c */ /* 0x000fe20003f44070 */
[----:B------:R-:W-:Y:S01]  /*5e40*/  @!P6 IMAD.IADD R156, R156, 0x1, -R88 ;  /* 0x000000019c9ce824 */ /* 0x000fe200078e0a58 */
[----:B------:R-:W-:Y:S01]  /*5e50*/  IABS R95, R119 ;  /* 0x00000077005f7213 */ /* 0x000fe20000000000 */
[----:B------:R-:W-:Y:S01]  /*5e60*/  IMAD.HI.U32 R124, R86, R150, RZ ;  /* 0x00000096567c7227 */ /* 0x000fe200078e00ff */
[----:B------:R-:W-:-:S02]  /*5e70*/  ISETP.GE.AND P1, PT, R126, RZ, PT ;  /* 0x000000ff7e00720c */ /* 0x000fc40003f26270 */
[C---:B------:R-:W-:Y:S01]  /*5e80*/  ISETP.GT.U32.AND P6, PT, R88.reuse, R156, PT ;  /* 0x0000009c5800720c */ /* 0x040fe20003fc4070 */
[----:B------:R-:W-:Y:S01]  /*5e90*/  @!P5 IMAD.MOV R100, RZ, RZ, -R100 ;  /* 0x000000ffff64d224 */ /* 0x000fe200078e0a64 */
[----:B------:R-:W-:Y:S01]  /*5ea0*/  ISETP.GT.U32.AND P5, PT, R88, R158, PT ;  /* 0x0000009e5800720c */ /* 0x000fe20003fa4070 */
[----:B------:R-:W-:-:S04]  /*5eb0*/  IMAD.HI.U32 R127, R86, R96, RZ ;  /* 0x00000060567f7227 */ /* 0x000fc800078e00ff */
[----:B------:R-:W-:Y:S02]  /*5ec0*/  IMAD.MOV R124, RZ, RZ, -R124 ;  /* 0x000000ffff7c7224 */ /* 0x000fe400078e0a7c */
[----:B------:R-:W-:-:S04]  /*5ed0*/  IMAD.HI.U32 R118, R86, R95, RZ ;  /* 0x0000005f56767227 */ /* 0x000fc800078e00ff */
[----:B------:R-:W-:Y:S02]  /*5ee0*/  IMAD.MOV R126, RZ, RZ, -R127 ;  /* 0x000000ffff7e7224 */ /* 0x000fe400078e0a7f */
[----:B------:R-:W-:Y:S01]  /*5ef0*/  @!P4 IMAD.IADD R97, R97, 0x1, -R88 ;  /* 0x000000016161c824 */ /* 0x000fe200078e0a58 */
[----:B------:R-:W-:Y:S01]  /*5f00*/  ISETP.GE.AND P4, PT, R120, RZ, PT ;  /* 0x000000ff7800720c */ /* 0x000fe20003f86270 */
[C---:B------:R-:W-:Y:S01]  /*5f10*/  IMAD R150, R88.reuse, R124, R150 ;  /* 0x0000007c58967224 */ /* 0x040fe200078e0296 */
[----:B------:R-:W-:Y:S01]  /*5f20*/  LOP3.LUT R120, R87, 0x88, RZ, 0xfc, !PT ;  /* 0x0000008857787812 */ /* 0x000fe200078efcff */
[----:B------:R-:W-:Y:S02]  /*5f30*/  IMAD.MOV R118, RZ, RZ, -R118 ;  /* 0x000000ffff767224 */ /* 0x000fe400078e0a76 */
[C---:B------:R-:W-:Y:S02]  /*5f40*/  IMAD R96, R88.reuse, R126, R96 ;  /* 0x0000007e58607224 */ /* 0x040fe400078e0260 */
[----:B------:R-:W-:Y:S01]  /*5f50*/  @!P3 IMAD.MOV R164, RZ, RZ, -R164 ;  /* 0x000000ffffa4b224 */ /* 0x000fe200078e0aa4 */
[C---:B------:R-:W-:Y:S01]  /*5f60*/  ISETP.GT.U32.AND P3, PT, R88.reuse, R97, PT ;  /* 0x000000615800720c */ /* 0x040fe20003f64070 */
[--C-:B------:R-:W-:Y:S01]  /*5f70*/  @!P2 IMAD.IADD R89, R89, 0x1, -R88.reuse ;  /* 0x000000015959a824 */ /* 0x100fe200078e0a58 */
[C---:B------:R-:W-:Y:S01]  /*5f80*/  ISETP.GT.U32.AND P2, PT, R88.reuse, R150, PT ;  /* 0x000000965800720c */ /* 0x040fe20003f44070 */
[C---:B------:R-:W-:Y:S01]  /*5f90*/  IMAD R95, R88.reuse, R118, R95 ;  /* 0x00000076585f7224 */ /* 0x040fe200078e025f */
[----:B------:R-:W-:Y:S01]  /*5fa0*/  IABS R148, R120 ;  /* 0x0000007800947213 */ /* 0x000fe20000000000 */
[----:B------:R-:W-:Y:S01]  /*5fb0*/  @!P1 IMAD.MOV R99, RZ, RZ, -R99 ;  /* 0x000000ffff639224 */ /* 0x000fe200078e0a63 */
[----:B------:R-:W-:Y:S01]  /*5fc0*/  ISETP.GT.U32.AND P1, PT, R88, R96, PT ;  /* 0x000000605800720c */ /* 0x000fe20003f24070 */
[--C-:B------:R-:W-:Y:S01]  /*5fd0*/  @!P5 IMAD.IADD R158, R158, 0x1, -R88.reuse ;  /* 0x000000019e9ed824 */ /* 0x100fe200078e0a58 */
[----:B------:R-:W-:Y:S01]  /*5fe0*/  ISETP.GT.U32.AND P5, PT, R88, R95, PT ;  /* 0x0000005f5800720c */ /* 0x000fe20003fa4070 */
[----:B------:R-:W-:Y:S01]  /*5ff0*/  @!P6 IMAD.IADD R156, R156, 0x1, -R88 ;  /* 0x000000019c9ce824 */ /* 0x000fe200078e0a58 */
[----:B------:R-:W-:Y:S01]  /*6000*/  ISETP.GE.AND P6, PT, R123, RZ, PT ;  /* 0x000000ff7b00720c */ /* 0x000fe20003fc6270 */
[----:B------:R-:W-:Y:S01]  /*6010*/  IMAD.HI.U32 R124, R86, R148, RZ ;  /* 0x00000094567c7227 */ /* 0x000fe200078e00ff */
[----:B------:R-:W-:-:S03]  /*6020*/  LOP3.LUT R118, R87, 0x90, RZ, 0xfc, !PT ;  /* 0x0000009057767812 */ /* 0x000fc600078efcff */
[----:B------:R-:W-:Y:S01]  /*6030*/  IMAD.MOV R124, RZ, RZ, -R124 ;  /* 0x000000ffff7c7224 */ /* 0x000fe200078e0a7c */
[----:B------:R-:W-:Y:S01]  /*6040*/  IABS R142, R118 ;  /* 0x00000076008e7213 */ /* 0x000fe20000000000 */
[--C-:B------:R-:W-:Y:S01]  /*6050*/  @!P3 IMAD.IADD R97, R97, 0x1, -R88.reuse ;  /* 0x000000016161b824 */ /* 0x100fe200078e0a58 */
[----:B------:R-:W-:Y:S01]  /*6060*/  ISETP.GE.AND P3, PT, R125, RZ, PT ;  /* 0x000000ff7d00720c */ /* 0x000fe20003f66270 */
[----:B------:R-:W-:Y:S02]  /*6070*/  @!P2 IMAD.IADD R150, R150, 0x1, -R88 ;  /* 0x000000019696a824 */ /* 0x000fe400078e0a58 */
[----:B------:R-:W-:Y:S02]  /*6080*/  IMAD R148, R88, R124, R148 ;  /* 0x0000007c58947224 */ /* 0x000fe400078e0294 */
[----:B------:R-:W-:Y:S01]  /*6090*/  @!P1 IMAD.IADD R96, R96, 0x1, -R88 ;  /* 0x0000000160609824 */ /* 0x000fe200078e0a58 */
[----:B------:R-:W-:Y:S01]  /*60a0*/  ISETP.GE.AND P1, PT, R122, RZ, PT ;  /* 0x000000ff7a00720c */ /* 0x000fe20003f26270 */
[----:B------:R-:W-:Y:S01]  /*60b0*/  @!P4 IMAD.MOV R158, RZ, RZ, -R158 ;  /* 0x000000ffff9ec224 */ /* 0x000fe200078e0a9e */
[----:B------:R-:W-:Y:S01]  /*60c0*/  ISETP.GT.U32.AND P4, PT, R88, R150, PT ;  /* 0x000000965800720c */ /* 0x000fe20003f84070 */
[----:B------:R-:W-:-:S02]  /*60d0*/  @!P5 IMAD.IADD R95, R95, 0x1, -R88 ;  /* 0x000000015f5fd824 */ /* 0x000fc400078e0a58 */
[----:B------:R-:W-:Y:S01]  /*60e0*/  @!P6 IMAD.MOV R156, RZ, RZ, -R156 ;  /* 0x000000ffff9ce224 */ /* 0x000fe200078e0a9c */
[----:B------:R-:W-:Y:S01]  /*60f0*/  ISETP.GT.U32.AND P6, PT, R88, R148, PT ;  /* 0x000000945800720c */ /* 0x000fe20003fc4070 */
[----:B------:R-:W-:Y:S01]  /*6100*/  IMAD.HI.U32 R122, R86, R142, RZ ;  /* 0x0000008e567a7227 */ /* 0x000fe200078e00ff */
[----:B------:R-:W-:-:S03]  /*6110*/  ISETP.GT.U32.AND P5, PT, R88, R95, PT ;  /* 0x0000005f5800720c */ /* 0x000fc60003fa4070 */
[----:B------:R-:W-:Y:S02]  /*6120*/  IMAD.MOV R122, RZ, RZ, -R122 ;  /* 0x000000ffff7a7224 */ /* 0x000fe400078e0a7a */
[----:B------:R-:W-:Y:S01]  /*6130*/  @!P3 IMAD.MOV R97, RZ, RZ, -R97 ;  /* 0x000000ffff61b224 */ /* 0x000fe200078e0a61 */
[----:B------:R-:W-:Y:S01]  /*6140*/  ISETP.GE.AND P3, PT, R121, RZ, PT ;  /* 0x000000ff7900720c */ /* 0x000fe20003f66270 */
[----:B------:R-:W-:Y:S01]  /*6150*/  IMAD R142, R88, R122, R142 ;  /* 0x0000007a588e7224 */ /* 0x000fe200078e028e */
[----:B------:R-:W-:Y:S01]  /*6160*/  LOP3.LUT R121, R87, 0x98, RZ, 0xfc, !PT ;  /* 0x0000009857797812 */ /* 0x000fe200078efcff */
[--C-:B------:R-:W-:Y:S02]  /*6170*/  @!P4 IMAD.IADD R150, R150, 0x1, -R88.reuse ;  /* 0x000000019696c824 */ /* 0x100fe400078e0a58 */
[--C-:B------:R-:W-:Y:S01]  /*6180*/  @!P6 IMAD.IADD R148, R148, 0x1, -R88.reuse ;  /* 0x000000019494e824 */ /* 0x100fe200078e0a58 */
[C---:B------:R-:W-:Y:S02]  /*6190*/  ISETP.GT.U32.AND P4, PT, R88.reuse, R142, PT ;  /* 0x0000008e5800720c */ /* 0x040fe40003f84070 */
[----:B------:R-:W-:Y:S01]  /*61a0*/  IABS R140, R121 ;  /* 0x00000079008c7213 */ /* 0x000fe20000000000 */
[----:B------:R-:W-:Y:S01]  /*61b0*/  @!P5 IMAD.IADD R95, R95, 0x1, -R88 ;  /* 0x000000015f5fd824 */ /* 0x000fe200078e0a58 */
[----:B------:R-:W-:-:S02]  /*61c0*/  ISETP.GT.U32.AND P2, PT, R88, R96, PT ;  /* 0x000000605800720c */ /* 0x000fc40003f44070 */
[----:B------:R-:W-:Y:S01]  /*61d0*/  ISETP.GE.AND P5, PT, R120, RZ, PT ;  /* 0x000000ff7800720c */ /* 0x000fe20003fa6270 */
[----:B------:R-:W-:Y:S01]  /*61e0*/  IMAD.HI.U32 R120, R86, R140, RZ ;  /* 0x0000008c56787227 */ /* 0x000fe200078e00ff */
[----:B------:R-:W-:-:S03]  /*61f0*/  ISETP.GT.U32.AND P6, PT, R88, R148, PT ;  /* 0x000000945800720c */ /* 0x000fc60003fc4070 */
[----:B------:R-:W-:Y:S02]  /*6200*/  IMAD.MOV R120, RZ, RZ, -R120 ;  /* 0x000000ffff787224 */ /* 0x000fe400078e0a78 */
[----:B------:R-:W-:Y:S02]  /*6210*/  @!P4 IMAD.IADD R142, R142, 0x1, -R88 ;  /* 0x000000018e8ec824 */ /* 0x000fe400078e0a58 */
[----:B------:R-:W-:Y:S02]  /*6220*/  IMAD R140, R88, R120, R140 ;  /* 0x00000078588c7224 */ /* 0x000fe400078e028c */
[--C-:B------:R-:W-:Y:S01]  /*6230*/  @!P2 IMAD.IADD R96, R96, 0x1, -R88.reuse ;  /* 0x000000016060a824 */ /* 0x100fe200078e0a58 */
[----:B------:R-:W-:Y:S02]  /*6240*/  ISETP.GT.U32.AND P4, PT, R88, R142, PT ;  /* 0x0000008e5800720c */ /* 0x000fe40003f84070 */
[----:B------:R-:W-:Y:S01]  /*6250*/  ISETP.GE.AND P2, PT, R119, RZ, PT ;  /* 0x000000ff7700720c */ /* 0x000fe20003f46270 */
[----:B------:R-:W-:Y:S01]  /*6260*/  @!P6 IMAD.IADD R148, R148, 0x1, -R88 ;  /* 0x000000019494e824 */ /* 0x000fe200078e0a58 */
[----:B------:R-:W-:-:S02]  /*6270*/  ISETP.GT.U32.AND P6, PT, R88, R140, PT ;  /* 0x0000008c5800720c */ /* 0x000fc40003fc4070 */
[----:B------:R-:W-:Y:S01]  /*6280*/  LOP3.LUT R119, R87, 0xa0, RZ, 0xfc, !PT ;  /* 0x000000a057777812 */ /* 0x000fe200078efcff */
[----:B------:R-:W-:-:S03]  /*6290*/  @!P1 IMAD.MOV R96, RZ, RZ, -R96 ;  /* 0x000000ffff609224 */ /* 0x000fc600078e0a60 */
[----:B------:R-:W-:Y:S02]  /*62a0*/  IABS R134, R119 ;  /* 0x0000007700867213 */ /* 0x000fe40000000000 */
[----:B------:R-:W-:Y:S02]  /*62b0*/  ISETP.GE.AND P1, PT, R118, RZ, PT ;  /* 0x000000ff7600720c */ /* 0x000fe40003f26270 */
[----:B------:R-:W-:Y:S01]  /*62c0*/  LOP3.LUT R132, R87, 0xa8, RZ, 0xfc, !PT ;  /* 0x000000a857847812 */ /* 0x000fe200078efcff */
[----:B------:R-:W-:-:S04]  /*62d0*/  IMAD.HI.U32 R118, R86, R134, RZ ;  /* 0x0000008656767227 */ /* 0x000fc800078e00ff */
[--C-:B------:R-:W-:Y:S01]  /*62e0*/  @!P4 IMAD.IADD R142, R142, 0x1, -R88.reuse ;  /* 0x000000018e8ec824 */ /* 0x100fe200078e0a58 */
[----:B------:R-:W-:Y:S01]  /*62f0*/  ISETP.GE.AND P4, PT, R132, RZ, PT ;  /* 0x000000ff8400720c */ /* 0x000fe20003f86270 */
[----:B------:R-:W-:Y:S01]  /*6300*/  @!P6 IMAD.IADD R140, R140, 0x1, -R88 ;  /* 0x000000018c8ce824 */ /* 0x000fe200078e0a58 */
[----:B------:R-:W-:Y:S01]  /*6310*/  IABS R132, R132 ;  /* 0x0000008400847213 */ /* 0x000fe20000000000 */
[----:B------:R-:W-:-:S03]  /*6320*/  IMAD.MOV R118, RZ, RZ, -R118 ;  /* 0x000000ffff767224 */ /* 0x000fc600078e0a76 */
[C---:B------:R-:W-:Y:S01]  /*6330*/  ISETP.GT.U32.AND P6, PT, R88.reuse, R140, PT ;  /* 0x0000008c5800720c */ /* 0x040fe20003fc4070 */
[----:B------:R-:W-:Y:S02]  /*6340*/  IMAD R134, R88, R118, R134 ;  /* 0x0000007658867224 */ /* 0x000fe400078e0286 */
[----:B------:R-:W-:-:S04]  /*6350*/  IMAD.HI.U32 R118, R86, R132, RZ ;  /* 0x0000008456767227 */ /* 0x000fc800078e00ff */
[----:B------:R-:W-:Y:S01]  /*6360*/  @!P5 IMAD.MOV R148, RZ, RZ, -R148 ;  /* 0x000000ffff94d224 */ /* 0x000fe200078e0a94 */
[----:B------:R-:W-:Y:S01]  /*6370*/  ISETP.GT.U32.AND P5, PT, R88, R134, PT ;  /* 0x000000865800720c */ /* 0x000fe20003fa4070 */
[----:B------:R-:W-:-:S04]  /*6380*/  IMAD.MOV R118, RZ, RZ, -R118 ;  /* 0x000000ffff767224 */ /* 0x000fc800078e0a76 */
[----:B------:R-:W-:Y:S02]  /*6390*/  IMAD R132, R88, R118, R132 ;  /* 0x0000007658847224 */ /* 0x000fe400078e0284 */
[----:B------:R-:W-:-:S03]  /*63a0*/  @!P6 IMAD.IADD R140, R140, 0x1, -R88 ;  /* 0x000000018c8ce824 */ /* 0x000fc600078e0a58 */
[----:B------:R-:W-:Y:S01]  /*63b0*/  ISETP.GT.U32.AND P6, PT, R88, R132, PT ;  /* 0x000000845800720c */ /* 0x000fe20003fc4070 */
[----:B------:R-:W-:Y:S01]  /*63c0*/  @!P2 IMAD.MOV R95, RZ, RZ, -R95 ;  /* 0x000000ffff5fa224 */ /* 0x000fe200078e0a5f */
[----:B------:R-:W-:Y:S01]  /*63d0*/  ISETP.GE.AND P2, PT, R119, RZ, PT ;  /* 0x000000ff7700720c */ /* 0x000fe20003f46270 */
[----:B------:R-:W-:Y:S01]  /*63e0*/  @!P3 IMAD.MOV R150, RZ, RZ, -R150 ;  /* 0x000000ffff96b224 */ /* 0x000fe200078e0a96 */
[----:B------:R-:W-:Y:S01]  /*63f0*/  ISETP.GE.AND P3, PT, R121, RZ, PT ;  /* 0x000000ff7900720c */ /* 0x000fe20003f66270 */
[----:B------:R-:W-:Y:S01]  /*6400*/  @!P5 IMAD.IADD R134, R134, 0x1, -R88 ;  /* 0x000000018686d824 */ /* 0x000fe200078e0a58 */
[C---:B------:R-:W-:Y:S02]  /*6410*/  LOP3.LUT R119, R87.reuse, 0xb0, RZ, 0xfc, !PT ;  /* 0x000000b057777812 */ /* 0x040fe400078efcff */
[----:B------:R-:W-:Y:S02]  /*6420*/  LOP3.LUT R121, R87, 0xb8, RZ, 0xfc, !PT ;  /* 0x000000b857797812 */ /* 0x000fe400078efcff */
[----:B------:R-:W-:-:S02]  /*6430*/  IABS R127, R119 ;  /* 0x00000077007f7213 */ /* 0x000fc40000000000 */
[----:B------:R-:W-:Y:S02]  /*6440*/  LOP3.LUT R120, R87, 0xc0, RZ, 0xfc, !PT ;  /* 0x000000c057787812 */ /* 0x000fe400078efcff */
[----:B------:R-:W-:Y:S02]  /*6450*/  IABS R126, R121 ;  /* 0x00000079007e7213 */ /* 0x000fe40000000000 */
[----:B------:R-:W-:Y:S01]  /*6460*/  ISETP.GT.U32.AND P5, PT, R88, R134, PT ;  /* 0x000000865800720c */ /* 0x000fe20003fa4070 */
[----:B------:R-:W-:Y:S01]  /*6470*/  @!P1 IMAD.MOV R142, RZ, RZ, -R142 ;  /* 0x000000ffff8e9224 */ /* 0x000fe200078e0a8e */
[----:B------:R-:W-:Y:S01]  /*6480*/  IABS R125, R120 ;  /* 0x00000078007d7213 */ /* 0x000fe20000000000 */
[----:B------:R-:W-:Y:S01]  /*6490*/  @!P6 IMAD.IADD R132, R132, 0x1, -R88 ;  /* 0x000000018484e824 */ /* 0x000fe200078e0a58 */
[----:B------:R-:W-:Y:S01]  /*64a0*/  ISETP.GE.AND P1, PT, R119, RZ, PT ;  /* 0x000000ff7700720c */ /* 0x000fe20003f26270 */
[----:B------:R-:W-:-:S04]  /*64b0*/  IMAD.HI.U32 R122, R86, R127, RZ ;  /* 0x0000007f567a7227 */ /* 0x000fc800078e00ff */
[----:B------:R-:W-:Y:S01]  /*64c0*/  IMAD.HI.U32 R119, R86, R126, RZ ;  /* 0x0000007e56777227 */ /* 0x000fe200078e00ff */
[----:B------:R-:W-:-:S03]  /*64d0*/  ISETP.GT.U32.AND P6, PT, R88, R132, PT ;  /* 0x000000845800720c */ /* 0x000fc60003fc4070 */
[----:B------:R-:W-:Y:S02]  /*64e0*/  IMAD.MOV R122, RZ, RZ, -R122 ;  /* 0x000000ffff7a7224 */ /* 0x000fe400078e0a7a */
[----:B------:R-:W-:-:S04]  /*64f0*/  IMAD.HI.U32 R118, R86, R125, RZ ;  /* 0x0000007d56767227 */ /* 0x000fc800078e00ff */
[----:B------:R-:W-:Y:S02]  /*6500*/  IMAD.MOV R119, RZ, RZ, -R119 ;  /* 0x000000ffff777224 */ /* 0x000fe400078e0a77 */
[C---:B------:R-:W-:Y:S02]  /*6510*/  IMAD R127, R88.reuse, R122, R127 ;  /* 0x0000007a587f7224 */ /* 0x040fe400078e027f */
[----:B------:R-:W-:Y:S02]  /*6520*/  IMAD.MOV R118, RZ, RZ, -R118 ;  /* 0x000000ffff767224 */ /* 0x000fe400078e0a76 */
[----:B------:R-:W-:Y:S02]  /*6530*/  IMAD R126, R88, R119, R126 ;  /* 0x00000077587e7224 */ /* 0x000fe400078e027e */
[----:B------:R-:W-:Y:S01]  /*6540*/  @!P5 IMAD.IADD R134, R134, 0x1, -R88 ;  /* 0x000000018686d824 */ /* 0x000fe200078e0a58 */
[C---:B------:R-:W-:Y:S01]  /*6550*/  ISETP.GT.U32.AND P5, PT, R88.reuse, R127, PT ;  /* 0x0000007f5800720c */ /* 0x040fe20003fa4070 */
[----:B------:R-:W-:-:S02]  /*6560*/  IMAD R125, R88, R118, R125 ;  /* 0x00000076587d7224 */ /* 0x000fc400078e027d */
[----:B------:R-:W-:Y:S01]  /*6570*/  @!P2 IMAD.MOV R134, RZ, RZ, -R134 ;  /* 0x000000ffff86a224 */ /* 0x000fe200078e0a86 */
[----:B------:R-:W-:Y:S01]  /*6580*/  ISETP.GT.U32.AND P2, PT, R88, R126, PT ;  /* 0x0000007e5800720c */ /* 0x000fe20003f44070 */
[----:B------:R-:W-:Y:S01]  /*6590*/  @!P6 IMAD.IADD R132, R132, 0x1, -R88 ;  /* 0x000000018484e824 */ /* 0x000fe200078e0a58 */
[----:B------:R-:W-:Y:S01]  /*65a0*/  ISETP.GT.U32.AND P6, PT, R88, R125, PT ;  /* 0x0000007d5800720c */ /* 0x000fe20003fc4070 */
[----:B------:R-:W-:Y:S01]  /*65b0*/  @!P3 IMAD.MOV R140, RZ, RZ, -R140 ;  /* 0x000000ffff8cb224 */ /* 0x000fe200078e0a8c */
[----:B------:R-:W-:Y:S02]  /*65c0*/  ISETP.GE.AND P3, PT, R121, RZ, PT ;  /* 0x000000ff7900720c */ /* 0x000fe40003f66270 */
[C---:B------:R-:W-:Y:S02]  /*65d0*/  LOP3.LUT R121, R87.reuse, 0xc8, RZ, 0xfc, !PT ;  /* 0x000000c857797812 */ /* 0x040fe400078efcff */
[----:B------:R-:W-:Y:S01]  /*65e0*/  LOP3.LUT R220, R87, 0xd0, RZ, 0xfc, !PT ;  /* 0x000000d057dc7812 */ /* 0x000fe200078efcff */
[----:B------:R-:W-:Y:S01]  /*65f0*/  @!P5 IMAD.IADD R127, R127, 0x1, -R88 ;  /* 0x000000017f7fd824 */ /* 0x000fe200078e0a58 */
[----:B------:R-:W-:-:S02]  /*6600*/  IABS R124, R121 ;  /* 0x00000079007c7213 */ /* 0x000fc40000000000 */
[----:B------:R-:W-:Y:S01]  /*6610*/  IABS R123, R220 ;  /* 0x000000dc007b7213 */ /* 0x000fe20000000000 */
[--C-:B------:R-:W-:Y:S01]  /*6620*/  @!P2 IMAD.IADD R126, R126, 0x1, -R88.reuse ;  /* 0x000000017e7ea824 */ /* 0x100fe200078e0a58 */
[----:B------:R-:W-:Y:S01]  /*6630*/  ISETP.GT.U32.AND P2, PT, R88, R127, PT ;  /* 0x0000007f5800720c */ /* 0x000fe20003f44070 */
[----:B------:R-:W-:Y:S02]  /*6640*/  @!P6 IMAD.IADD R125, R125, 0x1, -R88 ;  /* 0x000000017d7de824 */ /* 0x000fe400078e0a58 */
[----:B------:R-:W-:Y:S01]  /*6650*/  IMAD.HI.U32 R159, R86, R124, RZ ;  /* 0x0000007c569f7227 */ /* 0x000fe200078e00ff */
[----:B------:R-:W-:-:S03]  /*6660*/  ISETP.GT.U32.AND P6, PT, R88, R126, PT ;  /* 0x0000007e5800720c */ /* 0x000fc60003fc4070 */
[----:B------:R-:W-:Y:S01]  /*6670*/  IMAD.HI.U32 R119, R86, R123, RZ ;  /* 0x0000007b56777227 */ /* 0x000fe200078e00ff */
[----:B------:R-:W-:-:S03]  /*6680*/  LOP3.LUT R226, R87, 0xd8, RZ, 0xfc, !PT ;  /* 0x000000d857e27812 */ /* 0x000fc600078efcff */
[----:B------:R-:W-:Y:S02]  /*6690*/  IMAD.MOV R159, RZ, RZ, -R159 ;  /* 0x000000ffff9f7224 */ /* 0x000fe400078e0a9f */
[----:B------:R-:W-:Y:S02]  /*66a0*/  IMAD.MOV R119, RZ, RZ, -R119 ;  /* 0x000000ffff777224 */ /* 0x000fe400078e0a77 */
[C---:B------:R-:W-:Y:S01]  /*66b0*/  IMAD R124, R88.reuse, R159, R124 ;  /* 0x0000009f587c7224 */ /* 0x040fe200078e027c */
[----:B------:R-:W-:Y:S01]  /*66c0*/  IABS R122, R226 ;  /* 0x000000e2007a7213 */ /* 0x000fe20000000000 */
[C---:B------:R-:W-:Y:S01]  /*66d0*/  IMAD R123, R88.reuse, R119, R123 ;  /* 0x00000077587b7224 */ /* 0x040fe200078e027b */
[----:B------:R-:W-:Y:S01]  /*66e0*/  LOP3.LUT R221, R87, 0xe0, RZ, 0xfc, !PT ;  /* 0x000000e057dd7812 */ /* 0x000fe200078efcff */
[----:B------:R-:W-:Y:S01]  /*66f0*/  @!P2 IMAD.IADD R127, R127, 0x1, -R88 ;  /* 0x000000017f7fa824 */ /* 0x000fe200078e0a58 */
[----:B------:R-:W-:Y:S01]  /*6700*/  ISETP.GT.U32.AND P2, PT, R88, R124, PT ;  /* 0x0000007c5800720c */ /* 0x000fe20003f44070 */
[----:B------:R-:W-:Y:S01]  /*6710*/  @!P4 IMAD.MOV R132, RZ, RZ, -R132 ;  /* 0x000000ffff84c224 */ /* 0x000fe200078e0a84 */
[----:B------:R-:W-:Y:S01]  /*6720*/  LOP3.LUT R219, R87, 0xe8, RZ, 0xfc, !PT ;  /* 0x000000e857db7812 */ /* 0x000fe200078efcff */
[----:B------:R-:W-:Y:S01]  /*6730*/  @!P6 IMAD.IADD R126, R126, 0x1, -R88 ;  /* 0x000000017e7ee824 */ /* 0x000fe200078e0a58 */
[----:B------:R-:W-:Y:S01]  /*6740*/  ISETP.GT.U32.AND P4, PT, R88, R125, PT ;  /* 0x0000007d5800720c */ /* 0x000fe20003f84070 */
[----:B------:R-:W-:Y:S01]  /*6750*/  IMAD.HI.U32 R118, R86, R122, RZ ;  /* 0x0000007a56767227 */ /* 0x000fe200078e00ff */
[----:B------:R-:W-:-:S02]  /*6760*/  ISETP.GT.U32.AND P6, PT, R88, R123, PT ;  /* 0x0000007b5800720c */ /* 0x000fc40003fc4070 */
[----:B------:R-:W-:Y:S02]  /*6770*/  ISETP.GE.AND P5, PT, R120, RZ, PT ;  /* 0x000000ff7800720c */ /* 0x000fe40003fa6270 */
[----:B------:R-:W-:Y:S01]  /*6780*/  IABS R228, R221 ;  /* 0x000000dd00e47213 */ /* 0x000fe20000000000 */
[----:B------:R-:W-:Y:S01]  /*6790*/  IMAD.MOV R118, RZ, RZ, -R118 ;  /* 0x000000ffff767224 */ /* 0x000fe200078e0a76 */
[----:B------:R-:W-:Y:S02]  /*67a0*/  IABS R120, R219 ;  /* 0x000000db00787213 */ /* 0x000fe40000000000 */
[C---:B------:R-:W-:Y:S01]  /*67b0*/  LOP3.LUT R218, R87.reuse, 0xf0, RZ, 0xfc, !PT ;  /* 0x000000f057da7812 */ /* 0x040fe200078efcff */
[----:B------:R-:W-:Y:S01]  /*67c0*/  IMAD.HI.U32 R229, R86, R228, RZ ;  /* 0x000000e456e57227 */ /* 0x000fe200078e00ff */
[----:B------:R-:W-:-:S03]  /*67d0*/  LOP3.LUT R159, R87, 0xf8, RZ, 0xfc, !PT ;  /* 0x000000f8579f7812 */ /* 0x000fc600078efcff */
[----:B------:R-:W-:Y:S02]  /*67e0*/  IMAD R122, R88, R118, R122 ;  /* 0x00000076587a7224 */ /* 0x000fe400078e027a */
[----:B------:R-:W-:Y:S01]  /*67f0*/  IMAD.HI.U32 R227, R86, R120, RZ ;  /* 0x0000007856e37227 */ /* 0x000fe200078e00ff */
[----:B------:R-:W-:-:S03]  /*6800*/  IABS R119, R218 ;  /* 0x000000da00777213 */ /* 0x000fc60000000000 */
[----:B------:R-:W-:Y:S02]  /*6810*/  IMAD.MOV R229, RZ, RZ, -R229 ;  /* 0x000000ffffe57224 */ /* 0x000fe400078e0ae5 */
[--C-:B------:R-:W-:Y:S01]  /*6820*/  @!P2 IMAD.IADD R124, R124, 0x1, -R88.reuse ;  /* 0x000000017c7ca824 */ /* 0x100fe200078e0a58 */
[----:B------:R-:W-:Y:S01]  /*6830*/  IABS R118, R159 ;  /* 0x0000009f00767213 */ /* 0x000fe20000000000 */
[--C-:B------:R-:W-:Y:S01]  /*6840*/  @!P4 IMAD.IADD R125, R125, 0x1, -R88.reuse ;  /* 0x000000017d7dc824 */ /* 0x100fe200078e0a58 */
[C---:B------:R-:W-:Y:S01]  /*6850*/  ISETP.GT.U32.AND P4, PT, R88.reuse, R122, PT ;  /* 0x0000007a5800720c */ /* 0x040fe20003f84070 */
[----:B------:R-:W-:Y:S02]  /*6860*/  IMAD.MOV R227, RZ, RZ, -R227 ;  /* 0x000000ffffe37224 */ /* 0x000fe400078e0ae3 */
[----:B------:R-:W-:Y:S01]  /*6870*/  @!P6 IMAD.IADD R123, R123, 0x1, -R88 ;  /* 0x000000017b7be824 */ /* 0x000fe200078e0a58 */
[----:B------:R-:W-:Y:S01]  /*6880*/  ISETP.GE.AND P2, PT, R121, RZ, PT ;  /* 0x000000ff7900720c */ /* 0x000fe20003f46270 */
[----:B------:R-:W-:-:S02]  /*6890*/  IMAD R121, R88, R229, R228 ;  /* 0x000000e558797224 */ /* 0x000fc400078e02e4 */
[----:B------:R-:W-:Y:S01]  /*68a0*/  @!P1 IMAD.MOV R127, RZ, RZ, -R127 ;  /* 0x000000ffff7f9224 */ /* 0x000fe200078e0a7f */
[C---:B------:R-:W-:Y:S01]  /*68b0*/  ISETP.GT.U32.AND P1, PT, R88.reuse, R124, PT ;  /* 0x0000007c5800720c */ /* 0x040fe20003f24070 */
[C---:B------:R-:W-:Y:S02]  /*68c0*/  IMAD R120, R88.reuse, R227, R120 ;  /* 0x000000e358787224 */ /* 0x040fe400078e0278 */
[----:B------:R-:W-:Y:S01]  /*68d0*/  @!P3 IMAD.MOV R126, RZ, RZ, -R126 ;  /* 0x000000ffff7eb224 */ /* 0x000fe200078e0a7e */
[----:B------:R-:W-:Y:S01]  /*68e0*/  ISETP.GT.U32.AND P3, PT, R88, R123, PT ;  /* 0x0000007b5800720c */ /* 0x000fe20003f64070 */
[----:B------:R-:W-:Y:S01]  /*68f0*/  IMAD.HI.U32 R227, R86, R119, RZ ;  /* 0x0000007756e37227 */ /* 0x000fe200078e00ff */
[----:B------:R-:W-:-:S03]  /*6900*/  ISETP.GT.U32.AND P6, PT, R88, R121, PT ;  /* 0x000000795800720c */ /* 0x000fc60003fc4070 */
[----:B------:R-:W-:-:S04]  /*6910*/  IMAD.HI.U32 R228, R86, R118, RZ ;  /* 0x0000007656e47227 */ /* 0x000fc800078e00ff */
[----:B------:R-:W-:Y:S02]  /*6920*/  IMAD.MOV R227, RZ, RZ, -R227 ;  /* 0x000000ffffe37224 */ /* 0x000fe400078e0ae3 */
[----:B------:R-:W-:Y:S02]  /*6930*/  IMAD.MOV R228, RZ, RZ, -R228 ;  /* 0x000000ffffe47224 */ /* 0x000fe400078e0ae4 */
[----:B------:R-:W-:Y:S01]  /*6940*/  @!P5 IMAD.MOV R125, RZ, RZ, -R125 ;  /* 0x000000ffff7dd224 */ /* 0x000fe200078e0a7d */
[C---:B------:R-:W-:Y:S01]  /*6950*/  ISETP.GT.U32.AND P5, PT, R88.reuse, R120, PT ;  /* 0x000000785800720c */ /* 0x040fe20003fa4070 */
[----:B------:R-:W-:Y:S02]  /*6960*/  IMAD R119, R88, R227, R119 ;  /* 0x000000e358777224 */ /* 0x000fe400078e0277 */
[----:B------:R-:W-:Y:S02]  /*6970*/  @!P4 IMAD.IADD R122, R122, 0x1, -R88 ;  /* 0x000000017a7ac824 */ /* 0x000fe400078e0a58 */
[----:B------:R-:W-:-:S02]  /*6980*/  IMAD R118, R88, R228, R118 ;  /* 0x000000e458767224 */ /* 0x000fc400078e0276 */
[--C-:B------:R-:W-:Y:S01]  /*6990*/  @!P1 IMAD.IADD R124, R124, 0x1, -R88.reuse ;  /* 0x000000017c7c9824 */ /* 0x100fe200078e0a58 */
[C---:B------:R-:W-:Y:S01]  /*69a0*/  ISETP.GT.U32.AND P1, PT, R88.reuse, R119, PT ;  /* 0x000000775800720c */ /* 0x040fe20003f24070 */
[--C-:B------:R-:W-:Y:S01]  /*69b0*/  @!P3 IMAD.IADD R123, R123, 0x1, -R88.reuse ;  /* 0x000000017b7bb824 */ /* 0x100fe200078e0a58 */
[C---:B------:R-:W-:Y:S02]  /*69c0*/  ISETP.GT.U32.AND P4, PT, R88.reuse, R122, PT ;  /* 0x0000007a5800720c */ /* 0x040fe40003f84070 */
[----:B------:R-:W-:Y:S01]  /*69d0*/  ISETP.GT.U32.AND P3, PT, R88, R118, PT ;  /* 0x000000765800720c */ /* 0x000fe20003f64070 */
[----:B------:R-:W-:Y:S02]  /*69e0*/  @!P6 IMAD.IADD R121, R121, 0x1, -R88 ;  /* 0x000000017979e824 */ /* 0x000fe400078e0a58 */
[----:B------:R-:W-:Y:S01]  /*69f0*/  @!P2 IMAD.MOV R124, RZ, RZ, -R124 ;  /* 0x000000ffff7ca224 */ /* 0x000fe200078e0a7c */
[----:B------:R-:W-:Y:S01]  /*6a00*/  ISETP.GE.AND P2, PT, R226, RZ, PT ;  /* 0x000000ffe200720c */ /* 0x000fe20003f46270 */
[----:B------:R-:W-:Y:S01]  /*6a10*/  @!P5 IMAD.IADD R120, R120, 0x1, -R88 ;  /* 0x000000017878d824 */ /* 0x000fe200078e0a58 */
[----:B------:R-:W-:-:S03]  /*6a20*/  ISETP.GT.U32.AND P6, PT, R88, R121, PT ;  /* 0x000000795800720c */ /* 0x000fc60003fc4070 */
[--C-:B------:R-:W-:Y:S01]  /*6a30*/  @!P1 IMAD.IADD R119, R119, 0x1, -R88.reuse ;  /* 0x0000000177779824 */ /* 0x100fe200078e0a58 */
[----:B------:R-:W-:Y:S01]  /*6a40*/  ISETP.GT.U32.AND P5, PT, R88, R120, PT ;  /* 0x000000785800720c */ /* 0x000fe20003fa4070 */
[--C-:B------:R-:W-:Y:S02]  /*6a50*/  @!P4 IMAD.IADD R122, R122, 0x1, -R88.reuse ;  /* 0x000000017a7ac824 */ /* 0x100fe400078e0a58 */
[----:B------:R-:W-:Y:S01]  /*6a60*/  @!P3 IMAD.IADD R118, R118, 0x1, -R88 ;  /* 0x000000017676b824 */ /* 0x000fe200078e0a58 */
[----:B------:R-:W-:-:S03]  /*6a70*/  ISETP.GT.U32.AND P3, PT, R88, R119, PT ;  /* 0x000000775800720c */ /* 0x000fc60003f64070 */
[----:B------:R-:W-:Y:S01]  /*6a80*/  @!P2 IMAD.MOV R122, RZ, RZ, -R122 ;  /* 0x000000ffff7aa224 */ /* 0x000fe200078e0a7a */
[----:B------:R-:W-:Y:S01]  /*6a90*/  ISETP.GT.U32.AND P2, PT, R88, R118, PT ;  /* 0x000000765800720c */ /* 0x000fe20003f44070 */
[--C-:B------:R-:W-:Y:S01]  /*6aa0*/  @!P6 IMAD.IADD R121, R121, 0x1, -R88.reuse ;  /* 0x000000017979e824 */ /* 0x100fe200078e0a58 */
[----:B------:R-:W-:Y:S02]  /*6ab0*/  ISETP.GE.AND P4, PT, R220, RZ, PT ;  /* 0x000000ffdc00720c */ /* 0x000fe40003f86270 */
[----:B------:R-:W-:Y:S02]  /*6ac0*/  ISETP.GE.AND P6, PT, R221, RZ, PT ;  /* 0x000000ffdd00720c */ /* 0x000fe40003fc6270 */
[----:B------:R-:W-:Y:S01]  /*6ad0*/  ISETP.GE.AND P1, PT, R219, RZ, PT ;  /* 0x000000ffdb00720c */ /* 0x000fe20003f26270 */
[--C-:B------:R-:W-:Y:S01]  /*6ae0*/  @!P5 IMAD.IADD R120, R120, 0x1, -R88.reuse ;  /* 0x000000017878d824 */ /* 0x100fe200078e0a58 */
[----:B------:R-:W-:Y:S01]  /*6af0*/  ISETP.GE.AND P5, PT, R218, RZ, PT ;  /* 0x000000ffda00720c */ /* 0x000fe20003fa6270 */
[----:B------:R-:W-:Y:S01]  /*6b00*/  VIADD R235, R94, 0x3f ;  /* 0x0000003f5eeb7836 */ /* 0x000fe20000000000 */
[----:B------:R-:W-:Y:S01]  /*6b10*/  LOP3.LUT R234, R234, 0x3f, RZ, 0xc0, !PT ;  /* 0x0000003feaea7812 */ /* 0x000fe200078ec0ff */
[--C-:B------:R-:W-:Y:S01]  /*6b20*/  @!P3 IMAD.IADD R119, R119, 0x1, -R88.reuse ;  /* 0x000000017777b824 */ /* 0x100fe200078e0a58 */
[----:B------:R-:W-:Y:S01]  /*6b30*/  ISETP.GE.AND P3, PT, R159, RZ, PT ;  /* 0x000000ff9f00720c */ /* 0x000fe20003f66270 */
[----:B------:R-:W-:Y:S01]  /*6b40*/  @!P2 IMAD.IADD R118, R118, 0x1, -R88 ;  /* 0x000000017676a824 */ /* 0x000fe200078e0a58 */
[----:B------:R-:W-:-:S02]  /*6b50*/  ISETP.NE.AND P2, PT, R85, RZ, PT ;  /* 0x000000ff5500720c */ /* 0x000fc40003f45270 */
[----:B------:R-:W-:Y:S01]  /*6b60*/  LOP3.LUT R159, RZ, R85, RZ, 0x33, !PT ;  /* 0x00000055ff9f7212 */ /* 0x000fe200078e33ff */
[----:B------:R-:W-:Y:S01]  /*6b70*/  @!P4 IMAD.MOV R123, RZ, RZ, -R123 ;  /* 0x000000ffff7bc224 */ /* 0x000fe200078e0a7b */
[----:B------:R-:W-:Y:S01]  /*6b80*/  ISETP.GE.AND P4, PT, R202, RZ, PT ;  /* 0x000000ffca00720c */ /* 0x000fe20003f86270 */
[----:B------:R-:W-:Y:S01]  /*6b90*/  @!P6 IMAD.MOV R121, RZ, RZ, -R121 ;  /* 0x000000ffff79e224 */ /* 0x000fe200078e0a79 */
[----:B------:R-:W-:Y:S01]  /*6ba0*/  ISETP.GE.AND P6, PT, R203, RZ, PT ;  /* 0x000000ffcb00720c */ /* 0x000fe20003fc6270 */
[----:B------:R-:W-:Y:S01]  /*6bb0*/  @!P1 IMAD.MOV R120, RZ, RZ, -R120 ;  /* 0x000000ffff789224 */ /* 0x000fe200078e0a78 */
[----:B------:R-:W-:Y:S01]  /*6bc0*/  ISETP.GT.AND P1, PT, R235, 0x3f, PT ;  /* 0x0000003feb00780c */ /* 0x000fe20003f24270 */
[C---:B------:R-:W-:Y:S01]  /*6bd0*/  IMAD R203, R234.reuse, R113, RZ ;  /* 0x00000071eacb7224 */ /* 0x040fe200078e02ff */
[----:B------:R-:W-:Y:S02]  /*6be0*/  LOP3.LUT R202, R87, 0x74, RZ, 0xfc, !PT ;  /* 0x0000007457ca7812 */ /* 0x000fe400078efcff */
[----:B------:R-:W-:Y:S01]  /*6bf0*/  SEL R91, R159, R91, !P2 ;  /* 0x0000005b9f5b7207 */ /* 0x000fe20005000000 */
[----:B------:R-:W-:Y:S01]  /*6c00*/  @!P5 IMAD.MOV R119, RZ, RZ, -R119 ;  /* 0x000000ffff77d224 */ /* 0x000fe200078e0a77 */
[----:B------:R-:W-:-:S02]  /*6c10*/  ISETP.LT.AND P1, PT, R234, R94, P1 ;  /* 0x0000005eea00720c */ /* 0x000fc40000f21270 */
[----:B------:R-:W-:Y:S01]  /*6c20*/  IABS R94, R202 ;  /* 0x000000ca005e7213 */ /* 0x000fe20000000000 */
[----:B------:R-:W-:Y:S01]  /*6c30*/  IMAD R91, R91, UR8, RZ ;  /* 0x000000085b5b7c24 */ /* 0x000fe2000f8e02ff */
[----:B------:R-:W-:Y:S02]  /*6c40*/  IADD3 R85, P5, PT, R203, UR18, RZ ;  /* 0x00000012cb557c10 */ /* 0x000fe4000ffbe0ff */
[----:B------:R-:W-:Y:S01]  /*6c50*/  SEL R220, R159, R84, !P2 ;  /* 0x000000549fdc7207 */ /* 0x000fe20005000000 */
[----:B------:R-:W-:Y:S01]  /*6c60*/  IMAD.HI.U32 R218, R86, R94, RZ ;  /* 0x0000005e56da7227 */ /* 0x000fe200078e00ff */
[----:B------:R-:W-:Y:S02]  /*6c70*/  LEA.HI.X.SX32 R84, R203, UR19, 0x1, P5 ;  /* 0x00000013cb547c11 */ /* 0x000fe4000a8f0eff */
[-C--:B------:R-:W-:Y:S01]  /*6c80*/  IADD3 R203, P5, PT, R91, R85.reuse, RZ ;  /* 0x000000555bcb7210 */ /* 0x080fe20007fbe0ff */
[----:B------:R-:W-:Y:S01]  /*6c90*/  IMAD R220, R220, UR8, RZ ;  /* 0x00000008dcdc7c24 */ /* 0x000fe2000f8e02ff */
[----:B------:R-:W-:Y:S01]  /*6ca0*/  SEL R219, R159, R90, !P2 ;  /* 0x0000005a9fdb7207 */ /* 0x000fe20005000000 */
[----:B------:R-:W-:Y:S01]  /*6cb0*/  @!P3 IMAD.MOV R118, RZ, RZ, -R118 ;  /* 0x000000ffff76b224 */ /* 0x000fe200078e0a76 */
[----:B------:R-:W-:Y:S01]  /*6cc0*/  ISETP.GE.AND P3, PT, R202, RZ, PT ;  /* 0x000000ffca00720c */ /* 0x000fe20003f66270 */
[----:B------:R-:W-:Y:S01]  /*6cd0*/  IMAD.MOV R218, RZ, RZ, -R218 ;  /* 0x000000ffffda7224 */ /* 0x000fe200078e0ada */
[----:B------:R-:W-:Y:S01]  /*6ce0*/  LEA.HI.X.SX32 R202, R91, R84, 0x1, P5 ;  /* 0x000000545bca7211 */ /* 0x000fe200028f0eff */
[----:B------:R-:W-:Y:S01]  /*6cf0*/  IMAD R219, R219, UR8, RZ ;  /* 0x00000008dbdb7c24 */ /* 0x000fe2000f8e02ff */
[----:B------:R-:W-:Y:S01]  /*6d00*/  IADD3 R221, P5, PT, R220, R85, RZ ;  /* 0x00000055dcdd7210 */ /* 0x000fe20007fbe0ff */
[----:B------:R-:W-:Y:S01]  /*6d10*/  IMAD R94, R88, R218, R94 ;  /* 0x000000da585e7224 */ /* 0x000fe200078e025e */
[----:B------:R-:W-:Y:S01]  /*6d20*/  PRMT R200, RZ, 0x7610, R200 ;  /* 0x00007610ffc87816 */ /* 0x000fe200000000c8 */
[----:B------:R-:W-:Y:S01]  /*6d30*/  @P1 IMAD.MOV.U32 R90, RZ, RZ, R203 ;  /* 0x000000ffff5a1224 */ /* 0x000fe200078e00cb */
[----:B------:R-:W-:Y:S01]  /*6d40*/  SEL R218, R159, R211, !P2 ;  /* 0x000000d39fda7207 */ /* 0x000fe20005000000 */
[----:B------:R-:W-:Y:S01]  /*6d50*/  @P1 IMAD.MOV.U32 R91, RZ, RZ, R202 ;  /* 0x000000ffff5b1224 */ /* 0x000fe200078e00ca */
[----:B------:R-:W-:-:S02]  /*6d60*/  LEA.HI.X.SX32 R227, R220, R84, 0x1, P5 ;  /* 0x00000054dce37211 */ /* 0x000fc400028f0eff */
[-C--:B------:R-:W-:Y:S01]  /*6d70*/  IADD3 R211, P5, PT, R219, R85.reuse, RZ ;  /* 0x00000055dbd37210 */ /* 0x080fe20007fbe0ff */
[----:B------:R-:W-:Y:S01]  /*6d80*/  IMAD R218, R218, UR8, RZ ;  /* 0x00000008dada7c24 */ /* 0x000fe2000f8e02ff */
[----:B------:R0:W2:Y:S01]  /*6d90*/  @P1 LDG.E.U8 R200, desc[UR26][R90.64] ;  /* 0x0000001a5ac81981 */ /* 0x0000a2000c1e1100 */
[----:B------:R-:W-:Y:S02]  /*6da0*/  PRMT R4, RZ, 0x7610, R4 ;  /* 0x00007610ff047816 */ /* 0x000fe40000000004 */
[----:B------:R-:W-:Y:S02]  /*6db0*/  SEL R226, R159, R210, !P2 ;  /* 0x000000d29fe27207 */ /* 0x000fe40005000000 */
[----:B------:R-:W-:Y:S02]  /*6dc0*/  LEA.HI.X.SX32 R210, R219, R84, 0x1, P5 ;  /* 0x00000054dbd27211 */ /* 0x000fe400028f0eff */
[----:B------:R-:W-:Y:S01]  /*6dd0*/  IADD3 R219, P5, PT, R218, R85, RZ ;  /* 0x00000055dadb7210 */ /* 0x000fe20007fbe0ff */
[----:B0-----:R-:W-:-:S02]  /*6de0*/  @P1 IMAD.MOV.U32 R90, RZ, RZ, R221 ;  /* 0x000000ffff5a1224 */ /* 0x001fc400078e00dd */
[----:B------:R-:W-:Y:S01]  /*6df0*/  @P1 IMAD.MOV.U32 R91, RZ, RZ, R227 ;  /* 0x000000ffff5b1224 */ /* 0x000fe200078e00e3 */
[----:B------:R-:W-:Y:S01]  /*6e00*/  PRMT R199, RZ, 0x7610, R199 ;  /* 0x00007610ffc77816 */ /* 0x000fe200000000c7 */
[----:B------:R-:W-:Y:S01]  /*6e10*/  IMAD R226, R226, UR8, RZ ;  /* 0x00000008e2e27c24 */ /* 0x000fe2000f8e02ff */
[----:B------:R-:W-:Y:S02]  /*6e20*/  SEL R234, R159, R216, !P2 ;  /* 0x000000d89fea7207 */ /* 0x000fe40005000000 */
[----:B------:R0:W2:Y:S01]  /*6e30*/  @P1 LDG.E.U8 R4, desc[UR26][R90.64] ;  /* 0x0000001a5a041981 */ /* 0x0000a2000c1e1100 */
[----:B------:R-:W-:-:S03]  /*6e40*/  LEA.HI.X.SX32 R218, R218, R84, 0x1, P5 ;  /* 0x00000054dada7211 */ /* 0x000fc600028f0eff */
[----:B------:R-:W-:Y:S01]  /*6e50*/  STL [R1+0x330], R221 ;  /* 0x000330dd01007387 */ /* 0x000fe20000100800 */
[----:B------:R-:W-:-:S03]  /*6e60*/  IMAD R234, R234, UR8, RZ ;  /* 0x00000008eaea7c24 */ /* 0x000fc6000f8e02ff */
[----:B------:R1:W-:Y:S01]  /*6e70*/  STL [R1+0x32c], R227 ;  /* 0x00032ce301007387 */ /* 0x0003e20000100800 */
[----:B0-----:R-:W-:Y:S02]  /*6e80*/  @P1 IMAD.MOV.U32 R90, RZ, RZ, R211 ;  /* 0x000000ffff5a1224 */ /* 0x001fe400078e00d3 */
[----:B------:R-:W-:Y:S01]  /*6e90*/  @P1 IMAD.MOV.U32 R91, RZ, RZ, R210 ;  /* 0x000000ffff5b1224 */ /* 0x000fe200078e00d2 */
[----:B------:R-:W-:Y:S02]  /*6ea0*/  PRMT R184, RZ, 0x7610, R184 ;  /* 0x00007610ffb87816 */ /* 0x000fe400000000b8 */
[----:B------:R-:W-:Y:S02]  /*6eb0*/  SEL R242, R159, R213, !P2 ;  /* 0x000000d59ff27207 */ /* 0x000fe40005000000 */
[----:B------:R0:W2:Y:S01]  /*6ec0*/  @P1 LDG.E.U8 R199, desc[UR26][R90.64] ;  /* 0x0000001a5ac71981 */ /* 0x0000a2000c1e1100 */
[----:B-1----:R-:W-:-:S04]  /*6ed0*/  IADD3 R227, P5, PT, R226, R85, RZ ;  /* 0x00000055e2e37210 */ /* 0x002fc80007fbe0ff */
[----:B------:R-:W-:Y:S01]  /*6ee0*/  LEA.HI.X.SX32 R226, R226, R84, 0x1, P5 ;  /* 0x00000054e2e27211 */ /* 0x000fe200028f0eff */
[----:B------:R-:W-:Y:S01]  /*6ef0*/  IMAD R242, R242, UR8, RZ ;  /* 0x00000008f2f27c24 */ /* 0x000fe2000f8e02ff */
[C---:B------:R-:W-:Y:S01]  /*6f00*/  IADD3 R235, P5, PT, R234.reuse, R85, RZ ;  /* 0x00000055eaeb7210 */ /* 0x040fe20007fbe0ff */
[----:B0-----:R-:W-:Y:S02]  /*6f10*/  @P1 IMAD.MOV.U32 R90, RZ, RZ, R219 ;  /* 0x000000ffff5a1224 */ /* 0x001fe400078e00db */
[----:B------:R-:W-:Y:S01]  /*6f20*/  @P1 IMAD.MOV.U32 R91, RZ, RZ, R218 ;  /* 0x000000ffff5b1224 */ /* 0x000fe200078e00da */
[----:B------:R-:W-:Y:S02]  /*6f30*/  PRMT R183, RZ, 0x7610, R183 ;  /* 0x00007610ffb77816 */ /* 0x000fe400000000b7 */
[----:B------:R-:W-:Y:S02]  /*6f40*/  SEL R250, R159, R212, !P2 ;  /* 0x000000d49ffa7207 */ /* 0x000fe40005000000 */
[----:B------:R0:W2:Y:S01]  /*6f50*/  @P1 LDG.E.U8 R184, desc[UR26][R90.64] ;  /* 0x0000001a5ab81981 */ /* 0x0000a2000c1e1100 */
[----:B------:R-:W-:-:S02]  /*6f60*/  LEA.HI.X.SX32 R234, R234, R84, 0x1, P5 ;  /* 0x00000054eaea7211 */ /* 0x000fc400028f0eff */
[----:B------:R-:W-:Y:S01]  /*6f70*/  IADD3 R243, P5, PT, R242, R85, RZ ;  /* 0x00000055f2f37210 */ /* 0x000fe20007fbe0ff */
[----:B------:R-:W-:Y:S01]  /*6f80*/  IMAD R250, R250, UR8, RZ ;  /* 0x00000008fafa7c24 */ /* 0x000fe2000f8e02ff */
[----:B------:R-:W-:Y:S01]  /*6f90*/  PRMT R82, RZ, 0x7610, R82 ;  /* 0x00007610ff527816 */ /* 0x000fe20000000052 */
[----:B0-----:R-:W-:Y:S02]  /*6fa0*/  @P1 IMAD.MOV.U32 R90, RZ, RZ, R227 ;  /* 0x000000ffff5a1224 */ /* 0x001fe400078e00e3 */
[----:B------:R-:W-:Y:S01]  /*6fb0*/  @P1 IMAD.MOV.U32 R91, RZ, RZ, R226 ;  /* 0x000000ffff5b1224 */ /* 0x000fe200078e00e2 */
[----:B------:R-:W-:Y:S02]  /*6fc0*/  SEL R209, R159, R209, !P2 ;  /* 0x000000d19fd17207 */ /* 0x000fe40005000000 */
[----:B------:R-:W-:Y:S02]  /*6fd0*/  LEA.HI.X.SX32 R242, R242, R84, 0x1, P5 ;  /* 0x00000054f2f27211 */ /* 0x000fe400028f0eff */
[----:B------:R0:W2:Y:S01]  /*6fe0*/  @P1 LDG.E.U8 R183, desc[UR26][R90.64] ;  /* 0x0000001a5ab71981 */ /* 0x0000a2000c1e1100 */
[----:B------:R-:W-:Y:S01]  /*6ff0*/  IADD3 R251, P5, PT, R250, R85, RZ ;  /* 0x00000055fafb7210 */ /* 0x000fe20007fbe0ff */
[----:B------:R-:W-:Y:S01]  /*7000*/  IMAD R209, R209, UR8, RZ ;  /* 0x00000008d1d17c24 */ /* 0x000fe2000f8e02ff */
[----:B------:R-:W-:-:S02]  /*7010*/  PRMT R33, RZ, 0x7610, R33 ;  /* 0x00007610ff217816 */ /* 0x000fc40000000021 */
[----:B------:R-:W-:Y:S01]  /*7020*/  SEL R208, R159, R208, !P2 ;  /* 0x000000d09fd07207 */ /* 0x000fe20005000000 */
[----:B0-----:R-:W-:Y:S02]  /*7030*/  @P1 IMAD.MOV.U32 R90, RZ, RZ, R235 ;  /* 0x000000ffff5a1224 */ /* 0x001fe400078e00eb */
[----:B------:R-:W-:Y:S01]  /*7040*/  @P1 IMAD.MOV.U32 R91, RZ, RZ, R234 ;  /* 0x000000ffff5b1224 */ /* 0x000fe200078e00ea */
[----:B------:R-:W-:-:S04]  /*7050*/  LEA.HI.X.SX32 R250, R250, R84, 0x1, P5 ;  /* 0x00000054fafa7211 */ /* 0x000fc800028f0eff */
[----:B------:R0:W2:Y:S01]  /*7060*/  @P1 LDG.E.U8 R82, desc[UR26][R90.64] ;  /* 0x0000001a5a521981 */ /* 0x0000a2000c1e1100 */
[----:B------:R-:W-:Y:S01]  /*7070*/  IADD3 R220, P5, PT, R209, R85, RZ ;  /* 0x00000055d1dc7210 */ /* 0x000fe20007fbe0ff */
[----:B------:R-:W-:Y:S01]  /*7080*/  IMAD R208, R208, UR8, RZ ;  /* 0x00000008d0d07c24 */ /* 0x000fe2000f8e02ff */
[----:B------:R-:W-:Y:S02]  /*7090*/  PRMT R31, RZ, 0x7610, R31 ;  /* 0x00007610ff1f7816 */ /* 0x000fe4000000001f */
[----:B------:R-:W-:Y:S01]  /*70a0*/  SEL R205, R159, R205, !P2 ;  /* 0x000000cd9fcd7207 */ /* 0x000fe20005000000 */
[----:B0-----:R-:W-:Y:S02]  /*70b0*/  @P1 IMAD.MOV.U32 R90, RZ, RZ, R243 ;  /* 0x000000ffff5a1224 */ /* 0x001fe400078e00f3 */
[----:B------:R-:W-:Y:S01]  /*70c0*/  @P1 IMAD.MOV.U32 R91, RZ, RZ, R242 ;  /* 0x000000ffff5b1224 */ /* 0x000fe200078e00f2 */
[----:B------:R-:W-:-:S04]  /*70d0*/  LEA.HI.X.SX32 R228, R209, R84, 0x1, P5 ;  /* 0x00000054d1e47211 */ /* 0x000fc800028f0eff */
[----:B------:R0:W2:Y:S01]  /*70e0*/  @P1 LDG.E.U8 R33, desc[UR26][R90.64] ;  /* 0x0000001a5a211981 */ /* 0x0000a2000c1e1100 */
[C---:B------:R-:W-:Y:S01]  /*70f0*/  IADD3 R221, P5, PT, R208.reuse, R85, RZ ;  /* 0x00000055d0dd7210 */ /* 0x040fe20007fbe0ff */
[----:B------:R-:W-:Y:S01]  /*7100*/  IMAD R205, R205, UR8, RZ ;  /* 0x00000008cdcd7c24 */ /* 0x000fe2000f8e02ff */
[----:B------:R-:W-:Y:S02]  /*7110*/  PRMT R32, RZ, 0x7610, R32 ;  /* 0x00007610ff207816 */ /* 0x000fe40000000020 */
[----:B------:R-:W-:Y:S01]  /*7120*/  SEL R204, R159, R204, !P2 ;  /* 0x000000cc9fcc7207 */ /* 0x000fe20005000000 */
[----:B0-----:R-:W-:Y:S02]  /*7130*/  @P1 IMAD.MOV.U32 R90, RZ, RZ, R251 ;  /* 0x000000ffff5a1224 */ /* 0x001fe400078e00fb */
[----:B------:R-:W-:Y:S01]  /*7140*/  @P1 IMAD.MOV.U32 R91, RZ, RZ, R250 ;  /* 0x000000ffff5b1224 */ /* 0x000fe200078e00fa */
[----:B------:R-:W-:-:S04]  /*7150*/  LEA.HI.X.SX32 R212, R208, R84, 0x1, P5 ;  /* 0x00000054d0d47211 */ /* 0x000fc800028f0eff */
[----:B------:R0:W2:Y:S01]  /*7160*/  @P1 LDG.E.U8 R31, desc[UR26][R90.64] ;  /* 0x0000001a5a1f1981 */ /* 0x0000a2000c1e1100 */
[----:B------:R-:W-:Y:S01]  /*7170*/  IADD3 R213, P5, PT, R205, R85, RZ ;  /* 0x00000055cdd57210 */ /* 0x000fe20007fbe0ff */
[----:B------:R-:W-:Y:S01]  /*7180*/  IMAD R204, R204, UR8, RZ ;  /* 0x00000008cccc7c24 */ /* 0x000fe2000f8e02ff */
[----:B------:R-:W-:Y:S01]  /*7190*/  PRMT R29, RZ, 0x7610, R29 ;  /* 0x00007610ff1d7816 */ /* 0x000fe2000000001d */
[----:B------:R1:W-:Y:S01]  /*71a0*/  STL [R1+0x18], R220 ;  /* 0x000018dc01007387 */ /* 0x0003e20000100800 */
[----:B------:R-:W-:Y:S01]  /*71b0*/  SEL R168, R159, R168, !P2 ;  /* 0x000000a89fa87207 */ /* 0x000fe20005000000 */
[----:B0-----:R-:W-:Y:S02]  /*71c0*/  @P1 IMAD.MOV.U32 R90, RZ, RZ, R220 ;  /* 0x000000ffff5a1224 */ /* 0x001fe400078e00dc */
[----:B------:R-:W-:Y:S01]  /*71d0*/  @P1 IMAD.MOV.U32 R91, RZ, RZ, R228 ;  /* 0x000000ffff5b1224 */ /* 0x000fe200078e00e4 */
[----:B------:R-:W-:Y:S01]  /*71e0*/  STL [R1+0x14], R228 ;  /* 0x000014e401007387 */ /* 0x000fe20000100800 */
[----:B-1----:R-:W-:-:S03]  /*71f0*/  LEA.HI.X.SX32 R220, R205, R84, 0x1, P5 ;  /* 0x00000054cddc7211 */ /* 0x002fc600028f0eff */
[----:B------:R0:W2:Y:S01]  /*7200*/  @P1 LDG.E.U8 R32, desc[UR26][R90.64] ;  /* 0x0000001a5a201981 */ /* 0x0000a2000c1e1100 */
[----:B------:R-:W-:-:S03]  /*7210*/  IMAD R168, R168, UR8, RZ ;  /* 0x00000008a8a87c24 */ /* 0x000fc6000f8e02ff */
[----:B------:R-:W-:Y:S01]  /*7220*/  STL [R1+0x38], R221 ;  /* 0x000038dd01007387 */ /* 0x000fe20000100800 */
[----:B------:R-:W-:-:S03]  /*7230*/  PRMT R30, RZ, 0x7610, R30 ;  /* 0x00007610ff1e7816 */ /* 0x000fc6000000001e */
[----:B------:R1:W-:Y:S01]  /*7240*/  STL [R1+0x34], R212 ;  /* 0x000034d401007387 */ /* 0x0003e20000100800 */
[----:B0-----:R-:W-:Y:S02]  /*7250*/  @P1 IMAD.MOV.U32 R90, RZ, RZ, R221 ;  /* 0x000000ffff5a1224 */ /* 0x001fe400078e00dd */
[----:B------:R-:W-:Y:S01]  /*7260*/  @P1 IMAD.MOV.U32 R91, RZ, RZ, R212 ;  /* 0x000000ffff5b1224 */ /* 0x000fe200078e00d4 */
[----:B------:R-:W-:-:S04]  /*7270*/  SEL R166, R159, R166, !P2 ;  /* 0x000000a69fa67207 */ /* 0x000fc80005000000 */
[----:B------:R0:W2:Y:S01]  /*7280*/  @P1 LDG.E.U8 R29, desc[UR26][R90.64] ;  /* 0x0000001a5a1d1981 */ /* 0x0000a2000c1e1100 */
[----:B-1----:R-:W-:Y:S01]  /*7290*/  IADD3 R212, P5, PT, R204, R85, RZ ;  /* 0x00000055ccd47210 */ /* 0x002fe20007fbe0ff */
[----:B------:R-:W-:-:S03]  /*72a0*/  IMAD R166, R166, UR8, RZ ;  /* 0x00000008a6a67c24 */ /* 0x000fc6000f8e02ff */
[----:B------:R-:W-:Y:S02]  /*72b0*/  LEA.HI.X.SX32 R204, R204, R84, 0x1, P5 ;  /* 0x00000054cccc7211 */ /* 0x000fe400028f0eff */
[----:B------:R-:W-:Y:S01]  /*72c0*/  IADD3 R205, P5, PT, R168, R85, RZ ;  /* 0x00000055a8cd7210 */ /* 0x000fe20007fbe0ff */
[----:B0-----:R-:W-:Y:S02]  /*72d0*/  @P1 IMAD.MOV.U32 R90, RZ, RZ, R213 ;  /* 0x000000ffff5a1224 */ /* 0x001fe400078e00d5 */
[----:B------:R-:W-:Y:S01]  /*72e0*/  @P1 IMAD.MOV.U32 R91, RZ, RZ, R220 ;  /* 0x000000ffff5b1224 */ /* 0x000fe200078e00dc */
[----:B------:R-:W-:Y:S01]  /*72f0*/  PRMT R27, RZ, 0x7610, R27 ;  /* 0x00007610ff1b7816 */ /* 0x000fe2000000001b */
[----:B------:R0:W-:Y:S01]  /*7300*/  STL [R1+0x58], R213 ;  /* 0x000058d501007387 */ /* 0x0001e20000100800 */
[----:B------:R-:W-:-:S03]  /*7310*/  SEL R164, R159, R164, !P2 ;  /* 0x000000a49fa47207 */ /* 0x000fc60005000000 */
[----:B------:R1:W2:Y:S04]  /*7320*/  @P1 LDG.E.U8 R30, desc[UR26][R90.64] ;  /* 0x0000001a5a1e1981 */ /* 0x0002a8000c1e1100 */
[----:B------:R-:W-:Y:S01]  /*7330*/  STL [R1+0x54], R220 ;  /* 0x000054dc01007387 */ /* 0x000fe20000100800 */
[----:B0-----:R-:W-:-:S03]  /*7340*/  LEA.HI.X.SX32 R213, R168, R84, 0x1, P5 ;  /* 0x00000054a8d57211 */ /* 0x001fc600028f0eff */
[----:B------:R0:W-:Y:S01]  /*7350*/  STL [R1+0x78], R212 ;  /* 0x000078d401007387 */ /* 0x0001e20000100800 */
[----:B-1----:R-:W-:Y:S02]  /*7360*/  @P1 IMAD.MOV.U32 R90, RZ, RZ, R212 ;  /* 0x000000ffff5a1224 */ /* 0x002fe400078e00d4 */
[----:B------:R-:W-:Y:S01]  /*7370*/  @P1 IMAD.MOV.U32 R91, RZ, RZ, R204 ;  /* 0x000000ffff5b1224 */ /* 0x000fe200078e00cc */
[----:B------:R-:W-:Y:S01]  /*7380*/  STL [R1+0x74], R204 ;  /* 0x000074cc01007387 */ /* 0x000fe20000100800 */
[----:B------:R-:W-:Y:S01]  /*7390*/  IMAD R164, R164, UR8, RZ ;  /* 0x00000008a4a47c24 */ /* 0x000fe2000f8e02ff */
[----:B------:R-:W-:Y:S02]  /*73a0*/  PRMT R28, RZ, 0x7610, R28 ;  /* 0x00007610ff1c7816 */ /* 0x000fe4000000001c */
[----:B0-----:R-:W-:Y:S01]  /*73b0*/  IADD3 R212, P5, PT, R166, R85, RZ ;  /* 0x00000055a6d47210 */ /* 0x001fe20007fbe0ff */
[----:B------:R-:W-:Y:S01]  /*73c0*/  STL [R1+0x98], R205 ;  /* 0x000098cd01007387 */ /* 0x000fe20000100800 */
[----:B------:R-:W-:-:S03]  /*73d0*/  SEL R158, R159, R158, !P2 ;  /* 0x0000009e9f9e7207 */ /* 0x000fc60005000000 */
[----:B------:R0:W2:Y:S04]  /*73e0*/  @P1 LDG.E.U8 R27, desc[UR26][R90.64] ;  /* 0x0000001a5a1b1981 */ /* 0x0000a8000c1e1100 */
[----:B------:R1:W-:Y:S01]  /*73f0*/  STL [R1+0x94], R213 ;  /* 0x000094d501007387 */ /* 0x0003e20000100800 */
[----:B------:R-:W-:Y:S02]  /*7400*/  IMAD R158, R158, UR8, RZ ;  /* 0x000000089e9e7c24 */ /* 0x000fe4000f8e02ff */
[----:B0-----:R-:W-:Y:S02]  /*7410*/  @P1 IMAD.MOV.U32 R90, RZ, RZ, R205 ;  /* 0x000000ffff5a1224 */ /* 0x001fe400078e00cd */
[----:B------:R-:W-:Y:S01]  /*7420*/  @P1 IMAD.MOV.U32 R91, RZ, RZ, R213 ;  /* 0x000000ffff5b1224 */ /* 0x000fe200078e00d5 */
[----:B-1----:R-:W-:-:S02]  /*7430*/  LEA.HI.X.SX32 R213, R166, R84, 0x1, P5 ;  /* 0x00000054a6d57211 */ /* 0x002fc400028f0eff */
[CC--:B------:R-:W-:Y:S02]  /*7440*/  IADD3 R204, P5, PT, R164.reuse, R85.reuse, RZ ;  /* 0x00000055a4cc7210 */ /* 0x0c0fe40007fbe0ff */
[----:B------:R0:W2:Y:S01]  /*7450*/  @P1 LDG.E.U8 R28, desc[UR26][R90.64] ;  /* 0x0000001a5a1c1981 */ /* 0x0000a2000c1e1100 */
[----:B------:R-:W-:Y:S02]  /*7460*/  PRMT R25, RZ, 0x7610, R25 ;  /* 0x00007610ff197816 */ /* 0x000fe40000000019 */
[----:B------:R-:W-:Y:S01]  /*7470*/  SEL R156, R159, R156, !P2 ;  /* 0x0000009c9f9c7207 */ /* 0x000fe20005000000 */
[----:B------:R1:W-:Y:S01]  /*7480*/  STL [R1+0xb8], R212 ;  /* 0x0000b8d401007387 */ /* 0x0003e20000100800 */
[----:B------:R-:W-:Y:S01]  /*7490*/  LEA.HI.X.SX32 R205, R164, R84, 0x1, P5 ;  /* 0x00000054a4cd7211 */ /* 0x000fe200028f0eff */
[----:B0-----:R-:W-:Y:S02]  /*74a0*/  @P1 IMAD.MOV.U32 R90, RZ, RZ, R212 ;  /* 0x000000ffff5a1224 */ /* 0x001fe400078e00d4 */
[----:B------:R-:W-:Y:S01]  /*74b0*/  @P1 IMAD.MOV.U32 R91, RZ, RZ, R213 ;  /* 0x000000ffff5b1224 */ /* 0x000fe200078e00d5 */
[----:B-1----:R-:W-:Y:S01]  /*74c0*/  IADD3 R212, P5, PT, R158, R85, RZ ;  /* 0x000000559ed47210 */ /* 0x002fe20007fbe0ff */
[----:B------:R-:W-:Y:S01]  /*74d0*/  IMAD R156, R156, UR8, RZ ;  /* 0x000000089c9c7c24 */ /* 0x000fe2000f8e02ff */
[----:B------:R-:W-:-:S02]  /*74e0*/  PRMT R26, RZ, 0x7610, R26 ;  /* 0x00007610ff1a7816 */ /* 0x000fc4000000001a */
[----:B------:R0:W2:Y:S01]  /*74f0*/  @P1 LDG.E.U8 R25, desc[UR26][R90.64] ;  /* 0x0000001a5a191981 */ /* 0x0000a2000c1e1100 */
[----:B------:R-:W-:-:S03]  /*7500*/  SEL R150, R159, R150, !P2 ;  /* 0x000000969f967207 */ /* 0x000fc60005000000 */
[----:B------:R1:W-:Y:S01]  /*7510*/  STL [R1+0xb4], R213 ;  /* 0x0000b4d501007387 */ /* 0x0003e20000100800 */
[----:B------:R-:W-:Y:S01]  /*7520*/  PRMT R23, RZ, 0x7610, R23 ;  /* 0x00007610ff177816 */ /* 0x000fe20000000017 */
[----:B------:R-:W-:Y:S02]  /*7530*/  IMAD R150, R150, UR8, RZ ;  /* 0x0000000896967c24 */ /* 0x000fe4000f8e02ff */
[----:B------:R3:W-:Y:S01]  /*7540*/  STL [R1+0xd8], R204 ;  /* 0x0000d8cc01007387 */ /* 0x0007e20000100800 */
[----:B0-----:R-:W-:Y:S02]  /*7550*/  @P1 IMAD.MOV.U32 R90, RZ, RZ, R204 ;  /* 0x000000ffff5a1224 */ /* 0x001fe400078e00cc */
[----:B------:R-:W-:Y:S01]  /*7560*/  @P1 IMAD.MOV.U32 R91, RZ, RZ, R205 ;  /* 0x000000ffff5b1224 */ /* 0x000fe200078e00cd */
[----:B-1----:R-:W-:Y:S01]  /*7570*/  LEA.HI.X.SX32 R213, R158, R84, 0x1, P5 ;  /* 0x000000549ed57211 */ /* 0x002fe200028f0eff */
[----:B------:R0:W-:Y:S01]  /*7580*/  STL [R1+0xd4], R205 ;  /* 0x0000d4cd01007387 */ /* 0x0001e20000100800 */
[----:B------:R-:W-:-:S02]  /*7590*/  SEL R148, R159, R148, !P2 ;  /* 0x000000949f947207 */ /* 0x000fc40005000000 */
[-C--:B---3--:R-:W-:Y:S01]  /*75a0*/  IADD3 R204, P5, PT, R156, R85.reuse, RZ ;  /* 0x000000559ccc7210 */ /* 0x088fe20007fbe0ff */
[----:B------:R1:W3:Y:S01]  /*75b0*/  @P1 LDG.E.U8 R26, desc[UR26][R90.64] ;  /* 0x0000001a5a1a1981 */ /* 0x0002e2000c1e1100 */
[----:B------:R-:W-:Y:S01]  /*75c0*/  PRMT R24, RZ, 0x7610, R24 ;  /* 0x00007610ff187816 */ /* 0x000fe20000000018 */
[----:B------:R-:W-:Y:S02]  /*75d0*/  IMAD R148, R148, UR8, RZ ;  /* 0x0000000894947c24 */ /* 0x000fe4000f8e02ff */
[----:B------:R4:W-:Y:S01]  /*75e0*/  STL [R1+0xf8], R212 ;  /* 0x0000f8d401007387 */ /* 0x0009e20000100800 */
[----:B0-----:R-:W-:Y:S01]  /*75f0*/  LEA.HI.X.SX32 R205, R156, R84, 0x1, P5 ;  /* 0x000000549ccd7211 */ /* 0x001fe200028f0eff */
[----:B-1----:R-:W-:Y:S02]  /*7600*/  @P1 IMAD.MOV.U32 R90, RZ, RZ, R212 ;  /* 0x000000ffff5a1224 */ /* 0x002fe400078e00d4 */
[----:B------:R-:W-:Y:S01]  /*7610*/  @P1 IMAD.MOV.U32 R91, RZ, RZ, R213 ;  /* 0x000000ffff5b1224 */ /* 0x000fe200078e00d5 */
[----:B----4-:R-:W-:Y:S01]  /*7620*/  IADD3 R212, P5, PT, R150, R85, RZ ;  /* 0x0000005596d47210 */ /* 0x010fe20007fbe0ff */
[----:B------:R0:W-:Y:S01]  /*7630*/  STL [R1+0xf4], R213 ;  /* 0x0000f4d501007387 */ /* 0x0001e20000100800 */
[----:B------:R-:W-:-:S03]  /*7640*/  SEL R142, R159, R142, !P2 ;  /* 0x0000008e9f8e7207 */ /* 0x000fc60005000000 */
[----:B------:R1:W4:Y:S01]  /*7650*/  @P1 LDG.E.U8 R23, desc[UR26][R90.64] ;  /* 0x0000001a5a171981 */ /* 0x000322000c1e1100 */
[----:B------:R-:W-:Y:S01]  /*7660*/  PRMT R21, RZ, 0x7610, R21 ;  /* 0x00007610ff157816 */ /* 0x000fe20000000015 */
[----:B------:R-:W-:Y:S02]  /*7670*/  IMAD R142, R142, UR8, RZ ;  /* 0x000000088e8e7c24 */ /* 0x000fe4000f8e02ff */
[----:B------:R1:W-:Y:S01]  /*7680*/  STL [R1+0x118], R204 ;  /* 0x000118cc01007387 */ /* 0x0003e20000100800 */
[----:B0-----:R-:W-:Y:S01]  /*7690*/  LEA.HI.X.SX32 R213, R150, R84, 0x1, P5 ;  /* 0x0000005496d57211 */ /* 0x001fe200028f0eff */
[----:B-1----:R-:W-:Y:S02]  /*76a0*/  @P1 IMAD.MOV.U32 R90, RZ, RZ, R204 ;  /* 0x000000ffff5a1224 */ /* 0x002fe400078e00cc */
[----:B------:R-:W-:Y:S01]  /*76b0*/  @P1 IMAD.MOV.U32 R91, RZ, RZ, R205 ;  /* 0x000000ffff5b1224 */ /* 0x000fe200078e00cd */
[----:B------:R-:W-:Y:S01]  /*76c0*/  IADD3 R204, P5, PT, R148, R85, RZ ;  /* 0x0000005594cc7210 */ /* 0x000fe20007fbe0ff */
[----:B------:R0:W-:Y:S01]  /*76d0*/  STL [R1+0x114], R205 ;  /* 0x000114cd01007387 */ /* 0x0001e20000100800 */
[----:B------:R-:W-:-:S03]  /*76e0*/  SEL R140, R159, R140, !P2 ;  /* 0x0000008c9f8c7207 */ /* 0x000fc60005000000 */
[----:B------:R1:W2:Y:S01]  /*76f0*/  @P1 LDG.E.U8 R24, desc[UR26][R90.64] ;  /* 0x0000001a5a181981 */ /* 0x0002a2000c1e1100 */
        /* <DEDUP_REMOVED lines=46> */
[----:B------:R-:W-:Y:S02]  /*79e0*/  IADD3 R212, P5, PT, R127, R85, RZ ;  /* 0x000000557fd47210 */ /* 0x000fe40007fbe0ff */
[----:B------:R-:W-:-:S02]  /*79f0*/  SEL R125, R159, R125, !P2 ;  /* 0x0000007d9f7d7207 */ /* 0x000fc40005000000 */
[----:B------:R0:W2:Y:S01]  /*7a00*/  @P1 LDG.E.U8 R182, desc[UR26][R90.64] ;  /* 0x0000001a5ab61981 */ /* 0x0000a2000c1e1100 */
[----:B------:R-:W-:-:S03]  /*7a10*/  LEA.HI.X.SX32 R127, R127, R84, 0x1, P5 ;  /* 0x000000547f7f7211 */ /* 0x000fc600028f0eff */
[----:B------:R-:W-:Y:S01]  /*7a20*/  STL [R1+0x1bc], R213 ;  /* 0x0001bcd501007387 */ /* 0x000fe20000100800 */
[----:B------:R-:W-:-:S03]  /*7a30*/  IMAD R125, R125, UR8, RZ ;  /* 0x000000087d7d7c24 */ /* 0x000fc6000f8e02ff */
[----:B------:R1:W-:Y:S01]  /*7a40*/  STL [R1+0x228], R204 ;  /* 0x000228cc01007387 */ /* 0x0003e20000100800 */
[----:B0-----:R-:W-:Y:S02]  /*7a50*/  @P1 IMAD.MOV.U32 R90, RZ, RZ, R204 ;  /* 0x000000ffff5a1224 */ /* 0x001fe400078e00cc */
[----:B------:R-:W-:Y:S01]  /*7a60*/  @P1 IMAD.MOV.U32 R91, RZ, RZ, R205 ;  /* 0x000000ffff5b1224 */ /* 0x000fe200078e00cd */
[----:B------:R-:W-:Y:S01]  /*7a70*/  PRMT R181, RZ, 0x7610, R181 ;  /* 0x00007610ffb57816 */ /* 0x000fe200000000b5 */
[----:B------:R0:W-:Y:S01]  /*7a80*/  STL [R1+0x224], R205 ;  /* 0x000224cd01007387 */ /* 0x0001e20000100800 */
[----:B------:R-:W-:Y:S02]  /*7a90*/  SEL R124, R159, R124, !P2 ;  /* 0x0000007c9f7c7207 */ /* 0x000fe40005000000 */
[----:B-1----:R-:W-:Y:S01]  /*7aa0*/  IADD3 R204, P5, PT, R126, R85, RZ ;  /* 0x000000557ecc7210 */ /* 0x002fe20007fbe0ff */
[----:B------:R1:W2:Y:S02]  /*7ab0*/  @P1 LDG.E.U8 R140, desc[UR26][R90.64] ;  /* 0x0000001a5a8c1981 */ /* 0x0002a4000c1e1100 */
[----:B------:R-:W-:Y:S01]  /*7ac0*/  IMAD R124, R124, UR8, RZ ;  /* 0x000000087c7c7c24 */ /* 0x000fe2000f8e02ff */
[----:B0-----:R-:W-:-:S02]  /*7ad0*/  LEA.HI.X.SX32 R205, R126, R84, 0x1, P5 ;  /* 0x000000547ecd7211 */ /* 0x001fc400028f0eff */
[----:B------:R-:W-:Y:S01]  /*7ae0*/  IADD3 R126, P5, PT, R125, R85, RZ ;  /* 0x000000557d7e7210 */ /* 0x000fe20007fbe0ff */
[----:B-1----:R-:W-:Y:S02]  /*7af0*/  @P1 IMAD.MOV.U32 R90, RZ, RZ, R212 ;  /* 0x000000ffff5a1224 */ /* 0x002fe400078e00d4 */
[----:B------:R-:W-:Y:S01]  /*7b00*/  @P1 IMAD.MOV.U32 R91, RZ, RZ, R127 ;  /* 0x000000ffff5b1224 */ /* 0x000fe200078e007f */
[----:B------:R-:W-:Y:S02]  /*7b10*/  PRMT R11, RZ, 0x7610, R11 ;  /* 0x00007610ff0b7816 */ /* 0x000fe4000000000b */
        /* <DEDUP_REMOVED lines=13> */
[----:B------:R-:W-:-:S02]  /*7bf0*/  IMAD R122, R122, UR8, RZ ;  /* 0x000000087a7a7c24 */ /* 0x000fc4000f8e02ff */
[----:B------:R-:W-:Y:S01]  /*7c00*/  STL [R1+0x254], R205 ;  /* 0x000254cd01007387 */ /* 0x000fe20000100800 */
[----:B0-----:R-:W-:-:S03]  /*7c10*/  LEA.HI.X.SX32 R204, R124, R84, 0x1, P5 ;  /* 0x000000547ccc7211 */ /* 0x001fc600028f0eff */
[----:B------:R0:W-:Y:S01]  /*7c20*/  STL [R1+0x270], R126 ;  /* 0x0002707e01007387 */ /* 0x0001e20000100800 */
[----:B-1----:R-:W-:Y:S02]  /*7c30*/  @P1 IMAD.MOV.U32 R90, RZ, RZ, R126 ;  /* 0x000000ffff5a1224 */ /* 0x002fe400078e007e */
[----:B------:R-:W-:Y:S01]  /*7c40*/  @P1 IMAD.MOV.U32 R91, RZ, RZ, R125 ;  /* 0x000000ffff5b1224 */ /* 0x000fe200078e007d */
[----:B------:R-:W-:Y:S02]  /*7c50*/  PRMT R18, RZ, 0x7610, R18 ;  /* 0x00007610ff127816 */ /* 0x000fe40000000012 */
[----:B------:R-:W-:Y:S02]  /*7c60*/  SEL R121, R159, R121, !P2 ;  /* 0x000000799f797207 */ /* 0x000fe40005000000 */
[----:B------:R1:W2:Y:S01]  /*7c70*/  @P1 LDG.E.U8 R81, desc[UR26][R90.64] ;  /* 0x0000001a5a511981 */ /* 0x0002a2000c1e1100 */
[----:B0-----:R-:W-:-:S04]  /*7c80*/  IADD3 R126, P5, PT, R123, R85, RZ ;  /* 0x000000557b7e7210 */ /* 0x001fc80007fbe0ff */
[----:B------:R-:W-:Y:S01]  /*7c90*/  LEA.HI.X.SX32 R123, R123, R84, 0x1, P5 ;  /* 0x000000547b7b7211 */ /* 0x000fe200028f0eff */
[----:B------:R-:W-:Y:S01]  /*7ca0*/  IMAD R121, R121, UR8, RZ ;  /* 0x0000000879797c24 */ /* 0x000fe2000f8e02ff */
[----:B------:R-:W-:Y:S01]  /*7cb0*/  IADD3 R124, P5, PT, R122, R85, RZ ;  /* 0x000000557a7c7210 */ /* 0x000fe20007fbe0ff */
[----:B-1----:R-:W-:Y:S02]  /*7cc0*/  @P1 IMAD.MOV.U32 R90, RZ, RZ, R127 ;  /* 0x000000ffff5a1224 */ /* 0x002fe400078e007f */
[----:B------:R-:W-:Y:S01]  /*7cd0*/  @P1 IMAD.MOV.U32 R91, RZ, RZ, R204 ;  /* 0x000000ffff5b1224 */ /* 0x000fe200078e00cc */
[----:B------:R-:W-:Y:S01]  /*7ce0*/  PRMT R19, RZ, 0x7610, R19 ;  /* 0x00007610ff137816 */ /* 0x000fe20000000013 */
[----:B------:R0:W-:Y:S01]  /*7cf0*/  STL [R1+0x26c], R125 ;  /* 0x00026c7d01007387 */ /* 0x0001e20000100800 */
[----:B------:R-:W-:-:S03]  /*7d00*/  SEL R120, R159, R120, !P2 ;  /* 0x000000789f787207 */ /* 0x000fc60005000000 */
[----:B------:R1:W2:Y:S01]  /*7d10*/  @P1 LDG.E.U8 R18, desc[UR26][R90.64] ;  /* 0x0000001a5a121981 */ /* 0x0002a2000c1e1100 */
[----:B------:R-:W-:Y:S01]  /*7d20*/  PRMT R16, RZ, 0x7610, R16 ;  /* 0x00007610ff107816 */ /* 0x000fe20000000010 */
[----:B------:R-:W-:Y:S01]  /*7d30*/  IMAD R120, R120, UR8, RZ ;  /* 0x0000000878787c24 */ /* 0x000fe2000f8e02ff */
[----:B0-----:R-:W-:Y:S01]  /*7d40*/  LEA.HI.X.SX32 R125, R122, R84, 0x1, P5 ;  /* 0x000000547a7d7211 */ /* 0x001fe200028f0eff */
[----:B-1----:R-:W-:Y:S02]  /*7d50*/  @P1 IMAD.MOV.U32 R90, RZ, RZ, R126 ;  /* 0x000000ffff5a1224 */ /* 0x002fe400078e007e */
[----:B------:R-:W-:Y:S01]  /*7d60*/  @P1 IMAD.MOV.U32 R91, RZ, RZ, R123 ;  /* 0x000000ffff5b1224 */ /* 0x000fe200078e007b */
[----:B------:R-:W-:Y:S01]  /*7d70*/  IADD3 R122, P5, PT, R121, R85, RZ ;  /* 0x00000055797a7210 */ /* 0x000fe20007fbe0ff */
[----:B------:R-:W-:Y:S01]  /*7d80*/  STL [R1+0x288], R127 ;  /* 0x0002887f01007387 */ /* 0x000fe20000100800 */
[----:B------:R-:W-:-:S03]  /*7d90*/  SEL R119, R159, R119, !P2 ;  /* 0x000000779f777207 */ /* 0x000fc60005000000 */
[----:B------:R0:W2:Y:S01]  /*7da0*/  @P1 LDG.E.U8 R19, desc[UR26][R90.64] ;  /* 0x0000001a5a131981 */ /* 0x0000a2000c1e1100 */
[----:B------:R-:W-:-:S03]  /*7db0*/  LEA.HI.X.SX32 R121, R121, R84, 0x1, P5 ;  /* 0x0000005479797211 */ /* 0x000fc600028f0eff */
[----:B------:R-:W-:Y:S01]  /*7dc0*/  STL [R1+0x284], R204 ;  /* 0x000284cc01007387 */ /* 0x000fe20000100800 */
[----:B------:R-:W-:-:S03]  /*7dd0*/  IMAD R119, R119, UR8, RZ ;  /* 0x0000000877777c24 */ /* 0x000fc6000f8e02ff */
[----:B------:R-:W-:Y:S01]  /*7de0*/  STL [R1+0x2a0], R126 ;  /* 0x0002a07e01007387 */ /* 0x000fe20000100800 */
[----:B0-----:R-:W-:Y:S02]  /*7df0*/  @P1 IMAD.MOV.U32 R90, RZ, RZ, R124 ;  /* 0x000000ffff5a1224 */ /* 0x001fe400078e007c */
[----:B------:R-:W-:Y:S01]  /*7e00*/  @P1 IMAD.MOV.U32 R91, RZ, RZ, R125 ;  /* 0x000000ffff5b1224 */ /* 0x000fe200078e007d */
[----:B------:R0:W-:Y:S01]  /*7e10*/  STL [R1+0x29c], R123 ;  /* 0x00029c7b01007387 */ /* 0x0001e20000100800 */
[----:B------:R-:W-:Y:S02]  /*7e20*/  PRMT R17, RZ, 0x7610, R17 ;  /* 0x00007610ff117816 */ /* 0x000fe40000000011 */
[----:B------:R-:W-:Y:S01]  /*7e30*/  SEL R118, R159, R118, !P2 ;  /* 0x000000769f767207 */ /* 0x000fe20005000000 */
[----:B------:R1:W2:Y:S01]  /*7e40*/  @P1 LDG.E.U8 R16, desc[UR26][R90.64] ;  /* 0x0000001a5a101981 */ /* 0x0002a2000c1e1100 */
[----:B0-----:R-:W-:-:S03]  /*7e50*/  IADD3 R123, P5, PT, R120, R85, RZ ;  /* 0x00000055787b7210 */ /* 0x001fc60007fbe0ff */
[----:B------:R0:W-:Y:S01]  /*7e60*/  STL [R1+0x2b8], R124 ;  /* 0x0002b87c01007387 */ /* 0x0001e20000100800 */
[----:B-1----:R-:W-:-:S03]  /*7e70*/  @P1 IMAD.MOV.U32 R90, RZ, RZ, R122 ;  /* 0x000000ffff5a1224 */ /* 0x002fc600078e007a */
[----:B------:R-:W-:Y:S01]  /*7e80*/  STL [R1+0x2b4], R125 ;  /* 0x0002b47d01007387 */ /* 0x000fe20000100800 */
[----:B------:R-:W-:-:S03]  /*7e90*/  @P1 IMAD.MOV.U32 R91, RZ, RZ, R121 ;  /* 0x000000ffff5b1224 */ /* 0x000fc600078e0079 */
[----:B------:R1:W-:Y:S01]  /*7ea0*/  STL [R1+0x2d0], R122 ;  /* 0x0002d07a01007387 */ /* 0x0003e20000100800 */
[----:B0-----:R-:W-:Y:S01]  /*7eb0*/  LEA.HI.X.SX32 R124, R120, R84, 0x1, P5 ;  /* 0x00000054787c7211 */ /* 0x001fe200028f0eff */
[----:B------:R-:W-:Y:S01]  /*7ec0*/  IMAD R118, R118, UR8, RZ ;  /* 0x0000000876767c24 */ /* 0x000fe2000f8e02ff */
[----:B------:R-:W-:Y:S01]  /*7ed0*/  PRMT R14, RZ, 0x7610, R14 ;  /* 0x00007610ff0e7816 */ /* 0x000fe2000000000e */
[----:B------:R0:W2:Y:S01]  /*7ee0*/  @P1 LDG.E.U8 R17, desc[UR26][R90.64] ;  /* 0x0000001a5a111981 */ /* 0x0000a2000c1e1100 */
[----:B------:R-:W-:Y:S02]  /*7ef0*/  SEL R204, R159, R117, !P2 ;  /* 0x000000759fcc7207 */ /* 0x000fe40005000000 */
[----:B-1----:R-:W-:-:S03]  /*7f00*/  IADD3 R122, P5, PT, R119, R85, RZ ;  /* 0x00000055777a7210 */ /* 0x002fc60007fbe0ff */
[----:B------:R-:W-:Y:S01]  /*7f10*/  IMAD R204, R204, UR8, RZ ;  /* 0x00000008cccc7c24 */ /* 0x000fe2000f8e02ff */
[----:B------:R-:W-:Y:S01]  /*7f20*/  LEA.HI.X.SX32 R119, R119, R84, 0x1, P5 ;  /* 0x0000005477777211 */ /* 0x000fe200028f0eff */
[----:B0-----:R-:W-:Y:S02]  /*7f30*/  @P1 IMAD.MOV.U32 R90, RZ, RZ, R123 ;  /* 0x000000ffff5a1224 */ /* 0x001fe400078e007b */
[----:B------:R-:W-:Y:S01]  /*7f40*/  @P1 IMAD.MOV.U32 R91, RZ, RZ, R124 ;  /* 0x000000ffff5b1224 */ /* 0x000fe200078e007c */
[----:B------:R-:W-:Y:S01]  /*7f50*/  IADD3 R120, P5, PT, R118, R85, RZ ;  /* 0x0000005576787210 */ /* 0x000fe20007fbe0ff */
[----:B------:R0:W-:Y:S01]  /*7f60*/  STL [R1+0x2cc], R121 ;  /* 0x0002cc7901007387 */ /* 0x0001e20000100800 */
[----:B------:R-:W-:Y:S02]  /*7f70*/  PRMT R15, RZ, 0x7610, R15 ;  /* 0x00007610ff0f7816 */ /* 0x000fe4000000000f */
[----:B------:R-:W-:Y:S01]  /*7f80*/  SEL R212, R159, R116, !P2 ;  /* 0x000000749fd47207 */ /* 0x000fe20005000000 */
[----:B------:R1:W2:Y:S01]  /*7f90*/  @P1 LDG.E.U8 R14, desc[UR26][R90.64] ;  /* 0x0000001a5a0e1981 */ /* 0x0002a2000c1e1100 */
[----:B------:R-:W-:-:S02]  /*7fa0*/  PRMT R12, RZ, 0x7610, R12 ;  /* 0x00007610ff0c7816 */ /* 0x000fc4000000000c */
[----:B0-----:R-:W-:Y:S01]  /*7fb0*/  LEA.HI.X.SX32 R121, R118, R84, 0x1, P5 ;  /* 0x0000005476797211 */ /* 0x001fe200028f0eff */
[----:B-1----:R-:W-:Y:S02]  /*7fc0*/  @P1 IMAD.MOV.U32 R90, RZ, RZ, R122 ;  /* 0x000000ffff5a1224 */ /* 0x002fe400078e007a */
[----:B------:R-:W-:Y:S01]  /*7fd0*/  @P1 IMAD.MOV.U32 R91, RZ, RZ, R119 ;  /* 0x000000ffff5b1224 */ /* 0x000fe200078e0077 */
[-C--:B------:R-:W-:Y:S01]  /*7fe0*/  IADD3 R205, P5, PT, R204, R85.reuse, RZ ;  /* 0x00000055cccd7210 */ /* 0x080fe20007fbe0ff */
[----:B------:R-:W-:Y:S01]  /*7ff0*/  IMAD R212, R212, UR8, RZ ;  /* 0x00000008d4d47c24 */ /* 0x000fe2000f8e02ff */
[----:B------:R-:W-:Y:S02]  /*8000*/  SEL R220, R159, R114, !P2 ;  /* 0x000000729fdc7207 */ /* 0x000fe40005000000 */
[----:B------:R0:W2:Y:S01]  /*8010*/  @P1 LDG.E.U8 R15, desc[UR26][R90.64] ;  /* 0x0000001a5a0f1981 */ /* 0x0000a2000c1e1100 */
[----:B------:R-:W-:Y:S02]  /*8020*/  LEA.HI.X.SX32 R204, R204, R84, 0x1, P5 ;  /* 0x00000054cccc7211 */ /* 0x000fe400028f0eff */
[----:B------:R-:W-:Y:S01]  /*8030*/  IADD3 R213, P5, PT, R212, R85, RZ ;  /* 0x00000055d4d57210 */ /* 0x000fe20007fbe0ff */
[----:B------:R-:W-:Y:S01]  /*8040*/  IMAD R220, R220, UR8, RZ ;  /* 0x00000008dcdc7c24 */ /* 0x000fe2000f8e02ff */
[----:B------:R-:W-:Y:S01]  /*8050*/  PRMT R13, RZ, 0x7610, R13 ;  /* 0x00007610ff0d7816 */ /* 0x000fe2000000000d */
[----:B0-----:R-:W-:-:S02]  /*8060*/  @P1 IMAD.MOV.U32 R90, RZ, RZ, R120 ;  /* 0x000000ffff5a1224 */ /* 0x001fc400078e0078 */
[----:B------:R-:W-:Y:S01]  /*8070*/  @P1 IMAD.MOV.U32 R91, RZ, RZ, R121 ;  /* 0x000000ffff5b1224 */ /* 0x000fe200078e0079 */
[C---:B------:R-:W-:Y:S02]  /*8080*/  SEL R228, R159.reuse, R110, !P2 ;  /* 0x0000006e9fe47207 */ /* 0x040fe40005000000 */
[----:B------:R-:W-:Y:S02]  /*8090*/  LEA.HI.X.SX32 R212, R212, R84, 0x1, P5 ;  /* 0x00000054d4d47211 */ /* 0x000fe400028f0eff */
[----:B------:R0:W2:Y:S01]  /*80a0*/  @P1 LDG.E.U8 R12, desc[UR26][R90.64] ;  /* 0x0000001a5a0c1981 */ /* 0x0000a2000c1e1100 */
[----:B------:R-:W-:Y:S01]  /*80b0*/  IADD3 R221, P5, PT, R220, R85, RZ ;  /* 0x00000055dcdd7210 */ /* 0x000fe20007fbe0ff */
[----:B------:R-:W-:Y:S01]  /*80c0*/  IMAD R228, R228, UR8, RZ ;  /* 0x00000008e4e47c24 */ /* 0x000fe2000f8e02ff */
[----:B------:R-:W-:Y:S02]  /*80d0*/  PRMT R195, RZ, 0x7610, R195 ;  /* 0x00007610ffc37816 */ /* 0x000fe400000000c3 */
[----:B------:R-:W-:Y:S01]  /*80e0*/  SEL R236, R159, R109, !P2 ;  /* 0x0000006d9fec7207 */ /* 0x000fe20005000000 */
[----:B0-----:R-:W-:-:S02]  /*80f0*/  @P1 IMAD.MOV.U32 R90, RZ, RZ, R205 ;  /* 0x000000ffff5a1224 */ /* 0x001fc400078e00cd */
        /* <DEDUP_REMOVED lines=45> */
[----:B------:R-:W-:Y:S01]  /*83d0*/  PRMT R111, RZ, 0x7610, R111 ;  /* 0x00007610ff6f7816 */ /* 0x000fe2000000006f */
[----:B------:R-:W-:Y:S01]  /*83e0*/  STL [R1+0x2e8], R123 ;  /* 0x0002e87b01007387 */ /* 0x000fe20000100800 */
[----:B------:R-:W-:Y:S01]  /*83f0*/  SEL R102, R159, R102, !P2 ;  /* 0x000000669f667207 */ /* 0x000fe20005000000 */
[----:B0-----:R-:W-:Y:S02]  /*8400*/  @P1 IMAD.MOV.U32 R90, RZ, RZ, R118 ;  /* 0x000000ffff5a1224 */ /* 0x001fe400078e0076 */
[----:B------:R-:W-:Y:S01]  /*8410*/  @P1 IMAD.MOV.U32 R91, RZ, RZ, R252 ;  /* 0x000000ffff5b1224 */ /* 0x000fe200078e00fc */
[----:B------:R-:W-:Y:S01]  /*8420*/  STL [R1+0x2e4], R124 ;  /* 0x0002e47c01007387 */ /* 0x000fe20000100800 */
[----:B------:R-:W-:-:S03]  /*8430*/  LEA.HI.X.SX32 R104, R104, R84, 0x1, P5 ;  /* 0x0000005468687211 */ /* 0x000fc600028f0eff */
[----:B------:R0:W2:Y:S01]  /*8440*/  @P1 LDG.E.U8 R132, desc[UR26][R90.64] ;  /* 0x0000001a5a841981 */ /* 0x0000a2000c1e1100 */
[----:B------:R-:W-:-:S03]  /*8450*/  IADD3 R105, P5, PT, R103, R85, RZ ;  /* 0x0000005567697210 */ /* 0x000fc60007fbe0ff */
[----:B------:R-:W-:Y:S01]  /*8460*/  STL [R1+0x300], R122 ;  /* 0x0003007a01007387 */ /* 0x000fe20000100800 */
[----:B------:R-:W-:-:S03]  /*8470*/  IMAD R102, R102, UR8, RZ ;  /* 0x0000000866667c24 */ /* 0x000fc6000f8e02ff */
[----:B------:R-:W-:Y:S01]  /*8480*/  STL [R1+0x2fc], R119 ;  /* 0x0002fc7701007387 */ /* 0x000fe20000100800 */
[----:B0-----:R-:W-:Y:S02]  /*8490*/  @P1 IMAD.MOV.U32 R90, RZ, RZ, R116 ;  /* 0x000000ffff5a1224 */ /* 0x001fe400078e0074 */
[----:B------:R-:W-:Y:S01]  /*84a0*/  @P1 IMAD.MOV.U32 R91, RZ, RZ, R117 ;  /* 0x000000ffff5b1224 */ /* 0x000fe200078e0075 */
[----:B------:R-:W-:Y:S01]  /*84b0*/  STL [R1+0x318], R120 ;  /* 0x0003187801007387 */ /* 0x000fe20000100800 */
[----:B------:R-:W-:-:S03]  /*84c0*/  PRMT R20, RZ, 0x7610, R20 ;  /* 0x00007610ff147816 */ /* 0x000fc60000000014 */
[----:B------:R-:W-:Y:S01]  /*84d0*/  STL [R1+0x314], R121 ;  /* 0x0003147901007387 */ /* 0x000fe20000100800 */
[----:B------:R-:W-:-:S03]  /*84e0*/  SEL R101, R159, R101, !P2 ;  /* 0x000000659f657207 */ /* 0x000fc60005000000 */
[----:B------:R-:W-:Y:S01]  /*84f0*/  STL [R1], R118 ;  /* 0x0000007601007387 */ /* 0x000fe20000100800 */
[----:B------:R-:W-:-:S03]  /*8500*/  LEA.HI.X.SX32 R107, R103, R84, 0x1, P5 ;  /* 0x00000054676b7211 */ /* 0x000fc600028f0eff */
[----:B------:R-:W-:Y:S04]  /*8510*/  STL [R1+0x20], R116 ;  /* 0x0000207401007387 */ /* 0x000fe80000100800 */
[----:B------:R0:W2:Y:S04]  /*8520*/  @P1 LDG.E.U8 R111, desc[UR26][R90.64] ;  /* 0x0000001a5a6f1981 */ /* 0x0000a8000c1e1100 */
        /* <DEDUP_REMOVED lines=9> */
[----:B0-----:R-:W-:Y:S01]  /*85c0*/  IADD3 R104, P5, PT, R102, R85, RZ ;  /* 0x0000005566687210 */ /* 0x001fe20007fbe0ff */
[----:B-1----:R-:W-:-:S03]  /*85d0*/  @P1 IMAD.MOV.U32 R90, RZ, RZ, R105 ;  /* 0x000000ffff5a1224 */ /* 0x002fc600078e0069 */
[-C--:B------:R-:W-:Y:S01]  /*85e0*/  LEA.HI.X.SX32 R102, R102, R84.reuse, 0x1, P5 ;  /* 0x0000005466667211 */ /* 0x080fe200028f0eff */
[----:B------:R-:W-:Y:S01]  /*85f0*/  @P1 IMAD.MOV.U32 R91, RZ, RZ, R107 ;  /* 0x000000ffff5b1224 */ /* 0x000fe200078e006b */
[----:B------:R-:W-:Y:S01]  /*8600*/  IADD3 R103, P5, PT, R101, R85, RZ ;  /* 0x0000005565677210 */ /* 0x000fe20007fbe0ff */
[----:B------:R-:W-:Y:S01]  /*8610*/  IMAD R100, R100, UR8, RZ ;  /* 0x0000000864647c24 */ /* 0x000fe2000f8e02ff */
[----:B------:R-:W-:Y:S02]  /*8620*/  PRMT R10, RZ, 0x7610, R10 ;  /* 0x00007610ff0a7816 */ /* 0x000fe4000000000a */
[----:B------:R0:W2:Y:S01]  /*8630*/  @P1 LDG.E.U8 R9, desc[UR26][R90.64] ;  /* 0x0000001a5a091981 */ /* 0x0000a2000c1e1100 */
[----:B------:R-:W-:Y:S02]  /*8640*/  SEL R99, R159, R99, !P2 ;  /* 0x000000639f637207 */ /* 0x000fe40005000000 */
[----:B------:R-:W-:Y:S01]  /*8650*/  LEA.HI.X.SX32 R101, R101, R84, 0x1, P5 ;  /* 0x0000005465657211 */ /* 0x000fe200028f0eff */
[----:B------:R1:W-:Y:S01]  /*8660*/  STL [R1+0x60], R105 ;  /* 0x0000606901007387 */ /* 0x0003e20000100800 */
[----:B------:R-:W-:Y:S01]  /*8670*/  SEL R97, R159, R97, !P2 ;  /* 0x000000619f617207 */ /* 0x000fe20005000000 */
[----:B------:R-:W-:-:S02]  /*8680*/  IMAD R99, R99, UR8, RZ ;  /* 0x0000000863637c24 */ /* 0x000fc4000f8e02ff */
[----:B0-----:R-:W-:Y:S02]  /*8690*/  @P1 IMAD.MOV.U32 R90, RZ, RZ, R104 ;  /* 0x000000ffff5a1224 */ /* 0x001fe400078e0068 */
[----:B------:R-:W-:Y:S01]  /*86a0*/  @P1 IMAD.MOV.U32 R91, RZ, RZ, R102 ;  /* 0x000000ffff5b1224 */ /* 0x000fe200078e0066 */
[----:B------:R-:W-:Y:S02]  /*86b0*/  PRMT R7, RZ, 0x7610, R7 ;  /* 0x00007610ff077816 */ /* 0x000fe40000000007 */
[----:B-1----:R-:W-:Y:S02]  /*86c0*/  IADD3 R105, P5, PT, R100, R85, RZ ;  /* 0x0000005564697210 */ /* 0x002fe40007fbe0ff */
[----:B------:R0:W2:Y:S01]  /*86d0*/  @P1 LDG.E.U8 R10, desc[UR26][R90.64] ;  /* 0x0000001a5a0a1981 */ /* 0x0000a2000c1e1100 */
[----:B------:R-:W-:Y:S01]  /*86e0*/  SEL R96, R159, R96, !P2 ;  /* 0x000000609f607207 */ /* 0x000fe20005000000 */
[----:B------:R-:W-:Y:S02]  /*86f0*/  IMAD R97, R97, UR8, RZ ;  /* 0x0000000861617c24 */ /* 0x000fe4000f8e02ff */
[----:B------:R1:W-:Y:S04]  /*8700*/  STL [R1+0x5c], R107 ;  /* 0x00005c6b01007387 */ /* 0x0003e80000100800 */
[----:B------:R3:W-:Y:S01]  /*8710*/  STL [R1+0x80], R104 ;  /* 0x0000806801007387 */ /* 0x0007e20000100800 */
[----:B0-----:R-:W-:-:S02]  /*8720*/  @P1 IMAD.MOV.U32 R90, RZ, RZ, R103 ;  /* 0x000000ffff5a1224 */ /* 0x001fc400078e0067 */
[----:B------:R-:W-:Y:S01]  /*8730*/  @P1 IMAD.MOV.U32 R91, RZ, RZ, R101 ;  /* 0x000000ffff5b1224 */ /* 0x000fe200078e0065 */
[----:B-1----:R-:W-:Y:S01]  /*8740*/  LEA.HI.X.SX32 R107, R100, R84, 0x1, P5 ;  /* 0x00000054646b7211 */ /* 0x002fe200028f0eff */
[----:B------:R0:W-:Y:S01]  /*8750*/  STL [R1+0x7c], R102 ;  /* 0x00007c6601007387 */ /* 0x0001e20000100800 */
[----:B---3--:R-:W-:-:S03]  /*8760*/  IADD3 R104, P5, PT, R99, R85, RZ ;  /* 0x0000005563687210 */ /* 0x008fc60007fbe0ff */
[----:B------:R1:W3:Y:S01]  /*8770*/  @P1 LDG.E.U8 R7, desc[UR26][R90.64] ;  /* 0x0000001a5a071981 */ /* 0x0002e2000c1e1100 */
[----:B------:R-:W-:Y:S02]  /*8780*/  LEA.HI.X.SX32 R99, R99, R84, 0x1, P5 ;  /* 0x0000005463637211 */ /* 0x000fe400028f0eff */
[----:B0-----:R-:W-:Y:S02]  /*8790*/  IADD3 R102, P5, PT, R97, R85, RZ ;  /* 0x0000005561667210 */ /* 0x001fe40007fbe0ff */
[----:B-1----:R-:W-:Y:S01]  /*87a0*/  SEL R90, R159, R95, !P2 ;  /* 0x0000005f9f5a7207 */ /* 0x002fe20005000000 */
[----:B------:R-:W-:Y:S01]  /*87b0*/  IMAD R95, R96, UR8, RZ ;  /* 0x00000008605f7c24 */ /* 0x000fe2000f8e02ff */
[----:B------:R0:W-:Y:S01]  /*87c0*/  STL [R1+0xa0], R103 ;  /* 0x0000a06701007387 */ /* 0x0001e20000100800 */
[----:B------:R-:W-:Y:S01]  /*87d0*/  PRMT R249, RZ, 0x7610, R249 ;  /* 0x00007610fff97816 */ /* 0x000fe200000000f9 */
[----:B------:R-:W-:Y:S02]  /*87e0*/  @P1 IMAD.MOV.U32 R91, RZ, RZ, R107 ;  /* 0x000000ffff5b1224 */ /* 0x000fe400078e006b */
[----:B------:R-:W-:-:S02]  /*87f0*/  IMAD R96, R90, UR8, RZ ;  /* 0x000000085a607c24 */ /* 0x000fc4000f8e02ff */
[----:B------:R-:W-:Y:S01]  /*8800*/  @P1 IMAD.MOV.U32 R90, RZ, RZ, R105 ;  /* 0x000000ffff5a1224 */ /* 0x000fe200078e0069 */
[-C--:B0-----:R-:W-:Y:S01]  /*8810*/  LEA.HI.X.SX32 R103, R97, R84.reuse, 0x1, P5 ;  /* 0x0000005461677211 */ /* 0x081fe200028f0eff */
[----:B------:R0:W-:Y:S01]  /*8820*/  STL [R1+0x9c], R101 ;  /* 0x00009c6501007387 */ /* 0x0001e20000100800 */
[C---:B------:R-:W-:Y:S02]  /*8830*/  IADD3 R100, P5, PT, R95.reuse, R85, RZ ;  /* 0x000000555f647210 */ /* 0x040fe40007fbe0ff */
[----:B------:R-:W-:Y:S01]  /*8840*/  PRMT R8, RZ, 0x7610, R8 ;  /* 0x00007610ff087816 */ /* 0x000fe20000000008 */
[----:B------:R1:W2:Y:S04]  /*8850*/  @P1 LDG.E.U8 R249, desc[UR26][R90.64] ;  /* 0x0000001a5af91981 */ /* 0x0002a8000c1e1100 */
[----:B------:R-:W-:Y:S01]  /*8860*/  STL [R1+0xc0], R105 ;  /* 0x0000c06901007387 */ /* 0x000fe20000100800 */
[----:B0-----:R-:W-:-:S02]  /*8870*/  LEA.HI.X.SX32 R101, R95, R84, 0x1, P5 ;  /* 0x000000545f657211 */ /* 0x001fc400028f0eff */
[----:B------:R-:W-:Y:S01]  /*8880*/  IADD3 R97, P5, PT, R96, R85, RZ ;  /* 0x0000005560617210 */ /* 0x000fe20007fbe0ff */
[----:B------:R-:W-:Y:S01]  /*8890*/  STL [R1+0xbc], R107 ;  /* 0x0000bc6b01007387 */ /* 0x000fe20000100800 */
[----:B-1----:R-:W-:Y:S02]  /*88a0*/  @P1 IMAD.MOV.U32 R90, RZ, RZ, R104 ;  /* 0x000000ffff5a1224 */ /* 0x002fe400078e0068 */
[----:B------:R-:W-:Y:S01]  /*88b0*/  @P1 IMAD.MOV.U32 R91, RZ, RZ, R99 ;  /* 0x000000ffff5b1224 */ /* 0x000fe200078e0063 */
[----:B------:R-:W-:Y:S01]  /*88c0*/  STL [R1+0xe0], R104 ;  /* 0x0000e06801007387 */ /* 0x000fe20000100800 */
[----:B------:R-:W-:-:S03]  /*88d0*/  PRMT R5, RZ, 0x7610, R5 ;  /* 0x00007610ff057816 */ /* 0x000fc60000000005 */
[----:B------:R0:W-:Y:S04]  /*88e0*/  STL [R1+0xdc], R99 ;  /* 0x0000dc6301007387 */ /* 0x0001e80000100800 */
[----:B------:R1:W2:Y:S01]  /*88f0*/  @P1 LDG.E.U8 R8, desc[UR26][R90.64] ;  /* 0x0000001a5a081981 */ /* 0x0002a2000c1e1100 */
[----:B0-----:R-:W-:Y:S02]  /*8900*/  LEA.HI.X.SX32 R99, R96, R84, 0x1, P5 ;  /* 0x0000005460637211 */ /* 0x001fe400028f0eff */
[----:B------:R-:W-:Y:S01]  /*8910*/  ISETP.GT.U32.AND P5, PT, R88, R94, PT ;  /* 0x0000005e5800720c */ /* 0x000fe20003fa4070 */
[----:B-1----:R-:W-:Y:S02]  /*8920*/  @P1 IMAD.MOV.U32 R90, RZ, RZ, R102 ;  /* 0x000000ffff5a1224 */ /* 0x002fe400078e0066 */
[----:B------:R-:W-:Y:S01]  /*8930*/  @P1 IMAD.MOV.U32 R91, RZ, RZ, R103 ;  /* 0x000000ffff5b1224 */ /* 0x000fe200078e0067 */
[----:B------:R-:W-:-:S04]  /*8940*/  PRMT R6, RZ, 0x7610, R6 ;  /* 0x00007610ff067816 */ /* 0x000fc80000000006 */
[----:B------:R0:W2:Y:S01]  /*8950*/  @P1 LDG.E.U8 R5, desc[UR26][R90.64] ;  /* 0x0000001a5a051981 */ /* 0x0000a2000c1e1100 */
[----:B------:R-:W-:Y:S01]  /*8960*/  LOP3.LUT R95, R87, 0x7c, RZ, 0xfc, !PT ;  /* 0x0000007c575f7812 */ /* 0x000fe200078efcff */
[----:B------:R-:W-:Y:S01]  /*8970*/  IMAD.MOV.U32 R109, RZ, RZ, R92 ;  /* 0x000000ffff6d7224 */ /* 0x000fe200078e005c */
[----:B------:R-:W-:Y:S02]  /*8980*/  PRMT R3, RZ, 0x7610, R3 ;  /* 0x00007610ff037816 */ /* 0x000fe40000000003 */
[----:B------:R-:W-:Y:S02]  /*8990*/  @!P5 IMAD.IADD R94, R94, 0x1, -R88 ;  /* 0x000000015e5ed824 */ /* 0x000fe400078e0a58 */
[----:B0-----:R-:W-:Y:S02]  /*89a0*/  @P1 IMAD.MOV.U32 R90, RZ, RZ, R100 ;  /* 0x000000ffff5a1224 */ /* 0x001fe400078e0064 */
[----:B------:R-:W-:Y:S01]  /*89b0*/  @P1 IMAD.MOV.U32 R91, RZ, RZ, R101 ;  /* 0x000000ffff5b1224 */ /* 0x000fe200078e0065 */
[----:B------:R-:W-:-:S04]  /*89c0*/  IABS R116, R95 ;  /* 0x0000005f00747213 */ /* 0x000fc80000000000 */
[----:B------:R0:W2:Y:S01]  /*89d0*/  @P1 LDG.E.U8 R6, desc[UR26][R90.64] ;  /* 0x0000001a5a061981 */ /* 0x0000a2000c1e1100 */
[----:B------:R-:W-:Y:S01]  /*89e0*/  @!P4 IMAD.MOV R109, RZ, RZ, -R109 ;  /* 0x000000ffff6dc224 */ /* 0x000fe200078e0a6d */
[----:B------:R-:W-:Y:S01]  /*89f0*/  ISETP.GT.U32.AND P4, PT, R88, R94, PT ;  /* 0x0000005e5800720c */ /* 0x000fe20003f84070 */
[----:B0-----:R-:W-:Y:S02]  /*8a00*/  @P1 IMAD.MOV.U32 R90, RZ, RZ, R97 ;  /* 0x000000ffff5a1224 */ /* 0x001fe400078e0061 */
[----:B------:R-:W-:-:S05]  /*8a10*/  @P1 IMAD.MOV.U32 R91, RZ, RZ, R99 ;  /* 0x000000ffff5b1224 */ /* 0x000fca00078e0063 */
[----:B------:R0:W2:Y:S01]  /*8a20*/  @P1 LDG.E.U8 R3, desc[UR26][R90.64] ;  /* 0x0000001a5a031981 */ /* 0x0000a2000c1e1100 */
[----:B------:R-:W-:Y:S01]  /*8a30*/  IMAD.MOV.U32 R110, RZ, RZ, R89 ;  /* 0x000000ffff6e7224 */ /* 0x000fe200078e0059 */
[----:B0-----:R-:W-:Y:S01]  /*8a40*/  LOP3.LUT R90, R87, 0x84, RZ, 0xfc, !PT ;  /* 0x00000084575a7812 */ /* 0x001fe200078efcff */
[----:B------:R-:W-:-:S03]  /*8a50*/  IMAD.HI.U32 R91, R86, R116, RZ ;  /* 0x00000074565b7227 */ /* 0x000fc600078e00ff */
[----:B------:R-:W-:Y:S01]  /*8a60*/  IABS R117, R90 ;  /* 0x0000005a00757213 */ /* 0x000fe20000000000 */
[----:B------:R-:W-:-:S04]  /*8a70*/  IMAD.MOV R91, RZ, RZ, -R91 ;  /* 0x000000ffff5b7224 */ /* 0x000fc800078e0a5b */
[----:B------:R-:W-:Y:S02]  /*8a80*/  IMAD R116, R88, R91, R116 ;  /* 0x0000005b58747224 */ /* 0x000fe400078e0274 */
[----:B------:R-:W-:-:S04]  /*8a90*/  IMAD.HI.U32 R89, R86, R117, RZ ;  /* 0x0000007556597227 */ /* 0x000fc800078e00ff */
[----:B------:R-:W-:Y:S01]  /*8aa0*/  @!P4 IMAD.IADD R94, R94, 0x1, -R88 ;  /* 0x000000015e5ec824 */ /* 0x000fe200078e0a58 */
[C---:B------:R-:W-:Y:S01]  /*8ab0*/  ISETP.GT.U32.AND P4, PT, R88.reuse, R116, PT ;  /* 0x000000745800720c */ /* 0x040fe20003f84070 */
[----:B------:R-:W-:Y:S02]  /*8ac0*/  IMAD.MOV R89, RZ, RZ, -R89 ;  /* 0x000000ffff597224 */ /* 0x000fe400078e0a59 */
[----:B------:R-:W-:Y:S02]  /*8ad0*/  IMAD.MOV.U32 R114, RZ, RZ, R94 ;  /* 0x000000ffff727224 */ /* 0x000fe400078e005e */
[----:B------:R-:W-:Y:S01]  /*8ae0*/  IMAD R117, R88, R89, R117 ;  /* 0x0000005958757224 */ /* 0x000fe200078e0275 */
[----:B------:R-:W-:Y:S01]  /*8af0*/  LOP3.LUT R91, R87, 0x8a, RZ, 0xfc, !PT ;  /* 0x0000008a575b7812 */ /* 0x000fe200078efcff */
[----:B------:R-:W-:-:S03]  /*8b00*/  @!P3 IMAD.MOV R114, RZ, RZ, -R114 ;  /* 0x000000ffff72b224 */ /* 0x000fc600078e0a72 */
[----:B------:R-:W-:Y:S01]  /*8b10*/  ISETP.GT.U32.AND P3, PT, R88, R117, PT ;  /* 0x000000755800720c */ /* 0x000fe20003f64070 */
[----:B------:R-:W-:Y:S01]  /*8b20*/  @!P6 IMAD.MOV R110, RZ, RZ, -R110 ;  /* 0x000000ffff6ee224 */ /* 0x000fe200078e0a6e */
[----:B------:R-:W-:Y:S01]  /*8b30*/  ISETP.GE.AND P6, PT, R90, RZ, PT ;  /* 0x000000ff5a00720c */ /* 0x000fe20003fc6270 */
[----:B------:R-:W-:Y:S01]  /*8b40*/  @!P4 IMAD.IADD R116, R116, 0x1, -R88 ;  /* 0x000000017474c824 */ /* 0x000fe200078e0a58 */
[----:B------:R-:W-:-:S04]  /*8b50*/  IABS R90, R91 ;  /* 0x0000005b005a7213 */ /* 0x000fc80000000000 */
[----:B------:R-:W-:Y:S01]  /*8b60*/  ISETP.GT.U32.AND P4, PT, R88, R116, PT ;  /* 0x000000745800720c */ /* 0x000fe20003f84070 */
[----:B------:R-:W-:-:S04]  /*8b70*/  IMAD.HI.U32 R89, R86, R90, RZ ;  /* 0x0000005a56597227 */ /* 0x000fc800078e00ff */
[----:B------:R-:W-:Y:S02]  /*8b80*/  IMAD.MOV R89, RZ, RZ, -R89 ;  /* 0x000000ffff597224 */ /* 0x000fe400078e0a59 */
[----:B------:R-:W-:Y:S02]  /*8b90*/  @!P3 IMAD.IADD R117, R117, 0x1, -R88 ;  /* 0x000000017575b824 */ /* 0x000fe400078e0a58 */
[C---:B------:R-:W-:Y:S01]  /*8ba0*/  IMAD R90, R88.reuse, R89, R90 ;  /* 0x00000059585a7224 */ /* 0x040fe200078e025a */
[----:B------:R-:W-:Y:S02]  /*8bb0*/  LOP3.LUT R89, R87, 0x8c, RZ, 0xfc, !PT ;  /* 0x0000008c57597812 */ /* 0x000fe400078efcff */
[----:B------:R-:W-:Y:S01]  /*8bc0*/  ISETP.GT.U32.AND P3, PT, R88, R117, PT ;  /* 0x000000755800720c */ /* 0x000fe20003f64070 */
[----:B------:R-:W-:Y:S01]  /*8bd0*/  @!P4 IMAD.IADD R116, R116, 0x1, -R88 ;  /* 0x000000017474c824 */ /* 0x000fe200078e0a58 */
[----:B------:R-:W-:Y:S02]  /*8be0*/  IABS R119, R89 ;  /* 0x0000005900777213 */ /* 0x000fe40000000000 */
[----:B------:R-:W-:-:S02]  /*8bf0*/  ISETP.GT.U32.AND P4, PT, R88, R90, PT ;  /* 0x0000005a5800720c */ /* 0x000fc40003f84070 */
[----:B------:R-:W-:Y:S01]  /*8c00*/  ISETP.GE.AND P5, PT, R95, RZ, PT ;  /* 0x000000ff5f00720c */ /* 0x000fe20003fa6270 */
[----:B------:R-:W-:-:S04]  /*8c10*/  IMAD.HI.U32 R92, R86, R119, RZ ;  /* 0x00000077565c7227 */ /* 0x000fc800078e00ff */
[----:B------:R-:W-:Y:S02]  /*8c20*/  IMAD.MOV R92, RZ, RZ, -R92 ;  /* 0x000000ffff5c7224 */ /* 0x000fe400078e0a5c */
[--C-:B------:R-:W-:Y:S02]  /*8c30*/  @!P3 IMAD.IADD R117, R117, 0x1, -R88.reuse ;  /* 0x000000017575b824 */ /* 0x100fe400078e0a58 */
[----:B------:R-:W-:Y:S02]  /*8c40*/  IMAD R119, R88, R92, R119 ;  /* 0x0000005c58777224 */ /* 0x000fe400078e0277 */
[----:B------:R-:W-:Y:S01]  /*8c50*/  @!P6 IMAD.MOV R117, RZ, RZ, -R117 ;  /* 0x000000ffff75e224 */ /* 0x000fe200078e0a75 */
[----:B------:R-:W-:Y:S01]  /*8c60*/  ISETP.GE.AND P6, PT, R89, RZ, PT ;  /* 0x000000ff5900720c */ /* 0x000fe20003fc6270 */
[----:B------:R-:W-:Y:S01]  /*8c70*/  @!P4 IMAD.IADD R90, R90, 0x1, -R88 ;  /* 0x000000015a5ac824 */ /* 0x000fe200078e0a58 */
[----:B------:R-:W-:Y:S01]  /*8c80*/  LOP3.LUT R89, R87, 0x92, RZ, 0xfc, !PT ;  /* 0x0000009257597812 */ /* 0x000fe200078efcff */
[----:B------:R-:W-:Y:S01]  /*8c90*/  STL [R1+0x100], R102 ;  /* 0x0001006601007387 */ /* 0x000fe20000100800 */
[----:B------:R-:W-:Y:S01]  /*8ca0*/  @!P5 IMAD.MOV R116, RZ, RZ, -R116 ;  /* 0x000000ffff74d224 */ /* 0x000fe200078e0a74 */
[----:B------:R-:W-:-:S02]  /*8cb0*/  ISETP.GT.U32.AND P5, PT, R88, R119, PT ;  /* 0x000000775800720c */ /* 0x000fc40003fa4070 */
[----:B------:R0:W-:Y:S01]  /*8cc0*/  STL [R1+0xfc], R103 ;  /* 0x0000fc6701007387 */ /* 0x0001e20000100800 */
[----:B------:R-:W-:Y:S02]  /*8cd0*/  ISETP.GT.U32.AND P4, PT, R88, R90, PT ;  /* 0x0000005a5800720c */ /* 0x000fe40003f84070 */
[----:B------:R-:W-:Y:S02]  /*8ce0*/  ISETP.GE.AND P3, PT, R91, RZ, PT ;  /* 0x000000ff5b00720c */ /* 0x000fe40003f66270 */
[----:B0-----:R-:W-:-:S05]  /*8cf0*/  IABS R103, R89 ;  /* 0x0000005900677213 */ /* 0x001fca0000000000 */
[----:B------:R-:W-:-:S04]  /*8d00*/  IMAD.HI.U32 R91, R86, R103, RZ ;  /* 0x00000067565b7227 */ /* 0x000fc800078e00ff */
[----:B------:R-:W-:Y:S02]  /*8d10*/  IMAD.MOV R91, RZ, RZ, -R91 ;  /* 0x000000ffff5b7224 */ /* 0x000fe400078e0a5b */
[--C-:B------:R-:W-:Y:S02]  /*8d20*/  @!P5 IMAD.IADD R119, R119, 0x1, -R88.reuse ;  /* 0x000000017777d824 */ /* 0x100fe400078e0a58 */
[----:B------:R-:W-:Y:S02]  /*8d30*/  @!P4 IMAD.IADD R90, R90, 0x1, -R88 ;  /* 0x000000015a5ac824 */ /* 0x000fe400078e0a58 */
[C---:B------:R-:W-:Y:S01]  /*8d40*/  IMAD R103, R88.reuse, R91, R103 ;  /* 0x0000005b58677224 */ /* 0x040fe200078e0267 */
[----:B------:R-:W-:Y:S01]  /*8d50*/  ISETP.GT.U32.AND P5, PT, R88, R119, PT ;  /* 0x000000775800720c */ /* 0x000fe20003fa4070 */
[----:B------:R-:W-:-:S03]  /*8d60*/  @!P3 IMAD.MOV R90, RZ, RZ, -R90 ;  /* 0x000000ffff5ab224 */ /* 0x000fc600078e0a5a */
[----:B------:R-:W-:Y:S02]  /*8d70*/  ISETP.GT.U32.AND P3, PT, R88, R103, PT ;  /* 0x000000675800720c */ /* 0x000fe40003f64070 */
[----:B------:R-:W-:Y:S02]  /*8d80*/  ISETP.GE.AND P4, PT, R89, RZ, PT ;  /* 0x000000ff5900720c */ /* 0x000fe40003f86270 */
[----:B------:R-:W-:-:S04]  /*8d90*/  LOP3.LUT R89, R87, 0x94, RZ, 0xfc, !PT ;  /* 0x0000009457597812 */ /* 0x000fc800078efcff */
[----:B------:R-:W-:Y:S01]  /*8da0*/  IABS R121, R89 ;  /* 0x0000005900797213 */ /* 0x000fe20000000000 */
[--C-:B------:R-:W-:Y:S01]  /*8db0*/  @!P5 IMAD.IADD R119, R119, 0x1, -R88.reuse ;  /* 0x000000017777d824 */ /* 0x100fe200078e0a58 */
[----:B------:R-:W-:Y:S01]  /*8dc0*/  ISETP.GE.AND P5, PT, R89, RZ, PT ;  /* 0x000000ff5900720c */ /* 0x000fe20003fa6270 */
[----:B------:R-:W-:Y:S01]  /*8dd0*/  STL [R1+0x120], R100 ;  /* 0x0001206401007387 */ /* 0x000fe20000100800 */
[----:B------:R-:W-:Y:S01]  /*8de0*/  LOP3.LUT R89, R87, 0x9a, RZ, 0xfc, !PT ;  /* 0x0000009a57597812 */ /* 0x000fe200078efcff */
[----:B------:R-:W-:Y:S02]  /*8df0*/  @!P3 IMAD.IADD R103, R103, 0x1, -R88 ;  /* 0x000000016767b824 */ /* 0x000fe400078e0a58 */
[----:B------:R-:W-:Y:S01]  /*8e00*/  IMAD.HI.U32 R91, R86, R121, RZ ;  /* 0x00000079565b7227 */ /* 0x000fe200078e00ff */
[----:B------:R-:W-:Y:S02]  /*8e10*/  STL [R1+0x11c], R101 ;  /* 0x00011c6501007387 */ /* 0x000fe40000100800 */
[----:B------:R-:W-:-:S02]  /*8e20*/  ISETP.GT.U32.AND P3, PT, R88, R103, PT ;  /* 0x000000675800720c */ /* 0x000fc40003f64070 */
[----:B------:R-:W-:Y:S01]  /*8e30*/  STL [R1+0x148], R97 ;  /* 0x0001486101007387 */ /* 0x000fe20000100800 */
[----:B------:R-:W-:-:S03]  /*8e40*/  IMAD.MOV R91, RZ, RZ, -R91 ;  /* 0x000000ffff5b7224 */ /* 0x000fc600078e0a5b */
[----:B------:R0:W-:Y:S01]  /*8e50*/  STL [R1+0x144], R99 ;  /* 0x0001446301007387 */ /* 0x0001e20000100800 */
[----:B------:R-:W-:Y:S01]  /*8e60*/  IMAD R121, R88, R91, R121 ;  /* 0x0000005b58797224 */ /* 0x000fe200078e0279 */
[----:B0-----:R-:W-:Y:S01]  /*8e70*/  IABS R99, R89 ;  /* 0x0000005900637213 */ /* 0x001fe20000000000 */
[----:B------:R-:W-:-:S04]  /*8e80*/  @!P6 IMAD.MOV R119, RZ, RZ, -R119 ;  /* 0x000000ffff77e224 */ /* 0x000fc800078e0a77 */
[----:B------:R-:W-:Y:S01]  /*8e90*/  IMAD.HI.U32 R91, R86, R99, RZ ;  /* 0x00000063565b7227 */ /* 0x000fe200078e00ff */
[----:B------:R-:W-:-:S03]  /*8ea0*/  ISETP.GT.U32.AND P6, PT, R88, R121, PT ;  /* 0x000000795800720c */ /* 0x000fc60003fc4070 */
[----:B------:R-:W-:Y:S02]  /*8eb0*/  IMAD.MOV R91, RZ, RZ, -R91 ;  /* 0x000000ffff5b7224 */ /* 0x000fe400078e0a5b */
[----:B------:R-:W-:Y:S02]  /*8ec0*/  @!P3 IMAD.IADD R103, R103, 0x1, -R88 ;  /* 0x000000016767b824 */ /* 0x000fe400078e0a58 */
[----:B------:R-:W-:Y:S02]  /*8ed0*/  IMAD R99, R88, R91, R99 ;  /* 0x0000005b58637224 */ /* 0x000fe400078e0263 */
[----:B------:R-:W-:-:S03]  /*8ee0*/  @!P4 IMAD.MOV R103, RZ, RZ, -R103 ;  /* 0x000000ffff67c224 */ /* 0x000fc600078e0a67 */
[C---:B------:R-:W-:Y:S01]  /*8ef0*/  ISETP.GT.U32.AND P4, PT, R88.reuse, R99, PT ;  /* 0x000000635800720c */ /* 0x040fe20003f84070 */
[----:B------:R-:W-:Y:S01]  /*8f00*/  @!P6 IMAD.IADD R121, R121, 0x1, -R88 ;  /* 0x000000017979e824 */ /* 0x000fe200078e0a58 */
[----:B------:R-:W-:Y:S02]  /*8f10*/  ISETP.GE.AND P3, PT, R89, RZ, PT ;  /* 0x000000ff5900720c */ /* 0x000fe40003f66270 */
[----:B------:R-:W-:Y:S02]  /*8f20*/  LOP3.LUT R89, R87, 0x9c, RZ, 0xfc, !PT ;  /* 0x0000009c57597812 */ /* 0x000fe400078efcff */
[----:B------:R-:W-:Y:S02]  /*8f30*/  ISETP.GT.U32.AND P6, PT, R88, R121, PT ;  /* 0x000000795800720c */ /* 0x000fe40003fc4070 */
[----:B------:R-:W-:-:S05]  /*8f40*/  IABS R124, R89 ;  /* 0x00000059007c7213 */ /* 0x000fca0000000000 */
[----:B------:R-:W-:Y:S02]  /*8f50*/  @!P4 IMAD.IADD R99, R99, 0x1, -R88 ;  /* 0x000000016363c824 */ /* 0x000fe400078e0a58 */
[----:B------:R-:W-:-:S03]  /*8f60*/  IMAD.HI.U32 R91, R86, R124, RZ ;  /* 0x0000007c565b7227 */ /* 0x000fc600078e00ff */
[----:B------:R-:W-:Y:S01]  /*8f70*/  ISETP.GT.U32.AND P4, PT, R88, R99, PT ;  /* 0x000000635800720c */ /* 0x000fe20003f84070 */
[----:B------:R-:W-:Y:S01]  /*8f80*/  @!P6 IMAD.IADD R121, R121, 0x1, -R88 ;  /* 0x000000017979e824 */ /* 0x000fe200078e0a58 */
[----:B------:R-:W-:Y:S01]  /*8f90*/  ISETP.GE.AND P6, PT, R89, RZ, PT ;  /* 0x000000ff5900720c */ /* 0x000fe20003fc6270 */
[----:B------:R-:W-:Y:S01]  /*8fa0*/  IMAD.MOV R91, RZ, RZ, -R91 ;  /* 0x000000ffff5b7224 */ /* 0x000fe200078e0a5b */
[----:B------:R-:W-:-:S03]  /*8fb0*/  LOP3.LUT R89, R87, 0xa2, RZ, 0xfc, !PT ;  /* 0x000000a257597812 */ /* 0x000fc600078efcff */
[----:B------:R-:W-:Y:S01]  /*8fc0*/  IMAD R124, R88, R91, R124 ;  /* 0x0000005b587c7224 */ /* 0x000fe200078e027c */
[----:B------:R-:W-:Y:S01]  /*8fd0*/  IABS R91, R89 ;  /* 0x00000059005b7213 */ /* 0x000fe20000000000 */
[----:B------:R-:W-:-:S04]  /*8fe0*/  @!P5 IMAD.MOV R121, RZ, RZ, -R121 ;  /* 0x000000ffff79d224 */ /* 0x000fc800078e0a79 */
[----:B------:R-:W-:Y:S01]  /*8ff0*/  @!P4 IMAD.IADD R99, R99, 0x1, -R88 ;  /* 0x000000016363c824 */ /* 0x000fe200078e0a58 */
[----:B------:R-:W-:Y:S01]  /*9000*/  ISETP.GE.AND P4, PT, R89, RZ, PT ;  /* 0x000000ff5900720c */ /* 0x000fe20003f86270 */
[----:B------:R-:W-:Y:S01]  /*9010*/  IMAD.MOV.U32 R89, RZ, RZ, R91 ;  /* 0x000000ffff597224 */ /* 0x000fe200078e005b */
[----:B------:R-:W-:-:S03]  /*9020*/  ISETP.GT.U32.AND P5, PT, R88, R124, PT ;  /* 0x0000007c5800720c */ /* 0x000fc60003fa4070 */
[----:B------:R-:W-:-:S04]  /*9030*/  IMAD.HI.U32 R92, R86, R89, RZ ;  /* 0x00000059565c7227 */ /* 0x000fc800078e00ff */
[----:B------:R-:W-:Y:S01]  /*9040*/  IMAD.MOV R92, RZ, RZ, -R92 ;  /* 0x000000ffff5c7224 */ /* 0x000fe200078e0a5c */
[----:B------:R-:W-:-:S03]  /*9050*/  LOP3.LUT R91, R87, 0xa4, RZ, 0xfc, !PT ;  /* 0x000000a4575b7812 */ /* 0x000fc600078efcff */
[----:B------:R-:W-:Y:S02]  /*9060*/  IMAD R89, R88, R92, R89 ;  /* 0x0000005c58597224 */ /* 0x000fe400078e0259 */
[----:B------:R-:W-:Y:S02]  /*9070*/  @!P5 IMAD.IADD R124, R124, 0x1, -R88 ;  /* 0x000000017c7cd824 */ /* 0x000fe400078e0a58 */
[----:B------:R-:W-:Y:S01]  /*9080*/  @!P3 IMAD.MOV R99, RZ, RZ, -R99 ;  /* 0x000000ffff63b224 */ /* 0x000fe200078e0a63 */
[C---:B------:R-:W-:Y:S02]  /*9090*/  ISETP.GT.U32.AND P3, PT, R88.reuse, R89, PT ;  /* 0x000000595800720c */ /* 0x040fe40003f64070 */
[----:B------:R-:W-:Y:S02]  /*90a0*/  IABS R123, R91 ;  /* 0x0000005b007b7213 */ /* 0x000fe40000000000 */
[----:B------:R-:W-:-:S03]  /*90b0*/  ISETP.GT.U32.AND P5, PT, R88, R124, PT ;  /* 0x0000007c5800720c */ /* 0x000fc60003fa4070 */
[----:B------:R-:W-:-:S04]  /*90c0*/  IMAD.HI.U32 R92, R86, R123, RZ ;  /* 0x0000007b565c7227 */ /* 0x000fc800078e00ff */
[----:B------:R-:W-:Y:S02]  /*90d0*/  IMAD.MOV R92, RZ, RZ, -R92 ;  /* 0x000000ffff5c7224 */ /* 0x000fe400078e0a5c */
[--C-:B------:R-:W-:Y:S02]  /*90e0*/  @!P3 IMAD.IADD R89, R89, 0x1, -R88.reuse ;  /* 0x000000015959b824 */ /* 0x100fe400078e0a58 */
[----:B------:R-:W-:Y:S02]  /*90f0*/  IMAD R123, R88, R92, R123 ;  /* 0x0000005c587b7224 */ /* 0x000fe400078e027b */
[----:B------:R-:W-:Y:S01]  /*9100*/  @!P5 IMAD.IADD R124, R124, 0x1, -R88 ;  /* 0x000000017c7cd824 */ /* 0x000fe200078e0a58 */
[----:B------:R-:W-:Y:S02]  /*9110*/  ISETP.GE.AND P5, PT, R91, RZ, PT ;  /* 0x000000ff5b00720c */ /* 0x000fe40003fa6270 */
[----:B------:R-:W-:Y:S01]  /*9120*/  LOP3.LUT R91, R87, 0xaa, RZ, 0xfc, !PT ;  /* 0x000000aa575b7812 */ /* 0x000fe200078efcff */
[----:B------:R-:W-:Y:S01]  /*9130*/  @!P6 IMAD.MOV R124, RZ, RZ, -R124 ;  /* 0x000000ffff7ce224 */ /* 0x000fe200078e0a7c */
[----:B------:R-:W-:-:S02]  /*9140*/  ISETP.GT.U32.AND P3, PT, R88, R89, PT ;  /* 0x000000595800720c */ /* 0x000fc40003f64070 */
[----:B------:R-:W-:Y:S02]  /*9150*/  ISETP.GT.U32.AND P6, PT, R88, R123, PT ;  /* 0x0000007b5800720c */ /* 0x000fe40003fc4070 */
[----:B------:R-:W-:-:S05]  /*9160*/  IABS R96, R91 ;  /* 0x0000005b00607213 */ /* 0x000fca0000000000 */
[----:B------:R-:W-:-:S04]  /*9170*/  IMAD.HI.U32 R92, R86, R96, RZ ;  /* 0x00000060565c7227 */ /* 0x000fc800078e00ff */
[----:B------:R-:W-:Y:S02]  /*9180*/  IMAD.MOV R92, RZ, RZ, -R92 ;  /* 0x000000ffff5c7224 */ /* 0x000fe400078e0a5c */
[--C-:B------:R-:W-:Y:S01]  /*9190*/  @!P3 IMAD.IADD R89, R89, 0x1, -R88.reuse ;  /* 0x000000015959b824 */ /* 0x100fe200078e0a58 */
[----:B------:R-:W-:Y:S01]  /*91a0*/  ISETP.GE.AND P3, PT, R91, RZ, PT ;  /* 0x000000ff5b00720c */ /* 0x000fe20003f66270 */
[----:B------:R-:W-:Y:S01]  /*91b0*/  @!P6 IMAD.IADD R123, R123, 0x1, -R88 ;  /* 0x000000017b7be824 */ /* 0x000fe200078e0a58 */
[----:B------:R-:W-:Y:S01]  /*91c0*/  LOP3.LUT R91, R87, 0xac, RZ, 0xfc, !PT ;  /* 0x000000ac575b7812 */ /* 0x000fe200078efcff */
[C---:B------:R-:W-:Y:S02]  /*91d0*/  IMAD R96, R88.reuse, R92, R96 ;  /* 0x0000005c58607224 */ /* 0x040fe400078e0260 */
[----:B------:R-:W-:Y:S01]  /*91e0*/  @!P4 IMAD.MOV R89, RZ, RZ, -R89 ;  /* 0x000000ffff59c224 */ /* 0x000fe200078e0a59 */
[----:B------:R-:W-:Y:S02]  /*91f0*/  IABS R92, R91 ;  /* 0x0000005b005c7213 */ /* 0x000fe40000000000 */
[----:B------:R-:W-:-:S02]  /*9200*/  ISETP.GT.U32.AND P6, PT, R88, R123, PT ;  /* 0x0000007b5800720c */ /* 0x000fc40003fc4070 */
[----:B------:R-:W-:Y:S01]  /*9210*/  ISETP.GT.U32.AND P4, PT, R88, R96, PT ;  /* 0x000000605800720c */ /* 0x000fe20003f84070 */
[----:B------:R-:W-:-:S04]  /*9220*/  IMAD.HI.U32 R94, R86, R92, RZ ;  /* 0x0000005c565e7227 */ /* 0x000fc800078e00ff */
[----:B------:R-:W-:-:S04]  /*9230*/  IMAD.MOV R94, RZ, RZ, -R94 ;  /* 0x000000ffff5e7224 */ /* 0x000fc800078e0a5e */
[----:B------:R-:W-:Y:S02]  /*9240*/  IMAD R92, R88, R94, R92 ;  /* 0x0000005e585c7224 */ /* 0x000fe400078e025c */
[--C-:B------:R-:W-:Y:S01]  /*9250*/  @!P6 IMAD.IADD R123, R123, 0x1, -R88.reuse ;  /* 0x000000017b7be824 */ /* 0x100fe200078e0a58 */
[----:B------:R-:W-:Y:S01]  /*9260*/  ISETP.GE.AND P6, PT, R91, RZ, PT ;  /* 0x000000ff5b00720c */ /* 0x000fe20003fc6270 */
[----:B------:R-:W-:Y:S01]  /*9270*/  @!P4 IMAD.IADD R96, R96, 0x1, -R88 ;  /* 0x000000016060c824 */ /* 0x000fe200078e0a58 */
[----:B------:R-:W-:Y:S01]  /*9280*/  LOP3.LUT R91, R87, 0xb2, RZ, 0xfc, !PT ;  /* 0x000000b2575b7812 */ /* 0x000fe200078efcff */
[----:B------:R-:W-:Y:S01]  /*9290*/  @!P5 IMAD.MOV R123, RZ, RZ, -R123 ;  /* 0x000000ffff7bd224 */ /* 0x000fe200078e0a7b */
[C---:B------:R-:W-:Y:S02]  /*92a0*/  ISETP.GT.U32.AND P5, PT, R88.reuse, R92, PT ;  /* 0x0000005c5800720c */ /* 0x040fe40003fa4070 */
[----:B------:R-:W-:Y:S02]  /*92b0*/  ISETP.GT.U32.AND P4, PT, R88, R96, PT ;  /* 0x000000605800720c */ /* 0x000fe40003f84070 */
[----:B------:R-:W-:-:S05]  /*92c0*/  IABS R97, R91 ;  /* 0x0000005b00617213 */ /* 0x000fca0000000000 */
[----:B------:R-:W-:-:S04]  /*92d0*/  IMAD.HI.U32 R95, R86, R97, RZ ;  /* 0x00000061565f7227 */ /* 0x000fc800078e00ff */
[----:B------:R-:W-:Y:S02]  /*92e0*/  IMAD.MOV R95, RZ, RZ, -R95 ;  /* 0x000000ffff5f7224 */ /* 0x000fe400078e0a5f */
[--C-:B------:R-:W-:Y:S02]  /*92f0*/  @!P5 IMAD.IADD R92, R92, 0x1, -R88.reuse ;  /* 0x000000015c5cd824 */ /* 0x100fe400078e0a58 */
[----:B------:R-:W-:Y:S01]  /*9300*/  @!P4 IMAD.IADD R96, R96, 0x1, -R88 ;  /* 0x000000016060c824 */ /* 0x000fe200078e0a58 */
[----:B------:R-:W-:Y:S01]  /*9310*/  ISETP.GE.AND P4, PT, R91, RZ, PT ;  /* 0x000000ff5b00720c */ /* 0x000fe20003f86270 */
[C---:B------:R-:W-:Y:S01]  /*9320*/  IMAD R97, R88.reuse, R95, R97 ;  /* 0x0000005f58617224 */ /* 0x040fe200078e0261 */
[----:B------:R-:W-:Y:S01]  /*9330*/  LOP3.LUT R91, R87, 0xb4, RZ, 0xfc, !PT ;  /* 0x000000b4575b7812 */ /* 0x000fe200078efcff */
[----:B------:R-:W-:Y:S01]  /*9340*/  @!P3 IMAD.MOV R96, RZ, RZ, -R96 ;  /* 0x000000ffff60b224 */ /* 0x000fe200078e0a60 */
[----:B------:R-:W-:Y:S02]  /*9350*/  ISETP.GT.U32.AND P5, PT, R88, R92, PT ;  /* 0x0000005c5800720c */ /* 0x000fe40003fa4070 */
[----:B------:R-:W-:-:S02]  /*9360*/  IABS R94, R91 ;  /* 0x0000005b005e7213 */ /* 0x000fc40000000000 */
[----:B------:R-:W-:-:S03]  /*9370*/  ISETP.GT.U32.AND P3, PT, R88, R97, PT ;  /* 0x000000615800720c */ /* 0x000fc60003f64070 */
[----:B------:R-:W-:-:S04]  /*9380*/  IMAD.HI.U32 R95, R86, R94, RZ ;  /* 0x0000005e565f7227 */ /* 0x000fc800078e00ff */
[----:B------:R-:W-:Y:S02]  /*9390*/  IMAD.MOV R95, RZ, RZ, -R95 ;  /* 0x000000ffff5f7224 */ /* 0x000fe400078e0a5f */
[----:B------:R-:W-:Y:S01]  /*93a0*/  @!P5 IMAD.IADD R92, R92, 0x1, -R88 ;  /* 0x000000015c5cd824 */ /* 0x000fe200078e0a58 */
[----:B------:R-:W-:Y:S01]  /*93b0*/  ISETP.GE.AND P5, PT, R91, RZ, PT ;  /* 0x000000ff5b00720c */ /* 0x000fe20003fa6270 */
[----:B------:R-:W-:Y:S01]  /*93c0*/  IMAD R91, R88, R95, R94 ;  /* 0x0000005f585b7224 */ /* 0x000fe200078e025e */
[----:B------:R-:W-:Y:S01]  /*93d0*/  LOP3.LUT R94, R87, 0xba, RZ, 0xfc, !PT ;  /* 0x000000ba575e7812 */ /* 0x000fe200078efcff */
[----:B------:R-:W-:-:S03]  /*93e0*/  @!P3 IMAD.IADD R97, R97, 0x1, -R88 ;  /* 0x000000016161b824 */ /* 0x000fc600078e0a58 */
[----:B------:R-:W-:Y:S02]  /*93f0*/  IABS R100, R94 ;  /* 0x0000005e00647213 */ /* 0x000fe40000000000 */
[----:B------:R-:W-:Y:S01]  /*9400*/  ISETP.GT.U32.AND P3, PT, R88, R97, PT ;  /* 0x000000615800720c */ /* 0x000fe20003f64070 */
[----:B------:R-:W-:Y:S02]  /*9410*/  IMAD.MOV.U32 R122, RZ, RZ, R92 ;  /* 0x000000ffff7a7224 */ /* 0x000fe400078e005c */
[----:B------:R-:W-:-:S04]  /*9420*/  IMAD.HI.U32 R92, R86, R100, RZ ;  /* 0x00000064565c7227 */ /* 0x000fc800078e00ff */
[----:B------:R-:W-:Y:S01]  /*9430*/  @!P6 IMAD.MOV R122, RZ, RZ, -R122 ;  /* 0x000000ffff7ae224 */ /* 0x000fe200078e0a7a */
[----:B------:R-:W-:Y:S01]  /*9440*/  ISETP.GT.U32.AND P6, PT, R88, R91, PT ;  /* 0x0000005b5800720c */ /* 0x000fe20003fc4070 */
[----:B------:R-:W-:-:S04]  /*9450*/  IMAD.MOV R92, RZ, RZ, -R92 ;  /* 0x000000ffff5c7224 */ /* 0x000fc800078e0a5c */
[----:B------:R-:W-:Y:S02]  /*9460*/  @!P3 IMAD.IADD R97, R97, 0x1, -R88 ;  /* 0x000000016161b824 */ /* 0x000fe400078e0a58 */
[----:B------:R-:W-:Y:S02]  /*9470*/  IMAD R100, R88, R92, R100 ;  /* 0x0000005c58647224 */ /* 0x000fe400078e0264 */
[----:B------:R-:W-:-:S03]  /*9480*/  @!P4 IMAD.MOV R97, RZ, RZ, -R97 ;  /* 0x000000ffff61c224 */ /* 0x000fc600078e0a61 */
[----:B------:R-:W-:Y:S01]  /*9490*/  ISETP.GT.U32.AND P4, PT, R88, R100, PT ;  /* 0x000000645800720c */ /* 0x000fe20003f84070 */
[----:B------:R-:W-:Y:S01]  /*94a0*/  @!P6 IMAD.IADD R91, R91, 0x1, -R88 ;  /* 0x000000015b5be824 */ /* 0x000fe200078e0a58 */
[----:B------:R-:W-:-:S04]  /*94b0*/  LOP3.LUT R92, R87, 0xbc, RZ, 0xfc, !PT ;  /* 0x000000bc575c7812 */ /* 0x000fc800078efcff */
[----:B------:R-:W-:Y:S02]  /*94c0*/  ISETP.GT.U32.AND P6, PT, R88, R91, PT ;  /* 0x0000005b5800720c */ /* 0x000fe40003fc4070 */
[----:B------:R-:W-:-:S05]  /*94d0*/  IABS R95, R92 ;  /* 0x0000005c005f7213 */ /* 0x000fca0000000000 */
[----:B------:R-:W-:Y:S01]  /*94e0*/  @!P4 IMAD.IADD R100, R100, 0x1, -R88 ;  /* 0x000000016464c824 */ /* 0x000fe200078e0a58 */
[----:B------:R-:W-:Y:S01]  /*94f0*/  ISETP.GE.AND P3, PT, R94, RZ, PT ;  /* 0x000000ff5e00720c */ /* 0x000fe20003f66270 */
[----:B------:R-:W-:-:S03]  /*9500*/  IMAD.HI.U32 R94, R86, R95, RZ ;  /* 0x0000005f565e7227 */ /* 0x000fc600078e00ff */
[C---:B------:R-:W-:Y:S01]  /*9510*/  ISETP.GT.U32.AND P4, PT, R88.reuse, R100, PT ;  /* 0x000000645800720c */ /* 0x040fe20003f84070 */
[----:B------:R-:W-:Y:S02]  /*9520*/  @!P6 IMAD.IADD R91, R91, 0x1, -R88 ;  /* 0x000000015b5be824 */ /* 0x000fe400078e0a58 */
[----:B------:R-:W-:Y:S02]  /*9530*/  IMAD.MOV R94, RZ, RZ, -R94 ;  /* 0x000000ffff5e7224 */ /* 0x000fe400078e0a5e */
[----:B------:R-:W-:Y:S01]  /*9540*/  IMAD.MOV.U32 R120, RZ, RZ, R91 ;  /* 0x000000ffff787224 */ /* 0x000fe200078e005b */
[C---:B------:R-:W-:Y:S01]  /*9550*/  LOP3.LUT R91, R87.reuse, 0xc2, RZ, 0xfc, !PT ;  /* 0x000000c2575b7812 */ /* 0x040fe200078efcff */
[----:B------:R-:W-:Y:S01]  /*9560*/  IMAD R95, R88, R94, R95 ;  /* 0x0000005e585f7224 */ /* 0x000fe200078e025f */
[----:B------:R-:W-:Y:S02]  /*9570*/  ISETP.GE.AND P6, PT, R92, RZ, PT ;  /* 0x000000ff5c00720c */ /* 0x000fe40003fc6270 */
[----:B------:R-:W-:-:S02]  /*9580*/  LOP3.LUT R92, R87, 0xca, RZ, 0xfc, !PT ;  /* 0x000000ca575c7812 */ /* 0x000fc400078efcff */
[----:B------:R-:W-:Y:S01]  /*9590*/  IABS R102, R91 ;  /* 0x0000005b00667213 */ /* 0x000fe20000000000 */
[----:B------:R-:W-:Y:S01]  /*95a0*/  @!P4 IMAD.IADD R100, R100, 0x1, -R88 ;  /* 0x000000016464c824 */ /* 0x000fe200078e0a58 */
[----:B------:R-:W-:Y:S02]  /*95b0*/  ISETP.GT.U32.AND P4, PT, R88, R95, PT ;  /* 0x0000005f5800720c */ /* 0x000fe40003f84070 */
[----:B------:R-:W-:Y:S01]  /*95c0*/  IABS R104, R92 ;  /* 0x0000005c00687213 */ /* 0x000fe20000000000 */
[----:B------:R-:W-:Y:S01]  /*95d0*/  IMAD.HI.U32 R94, R86, R102, RZ ;  /* 0x00000066565e7227 */ /* 0x000fe200078e00ff */
[----:B------:R-:W-:-:S03]  /*95e0*/  LOP3.LUT R108, R87, 0xc4, RZ, 0xfc, !PT ;  /* 0x000000c4576c7812 */ /* 0x000fc600078efcff */
[----:B------:R-:W-:-:S04]  /*95f0*/  IMAD.HI.U32 R105, R86, R104, RZ ;  /* 0x0000006856697227 */ /* 0x000fc800078e00ff */
[----:B------:R-:W-:Y:S02]  /*9600*/  IMAD.MOV R94, RZ, RZ, -R94 ;  /* 0x000000ffff5e7224 */ /* 0x000fe400078e0a5e */
[----:B------:R-:W-:Y:S01]  /*9610*/  @!P5 IMAD.MOV R120, RZ, RZ, -R120 ;  /* 0x000000ffff78d224 */ /* 0x000fe200078e0a78 */
[----:B------:R-:W-:Y:S01]  /*9620*/  ISETP.GE.AND P5, PT, R91, RZ, PT ;  /* 0x000000ff5b00720c */ /* 0x000fe20003fa6270 */
[----:B------:R-:W-:Y:S01]  /*9630*/  IMAD.MOV R105, RZ, RZ, -R105 ;  /* 0x000000ffff697224 */ /* 0x000fe200078e0a69 */
[----:B------:R-:W-:Y:S01]  /*9640*/  IABS R91, R108 ;  /* 0x0000006c005b7213 */ /* 0x000fe20000000000 */
[C---:B------:R-:W-:Y:S01]  /*9650*/  IMAD R102, R88.reuse, R94, R102 ;  /* 0x0000005e58667224 */ /* 0x040fe200078e0266 */
[----:B------:R-:W-:Y:S01]  /*9660*/  LOP3.LUT R94, R87, 0xd2, RZ, 0xfc, !PT ;  /* 0x000000d2575e7812 */ /* 0x000fe200078efcff */
[----:B------:R-:W-:Y:S02]  /*9670*/  @!P4 IMAD.IADD R95, R95, 0x1, -R88 ;  /* 0x000000015f5fc824 */ /* 0x000fe400078e0a58 */
[----:B------:R-:W-:Y:S01]  /*9680*/  IMAD R104, R88, R105, R104 ;  /* 0x0000006958687224 */ /* 0x000fe200078e0268 */
[----:B------:R-:W-:Y:S01]  /*9690*/  IABS R105, R94 ;  /* 0x0000005e00697213 */ /* 0x000fe20000000000 */
[----:B------:R-:W-:Y:S01]  /*96a0*/  IMAD.HI.U32 R101, R86, R91, RZ ;  /* 0x0000005b56657227 */ /* 0x000fe200078e00ff */
[----:B------:R-:W-:-:S03]  /*96b0*/  ISETP.GT.U32.AND P4, PT, R88, R95, PT ;  /* 0x0000005f5800720c */ /* 0x000fc60003f84070 */
[----:B------:R-:W-:Y:S01]  /*96c0*/  @!P3 IMAD.MOV R100, RZ, RZ, -R100 ;  /* 0x000000ffff64b224 */ /* 0x000fe200078e0a64 */
[----:B------:R-:W-:Y:S01]  /*96d0*/  ISETP.GT.U32.AND P3, PT, R88, R102, PT ;  /* 0x000000665800720c */ /* 0x000fe20003f64070 */
[----:B------:R-:W-:Y:S01]  /*96e0*/  IMAD.MOV R101, RZ, RZ, -R101 ;  /* 0x000000ffff657224 */ /* 0x000fe200078e0a65 */
[----:B------:R-:W-:Y:S01]  /*96f0*/  LOP3.LUT R107, R87, 0xda, RZ, 0xfc, !PT ;  /* 0x000000da576b7812 */ /* 0x000fe200078efcff */
[----:B------:R-:W-:-:S04]  /*9700*/  IMAD.HI.U32 R118, R86, R105, RZ ;  /* 0x0000006956767227 */ /* 0x000fc800078e00ff */
[C---:B------:R-:W-:Y:S01]  /*9710*/  IMAD R91, R88.reuse, R101, R91 ;  /* 0x00000065585b7224 */ /* 0x040fe200078e025b */
[----:B------:R-:W-:Y:S01]  /*9720*/  IABS R101, R107 ;  /* 0x0000006b00657213 */ /* 0x000fe20000000000 */
[----:B------:R-:W-:Y:S02]  /*9730*/  IMAD.MOV R118, RZ, RZ, -R118 ;  /* 0x000000ffff767224 */ /* 0x000fe400078e0a76 */
[----:B------:R-:W-:Y:S02]  /*9740*/  @!P4 IMAD.IADD R95, R95, 0x1, -R88 ;  /* 0x000000015f5fc824 */ /* 0x000fe400078e0a58 */
[----:B------:R-:W-:Y:S02]  /*9750*/  IMAD R105, R88, R118, R105 ;  /* 0x0000007658697224 */ /* 0x000fe400078e0269 */
[----:B------:R-:W-:-:S04]  /*9760*/  IMAD.HI.U32 R118, R86, R101, RZ ;  /* 0x0000006556767227 */ /* 0x000fc800078e00ff */
[----:B------:R-:W-:Y:S02]  /*9770*/  @!P3 IMAD.IADD R102, R102, 0x1, -R88 ;  /* 0x000000016666b824 */ /* 0x000fe400078e0a58 */
[----:B------:R-:W-:Y:S01]  /*9780*/  IMAD.MOV R125, RZ, RZ, -R118 ;  /* 0x000000ffff7d7224 */ /* 0x000fe200078e0a76 */
[C---:B------:R-:W-:Y:S01]  /*9790*/  ISETP.GT.U32.AND P4, PT, R88.reuse, R104, PT ;  /* 0x000000685800720c */ /* 0x040fe20003f84070 */
[----:B------:R-:W-:Y:S01]  /*97a0*/  IMAD.MOV.U32 R118, RZ, RZ, R95 ;  /* 0x000000ffff767224 */ /* 0x000fe200078e005f */
[----:B------:R-:W-:-:S03]  /*97b0*/  ISETP.GT.U32.AND P3, PT, R88, R102, PT ;  /* 0x000000665800720c */ /* 0x000fc60003f64070 */
[----:B------:R-:W-:Y:S01]  /*97c0*/  @!P6 IMAD.MOV R118, RZ, RZ, -R118 ;  /* 0x000000ffff76e224 */ /* 0x000fe200078e0a76 */
[C---:B------:R-:W-:Y:S01]  /*97d0*/  ISETP.GT.U32.AND P6, PT, R88.reuse, R91, PT ;  /* 0x0000005b5800720c */ /* 0x040fe20003fc4070 */
[----:B------:R-:W-:-:S06]  /*97e0*/  IMAD R101, R88, R125, R101 ;  /* 0x0000007d58657224 */ /* 0x000fcc00078e0265 */
[--C-:B------:R-:W-:Y:S02]  /*97f0*/  @!P4 IMAD.IADD R104, R104, 0x1, -R88.reuse ;  /* 0x000000016868c824 */ /* 0x100fe400078e0a58 */
[--C-:B------:R-:W-:Y:S01]  /*9800*/  @!P3 IMAD.IADD R102, R102, 0x1, -R88.reuse ;  /* 0x000000016666b824 */ /* 0x100fe200078e0a58 */
[C---:B------:R-:W-:Y:S02]  /*9810*/  ISETP.GT.U32.AND P3, PT, R88.reuse, R105, PT ;  /* 0x000000695800720c */ /* 0x040fe40003f64070 */
[C---:B------:R-:W-:Y:S01]  /*9820*/  ISETP.GT.U32.AND P4, PT, R88.reuse, R104, PT ;  /* 0x000000685800720c */ /* 0x040fe20003f84070 */
[----:B------:R-:W-:Y:S01]  /*9830*/  @!P6 IMAD.IADD R91, R91, 0x1, -R88 ;  /* 0x000000015b5be824 */ /* 0x000fe200078e0a58 */
[----:B------:R-:W-:Y:S01]  /*9840*/  ISETP.GT.U32.AND P6, PT, R88, R101, PT ;  /* 0x000000655800720c */ /* 0x000fe20003fc4070 */
[----:B------:R-:W-:Y:S01]  /*9850*/  @!P5 IMAD.MOV R102, RZ, RZ, -R102 ;  /* 0x000000ffff66d224 */ /* 0x000fe200078e0a66 */
[----:B------:R-:W-:-:S07]  /*9860*/  ISETP.GE.AND P5, PT, R92, RZ, PT ;  /* 0x000000ff5c00720c */ /* 0x000fce0003fa6270 */
[--C-:B------:R-:W-:Y:S02]  /*9870*/  @!P3 IMAD.IADD R105, R105, 0x1, -R88.reuse ;  /* 0x000000016969b824 */ /* 0x100fe400078e0a58 */
[--C-:B------:R-:W-:Y:S02]  /*9880*/  @!P4 IMAD.IADD R104, R104, 0x1, -R88.reuse ;  /* 0x000000016868c824 */ /* 0x100fe400078e0a58 */
[----:B------:R-:W-:Y:S01]  /*9890*/  @!P6 IMAD.IADD R101, R101, 0x1, -R88 ;  /* 0x000000016565e824 */ /* 0x000fe200078e0a58 */
[----:B------:R-:W-:Y:S01]  /*98a0*/  ISETP.GT.U32.AND P3, PT, R88, R105, PT ;  /* 0x000000695800720c */ /* 0x000fe20003f64070 */
[----:B------:R-:W-:Y:S01]  /*98b0*/  @!P5 IMAD.MOV R104, RZ, RZ, -R104 ;  /* 0x000000ffff68d224 */ /* 0x000fe200078e0a68 */
[----:B------:R-:W-:Y:S02]  /*98c0*/  ISETP.GE.AND P4, PT, R94, RZ, PT ;  /* 0x000000ff5e00720c */ /* 0x000fe40003f86270 */
[----:B------:R-:W-:Y:S02]  /*98d0*/  ISETP.GT.U32.AND P5, PT, R88, R101, PT ;  /* 0x000000655800720c */ /* 0x000fe40003fa4070 */
[----:B------:R-:W-:-:S02]  /*98e0*/  SEL R92, R159, R90, !P2 ;  /* 0x0000005a9f5c7207 */ /* 0x000fc40005000000 */
[----:B------:R-:W-:-:S03]  /*98f0*/  LOP3.LUT R90, R87, 0xcc, RZ, 0xfc, !PT ;  /* 0x000000cc575a7812 */ /* 0x000fc600078efcff */
[----:B------:R-:W-:Y:S02]  /*9900*/  IMAD R94, R92, UR8, RZ ;  /* 0x000000085c5e7c24 */ /* 0x000fe4000f8e02ff */
[----:B------:R-:W-:Y:S01]  /*9910*/  @!P3 IMAD.IADD R105, R105, 0x1, -R88 ;  /* 0x000000016969b824 */ /* 0x000fe200078e0a58 */
[----:B------:R-:W-:-:S03]  /*9920*/  IABS R92, R90 ;  /* 0x0000005a005c7213 */ /* 0x000fc60000000000 */
[----:B------:R-:W-:Y:S01]  /*9930*/  @!P4 IMAD.MOV R105, RZ, RZ, -R105 ;  /* 0x000000ffff69c224 */ /* 0x000fe200078e0a69 */
[----:B------:R-:W-:Y:S01]  /*9940*/  ISETP.GE.AND P4, PT, R90, RZ, PT ;  /* 0x000000ff5a00720c */ /* 0x000fe20003f86270 */
[----:B------:R-:W-:Y:S01]  /*9950*/  @!P5 IMAD.IADD R101, R101, 0x1, -R88 ;  /* 0x000000016565d824 */ /* 0x000fe200078e0a58 */
[----:B------:R-:W-:Y:S01]  /*9960*/  IADD3 R126, P5, PT, R94, R85, RZ ;  /* 0x000000555e7e7210 */ /* 0x000fe20007fbe0ff */
[----:B------:R-:W-:Y:S01]  /*9970*/  IMAD.HI.U32 R95, R86, R92, RZ ;  /* 0x0000005c565f7227 */ /* 0x000fe200078e00ff */
[C---:B------:R-:W-:Y:S02]  /*9980*/  LOP3.LUT R90, R87.reuse, 0xd4, RZ, 0xfc, !PT ;  /* 0x000000d4575a7812 */ /* 0x040fe400078efcff */
[----:B------:R-:W-:Y:S02]  /*9990*/  LEA.HI.X.SX32 R127, R94, R84, 0x1, P5 ;  /* 0x000000545e7f7211 */ /* 0x000fe400028f0eff */
[----:B------:R-:W-:Y:S02]  /*99a0*/  ISETP.GE.AND P5, PT, R90, RZ, PT ;  /* 0x000000ff5a00720c */ /* 0x000fe40003fa6270 */
[----:B------:R-:W-:Y:S01]  /*99b0*/  IABS R94, R90 ;  /* 0x0000005a005e7213 */ /* 0x000fe20000000000 */
[----:B------:R-:W-:Y:S01]  /*99c0*/  IMAD.MOV R90, RZ, RZ, -R95 ;  /* 0x000000ffff5a7224 */ /* 0x000fe200078e0a5f */
[----:B------:R-:W-:-:S03]  /*99d0*/  LOP3.LUT R125, R87, 0xdc, RZ, 0xfc, !PT ;  /* 0x000000dc577d7812 */ /* 0x000fc600078efcff */
[----:B------:R-:W-:Y:S01]  /*99e0*/  IMAD R92, R88, R90, R92 ;  /* 0x0000005a585c7224 */ /* 0x000fe200078e025c */
[----:B------:R-:W-:Y:S01]  /*99f0*/  IABS R95, R125 ;  /* 0x0000007d005f7213 */ /* 0x000fe20000000000 */
[----:B------:R-:W-:Y:S01]  /*9a00*/  IMAD.HI.U32 R90, R86, R94, RZ ;  /* 0x0000005e565a7227 */ /* 0x000fe200078e00ff */
[----:B------:R-:W-:Y:S02]  /*9a10*/  ISETP.GE.AND P6, PT, R108, RZ, PT ;  /* 0x000000ff6c00720c */ /* 0x000fe40003fc6270 */
[----:B------:R-:W-:Y:S01]  /*9a20*/  ISETP.GE.AND P3, PT, R107, RZ, PT ;  /* 0x000000ff6b00720c */ /* 0x000fe20003f66270 */
[----:B------:R-:W-:Y:S01]  /*9a30*/  IMAD.MOV R90, RZ, RZ, -R90 ;  /* 0x000000ffff5a7224 */ /* 0x000fe200078e0a5a */
[----:B------:R-:W-:Y:S01]  /*9a40*/  LOP3.LUT R108, R87, 0xe2, RZ, 0xfc, !PT ;  /* 0x000000e2576c7812 */ /* 0x000fe200078efcff */
[----:B------:R-:W-:-:S04]  /*9a50*/  IMAD.HI.U32 R107, R86, R95, RZ ;  /* 0x0000005f566b7227 */ /* 0x000fc800078e00ff */
[----:B------:R-:W-:Y:S01]  /*9a60*/  IMAD R94, R88, R90, R94 ;  /* 0x0000005a585e7224 */ /* 0x000fe200078e025e */
[----:B------:R-:W-:Y:S01]  /*9a70*/  IABS R90, R108 ;  /* 0x0000006c005a7213 */ /* 0x000fe20000000000 */
[----:B------:R-:W-:-:S04]  /*9a80*/  IMAD.MOV R107, RZ, RZ, -R107 ;  /* 0x000000ffff6b7224 */ /* 0x000fc800078e0a6b */
[----:B------:R-:W-:Y:S02]  /*9a90*/  IMAD R95, R88, R107, R95 ;  /* 0x0000006b585f7224 */ /* 0x000fe400078e025f */
[----:B------:R-:W-:-:S04]  /*9aa0*/  IMAD.HI.U32 R107, R86, R90, RZ ;  /* 0x0000005a566b7227 */ /* 0x000fc800078e00ff */
[----:B------:R-:W-:-:S04]  /*9ab0*/  IMAD.MOV R107, RZ, RZ, -R107 ;  /* 0x000000ffff6b7224 */ /* 0x000fc800078e0a6b */
[----:B------:R-:W-:Y:S02]  /*9ac0*/  IMAD R90, R88, R107, R90 ;  /* 0x0000006b585a7224 */ /* 0x000fe400078e025a */
[----:B------:R-:W0:Y:S01]  /*9ad0*/  S2R R107, SR_TID.X ;  /* 0x00000000006b7919 */ /* 0x000e220000002100 */
[----:B------:R-:W-:-:S04]  /*9ae0*/  @!UP1 UIADD3 UR4, UPT, UPT, -UR6, 0x100000, URZ ;  /* 0x0010000006049890 */ /* 0x000fc8000fffe1ff */
[----:B------:R-:W-:Y:S02]  /*9af0*/  @!UP1 USHF.L.U32 UR5, UR4, 0xb, URZ ;  /* 0x0000000b04059899 */ /* 0x000fe400080006ff */
[----:B------:R-:W-:Y:S01]  /*9b00*/  @!UP1 USHF.L.U32 UR4, UR4, 0x1, URZ ;  /* 0x0000000104049899 */ /* 0x000fe200080006ff */
[----:B------:R-:W-:-:S11]  /*9b10*/  VOTEU.ALL UP1, P0 ;  /* 0x0000000000ff7886 */ /* 0x000fd60000020000 */
[----:B------:R1:W1:Y:S01]  /*9b20*/  @!UP1 SYNCS.EXCH.64 URZ, [UR13+0xc008], UR4 ;  /* 0x00c008040dff95b2 */ /* 0x0002620008000100 */
[----:B------:R-:W-:Y:S02]  /*9b30*/  SEL R103, R159, R103, !P2 ;  /* 0x000000679f677207 */ /* 0x000fe40005000000 */
[----:B0-----:R-:W-:-:S05]  /*9b40*/  LOP3.LUT R107, R107, 0x7f, RZ, 0xc0, !PT ;  /* 0x0000007f6b6b7812 */ /* 0x001fca00078ec0ff */
[----:B--2---:R-:W-:Y:S04]  /*9b50*/  STS.U8 [R107+UR13+0x8000], R143 ;  /* 0x0080008f6b007988 */ /* 0x004fe8000800000d */
[----:B------:R0:W-:Y:S02]  /*9b60*/  STS.U8 [R107+UR13+0x8400], R145 ;  /* 0x008400916b007988 */ /* 0x0001e4000800000d */
[----:B0-----:R-:W-:Y:S02]  /*9b70*/  IMAD.MOV.U32 R107, RZ, RZ, R101 ;  /* 0x000000ffff6b7224 */ /* 0x001fe400078e0065 */
[----:B------:R-:W0:Y:S01]  /*9b80*/  S2R R101, SR_TID.X ;  /* 0x0000000000657919 */ /* 0x000e220000002100 */
[----:B------:R-:W-:Y:S01]  /*9b90*/  PRMT R216, RZ, 0x7610, R216 ;  /* 0x00007610ffd87816 */ /* 0x000fe200000000d8 */
[----:B------:R-:W-:Y:S01]  /*9ba0*/  IMAD R103, R103, UR8, RZ ;  /* 0x0000000867677c24 */ /* 0x000fe2000f8e02ff */
[----:B------:R2:W-:Y:S01]  /*9bb0*/  STL [R1+0x168], R126 ;  /* 0x0001687e01007387 */ /* 0x0005e20000100800 */
[----:B------:R-:W-:-:S03]  /*9bc0*/  @!P3 IMAD.MOV R107, RZ, RZ, -R107 ;  /* 0x000000ffff6bb224 */ /* 0x000fc600078e0a6b */
[----:B------:R2:W3:Y:S04]  /*9bd0*/  @P1 LDG.E.U8 R216, desc[UR26][R126.64] ;  /* 0x0000001a7ed81981 */ /* 0x0004e8000c1e1100 */
[----:B------:R1:W-:Y:S01]  /*9be0*/  STL [R1+0x164], R127 ;  /* 0x0001647f01007387 */ /* 0x0003e20000100800 */
[----:B--2---:R-:W-:-:S04]  /*9bf0*/  IADD3 R126, P3, PT, R103, R85, RZ ;  /* 0x00000055677e7210 */ /* 0x004fc80007f7e0ff */
[----:B-1----:R-:W-:Y:S02]  /*9c00*/  LEA.HI.X.SX32 R127, R103, R84, 0x1, P3 ;  /* 0x00000054677f7211 */ /* 0x002fe400018f0eff */
[----:B------:R-:W-:Y:S02]  /*9c10*/  ISETP.GT.U32.AND P3, PT, R88, R90, PT ;  /* 0x0000005a5800720c */ /* 0x000fe40003f64070 */
[----:B------:R-:W-:Y:S02]  /*9c20*/  SEL R99, R159, R99, !P2 ;  /* 0x000000639f637207 */ /* 0x000fe40005000000 */
[----:B0-----:R-:W-:-:S03]  /*9c30*/  LOP3.LUT R101, R101, 0x7f, RZ, 0xc0, !PT ;  /* 0x0000007f65657812 */ /* 0x001fc600078ec0ff */
[----:B------:R-:W-:Y:S02]  /*9c40*/  IMAD R99, R99, UR8, RZ ;  /* 0x0000000863637c24 */ /* 0x000fe4000f8e02ff */
[----:B------:R-:W-:Y:S04]  /*9c50*/  STS.U8 [R101+UR13+0x8800], R146 ;  /* 0x0088009265007988 */ /* 0x000fe8000800000d */
[----:B------:R-:W-:Y:S01]  /*9c60*/  @!P3 IMAD.IADD R90, R90, 0x1, -R88 ;  /* 0x000000015a5ab824 */ /* 0x000fe200078e0a58 */
[----:B------:R0:W-:Y:S01]  /*9c70*/  STS.U8 [R101+UR13+0x8c00], R147 ;  /* 0x008c009365007988 */ /* 0x0001e2000800000d */
[----:B------:R-:W-:Y:S02]  /*9c80*/  PRMT R209, RZ, 0x7610, R209 ;  /* 0x00007610ffd17816 */ /* 0x000fe400000000d1 */
[----:B------:R-:W-:Y:S01]  /*9c90*/  PRMT R208, RZ, 0x7610, R208 ;  /* 0x00007610ffd07816 */ /* 0x000fe200000000d0 */
[----:B------:R1:W-:Y:S01]  /*9ca0*/  STL [R1+0x188], R126 ;  /* 0x0001887e01007387 */ /* 0x0003e20000100800 */
[----:B0-----:R-:W-:-:S03]  /*9cb0*/  IADD3 R101, P3, PT, R99, R85, RZ ;  /* 0x0000005563657210 */ /* 0x001fc60007f7e0ff */
[----:B------:R1:W2:Y:S01]  /*9cc0*/  @P1 LDG.E.U8 R209, desc[UR26][R126.64] ;  /* 0x0000001a7ed11981 */ /* 0x0002a2000c1e1100 */
[----:B------:R-:W-:-:S03]  /*9cd0*/  LEA.HI.X.SX32 R103, R99, R84, 0x1, P3 ;  /* 0x0000005463677211 */ /* 0x000fc600018f0eff */
[----:B------:R0:W-:Y:S01]  /*9ce0*/  STL [R1+0x184], R127 ;  /* 0x0001847f01007387 */ /* 0x0001e20000100800 */
[----:B-1----:R-:W-:Y:S02]  /*9cf0*/  @P1 IMAD.MOV.U32 R126, RZ, RZ, R101 ;  /* 0x000000ffff7e1224 */ /* 0x002fe400078e0065 */
[----:B0-----:R-:W-:-:S05]  /*9d00*/  @P1 IMAD.MOV.U32 R127, RZ, RZ, R103 ;  /* 0x000000ffff7f1224 */ /* 0x001fca00078e0067 */
[----:B------:R0:W2:Y:S01]  /*9d10*/  @P1 LDG.E.U8 R208, desc[UR26][R126.64] ;  /* 0x0000001a7ed01981 */ /* 0x0000a2000c1e1100 */
[----:B------:R-:W-:Y:S01]  /*9d20*/  ISETP.GT.U32.AND P3, PT, R88, R90, PT ;  /* 0x0000005a5800720c */ /* 0x000fe20003f64070 */
[----:B0-----:R-:W0:Y:S01]  /*9d30*/  S2R R126, SR_TID.X ;  /* 0x00000000007e7919 */ /* 0x001e220000002100 */
[----:B------:R-:W-:-:S05]  /*9d40*/  SEL R89, R159, R89, !P2 ;  /* 0x000000599f597207 */ /* 0x000fca0005000000 */
[----:B------:R-:W-:Y:S01]  /*9d50*/  IMAD R89, R89, UR8, RZ ;  /* 0x0000000859597c24 */ /* 0x000fe2000f8e02ff */
[----:B------:R1:W-:Y:S05]  /*9d60*/  STL [R1+0x1a8], R101 ;  /* 0x0001a86501007387 */ /* 0x0003ea0000100800 */
[----:B------:R-:W-:Y:S01]  /*9d70*/  @!P3 IMAD.IADD R90, R90, 0x1, -R88 ;  /* 0x000000015a5ab824 */ /* 0x000fe200078e0a58 */
[----:B------:R4:W-:Y:S01]  /*9d80*/  STL [R1+0x1a4], R103 ;  /* 0x0001a46701007387 */ /* 0x0009e20000100800 */
[----:B-1----:R-:W-:Y:S02]  /*9d90*/  LOP3.LUT R101, R87, 0xea, RZ, 0xfc, !PT ;  /* 0x000000ea57657812 */ /* 0x002fe400078efcff */
[----:B----4-:R-:W-:-:S04]  /*9da0*/  IADD3 R103, P3, PT, R89, R85, RZ ;  /* 0x0000005559677210 */ /* 0x010fc80007f7e0ff */
[----:B------:R-:W-:Y:S02]  /*9db0*/  LEA.HI.X.SX32 R127, R89, R84, 0x1, P3 ;  /* 0x00000054597f7211 */ /* 0x000fe400018f0eff */
[----:B------:R-:W-:Y:S02]  /*9dc0*/  IABS R89, R101 ;  /* 0x0000006500597213 */ /* 0x000fe40000000000 */
[----:B------:R-:W-:-:S03]  /*9dd0*/  ISETP.GE.AND P3, PT, R108, RZ, PT ;  /* 0x000000ff6c00720c */ /* 0x000fc60003f66270 */
[----:B------:R-:W-:Y:S01]  /*9de0*/  IMAD.HI.U32 R99, R86, R89, RZ ;  /* 0x0000005956637227 */ /* 0x000fe200078e00ff */
[----:B0-----:R-:W-:-:S03]  /*9df0*/  LOP3.LUT R126, R126, 0x7f, RZ, 0xc0, !PT ;  /* 0x0000007f7e7e7812 */ /* 0x001fc600078ec0ff */
[----:B------:R-:W-:Y:S01]  /*9e00*/  IMAD.MOV R99, RZ, RZ, -R99 ;  /* 0x000000ffff637224 */ /* 0x000fe200078e0a63 */
[----:B------:R-:W-:Y:S01]  /*9e10*/  SEL R96, R159, R96, !P2 ;  /* 0x000000609f607207 */ /* 0x000fe20005000000 */
[----:B------:R-:W-:Y:S02]  /*9e20*/  STS.U8 [R126+UR13+0x9000], R151 ;  /* 0x009000977e007988 */ /* 0x000fe4000800000d */
[----:B------:R-:W-:Y:S02]  /*9e30*/  IMAD R89, R88, R99, R89 ;  /* 0x0000006358597224 */ /* 0x000fe400078e0259 */
[----:B------:R-:W-:Y:S01]  /*9e40*/  STS.U8 [R126+UR13+0x9400], R149 ;  /* 0x009400957e007988 */ /* 0x000fe2000800000d */
[----:B------:R-:W-:-:S03]  /*9e50*/  LOP3.LUT R99, R126, 0x10, RZ, 0x3c, !PT ;  /* 0x000000107e637812 */ /* 0x000fc600078e3cff */
[----:B------:R-:W-:Y:S01]  /*9e60*/  STS.U8 [R126+UR13+0x9800], R153 ;  /* 0x009800997e007988 */ /* 0x000fe2000800000d */
[----:B------:R-:W-:-:S03]  /*9e70*/  IMAD R96, R96, UR8, RZ ;  /* 0x0000000860607c24 */ /* 0x000fc6000f8e02ff */
[----:B------:R0:W-:Y:S01]  /*9e80*/  STS.U8 [R126+UR13+0x9c00], R152 ;  /* 0x009c00987e007988 */ /* 0x0001e2000800000d */
[----:B------:R-:W-:-:S03]  /*9e90*/  PRMT R168, RZ, 0x7610, R168 ;  /* 0x00007610ffa87816 */ /* 0x000fc600000000a8 */
[----:B------:R1:W-:Y:S01]  /*9ea0*/  STL [R1+0x218], R103 ;  /* 0x0002186701007387 */ /* 0x0003e20000100800 */
[----:B0-----:R-:W-:Y:S02]  /*9eb0*/  @P1 IMAD.MOV.U32 R126, RZ, RZ, R103 ;  /* 0x000000ffff7e1224 */ /* 0x001fe400078e0067 */
[----:B-1----:R-:W-:Y:S01]  /*9ec0*/  IMAD.MOV.U32 R103, RZ, RZ, R90 ;  /* 0x000000ffff677224 */ /* 0x002fe200078e005a */
[----:B------:R0:W-:Y:S03]  /*9ed0*/  STL [R1+0x214], R127 ;  /* 0x0002147f01007387 */ /* 0x0001e60000100800 */
[----:B------:R-:W-:Y:S01]  /*9ee0*/  @!P3 IMAD.MOV R103, RZ, RZ, -R103 ;  /* 0x000000ffff67b224 */ /* 0x000fe200078e0a67 */
[----:B------:R-:W-:Y:S01]  /*9ef0*/  IADD3 R108, P3, PT, R96, R85, RZ ;  /* 0x00000055606c7210 */ /* 0x000fe20007f7e0ff */
[----:B------:R0:W4:Y:S01]  /*9f00*/  @P1 LDG.E.U8 R168, desc[UR26][R126.64] ;  /* 0x0000001a7ea81981 */ /* 0x000122000c1e1100 */
[----:B------:R-:W-:-:S02]  /*9f10*/  SEL R90, R159, R97, !P2 ;  /* 0x000000619f5a7207 */ /* 0x000fc40005000000 */
[----:B0-----:R-:W-:Y:S02]  /*9f20*/  LEA.HI.X.SX32 R127, R96, R84, 0x1, P3 ;  /* 0x00000054607f7211 */ /* 0x001fe400018f0eff */
[----:B------:R-:W-:Y:S01]  /*9f30*/  ISETP.GT.U32.AND P3, PT, R88, R89, PT ;  /* 0x000000595800720c */ /* 0x000fe20003f64070 */
[----:B------:R-:W-:Y:S01]  /*9f40*/  IMAD R90, R90, UR8, RZ ;  /* 0x000000085a5a7c24 */ /* 0x000fe2000f8e02ff */
[----:B------:R0:W-:Y:S01]  /*9f50*/  STL [R1+0x230], R108 ;  /* 0x0002306c01007387 */ /* 0x0001e20000100800 */
[----:B------:R-:W-:Y:S01]  /*9f60*/  @P1 IMAD.MOV.U32 R96, RZ, RZ, R108 ;  /* 0x000000ffff601224 */ /* 0x000fe200078e006c */
[----:B------:R-:W-:Y:S01]  /*9f70*/  PRMT R164, RZ, 0x7610, R164 ;  /* 0x00007610ffa47816 */ /* 0x000fe200000000a4 */
[----:B------:R-:W-:Y:S01]  /*9f80*/  @P1 IMAD.MOV.U32 R97, RZ, RZ, R127 ;  /* 0x000000ffff611224 */ /* 0x000fe200078e007f */
[----:B------:R1:W-:Y:S01]  /*9f90*/  STL [R1+0x22c], R127 ;  /* 0x00022c7f01007387 */ /* 0x0003e20000100800 */
[----:B------:R-:W-:Y:S02]  /*9fa0*/  PRMT R166, RZ, 0x7610, R166 ;  /* 0x00007610ffa67816 */ /* 0x000fe400000000a6 */
[----:B------:R-:W-:Y:S01]  /*9fb0*/  SEL R100, R159, R100, !P2 ;  /* 0x000000649f647207 */ /* 0x000fe20005000000 */
[----:B------:R1:W2:Y:S03]  /*9fc0*/  @P1 LDG.E.U8 R164, desc[UR26][R96.64] ;  /* 0x0000001a60a41981 */ /* 0x0002a6000c1e1100 */
[----:B------:R-:W-:Y:S01]  /*9fd0*/  @!P3 IMAD.IADD R89, R89, 0x1, -R88 ;  /* 0x000000015959b824 */ /* 0x000fe200078e0a58 */
[C---:B0-----:R-:W-:Y:S01]  /*9fe0*/  IADD3 R108, P3, PT, R90.reuse, R85, RZ ;  /* 0x000000555a6c7210 */ /* 0x041fe20007f7e0ff */
[----:B-1----:R-:W0:Y:S03]  /*9ff0*/  S2R R127, SR_TID.X ;  /* 0x00000000007f7919 */ /* 0x002e260000002100 */
[----:B------:R-:W-:-:S02]  /*a000*/  LEA.HI.X.SX32 R126, R90, R84, 0x1, P3 ;  /* 0x000000545a7e7211 */ /* 0x000fc400018f0eff */
[----:B------:R-:W-:Y:S01]  /*a010*/  ISETP.GT.U32.AND P3, PT, R88, R89, PT ;  /* 0x000000595800720c */ /* 0x000fe20003f64070 */
[----:B------:R-:W-:Y:S02]  /*a020*/  @P1 IMAD.MOV.U32 R96, RZ, RZ, R108 ;  /* 0x000000ffff601224 */ /* 0x000fe400078e006c */
[----:B------:R-:W-:Y:S02]  /*a030*/  @P1 IMAD.MOV.U32 R97, RZ, RZ, R126 ;  /* 0x000000ffff611224 */ /* 0x000fe400078e007e */
[----:B------:R-:W-:-:S03]  /*a040*/  IMAD R100, R100, UR8, RZ ;  /* 0x0000000864647c24 */ /* 0x000fc6000f8e02ff */
[----:B------:R1:W2:Y:S04]  /*a050*/  @P1 LDG.E.U8 R166, desc[UR26][R96.64] ;  /* 0x0000001a60a61981 */ /* 0x0002a8000c1e1100 */
[----:B------:R1:W-:Y:S01]  /*a060*/  STL [R1+0x248], R108 ;  /* 0x0002486c01007387 */ /* 0x0003e20000100800 */
[----:B------:R-:W-:Y:S01]  /*a070*/  @!P3 IMAD.IADD R89, R89, 0x1, -R88 ;  /* 0x000000015959b824 */ /* 0x000fe200078e0a58 */
[----:B-1----:R-:W-:Y:S02]  /*a080*/  LOP3.LUT R97, R87, 0xf2, RZ, 0xfc, !PT ;  /* 0x000000f257617812 */ /* 0x002fe400078efcff */
[----:B------:R1:W-:Y:S01]  /*a090*/  STL [R1+0x244], R126 ;  /* 0x0002447e01007387 */ /* 0x0003e20000100800 */
[----:B------:R-:W-:Y:S02]  /*a0a0*/  IADD3 R108, P3, PT, R100, R85, RZ ;  /* 0x00000055646c7210 */ /* 0x000fe40007f7e0ff */
[----:B------:R-:W-:-:S02]  /*a0b0*/  IABS R90, R97 ;  /* 0x00000061005a7213 */ /* 0x000fc40000000000 */
[----:B-1----:R-:W-:-:S03]  /*a0c0*/  LEA.HI.X.SX32 R126, R100, R84, 0x1, P3 ;  /* 0x00000054647e7211 */ /* 0x002fc600018f0eff */
[----:B------:R-:W-:Y:S01]  /*a0d0*/  IMAD.HI.U32 R96, R86, R90, RZ ;  /* 0x0000005a56607227 */ /* 0x000fe200078e00ff */
[----:B------:R-:W-:Y:S02]  /*a0e0*/  ISETP.GE.AND P3, PT, R101, RZ, PT ;  /* 0x000000ff6500720c */ /* 0x000fe40003f66270 */
[----:B------:R-:W-:Y:S01]  /*a0f0*/  SEL R102, R159, R102, !P2 ;  /* 0x000000669f667207 */ /* 0x000fe20005000000 */
[----:B------:R-:W-:Y:S01]  /*a100*/  IMAD.MOV R96, RZ, RZ, -R96 ;  /* 0x000000ffff607224 */ /* 0x000fe200078e0a60 */
[----:B0-----:R-:W-:-:S03]  /*a110*/  LOP3.LUT R127, R127, 0x7f, RZ, 0xc0, !PT ;  /* 0x0000007f7f7f7812 */ /* 0x001fc600078ec0ff */
[----:B------:R-:W-:Y:S02]  /*a120*/  IMAD R90, R88, R96, R90 ;  /* 0x00000060585a7224 */ /* 0x000fe400078e025a */
[----:B------:R-:W-:Y:S02]  /*a130*/  IMAD.MOV.U32 R96, RZ, RZ, R89 ;  /* 0x000000ffff607224 */ /* 0x000fe400078e0059 */
[----:B------:R-:W-:Y:S02]  /*a140*/  IMAD R102, R102, UR8, RZ ;  /* 0x0000000866667c24 */ /* 0x000fe4000f8e02ff */
[----:B------:R-:W-:Y:S01]  /*a150*/  @!P3 IMAD.MOV R96, RZ, RZ, -R96 ;  /* 0x000000ffff60b224 */ /* 0x000fe200078e0a60 */
[----:B------:R-:W-:Y:S01]  /*a160*/  STL [R1+0x260], R108 ;  /* 0x0002606c01007387 */ /* 0x000fe20000100800 */
[----:B------:R-:W-:Y:S02]  /*a170*/  LOP3.LUT R101, R127, 0x20, RZ, 0x3c, !PT ;  /* 0x000000207f657812 */ /* 0x000fe400078e3cff */
[C---:B------:R-:W-:Y:S01]  /*a180*/  IADD3 R100, P3, PT, R102.reuse, R85, RZ ;  /* 0x0000005566647210 */ /* 0x040fe20007f7e0ff */
[----:B------:R0:W-:Y:S01]  /*a190*/  STL [R1+0x25c], R126 ;  /* 0x00025c7e01007387 */ /* 0x0001e20000100800 */
[----:B------:R-:W-:Y:S01]  /*a1a0*/  @P1 IMAD.MOV.U32 R127, RZ, RZ, R126 ;  /* 0x000000ffff7f1224 */ /* 0x000fe200078e007e */
[----:B------:R-:W-:Y:S01]  /*a1b0*/  SEL R104, R159, R104, !P2 ;  /* 0x000000689f687207 */ /* 0x000fe20005000000 */
[----:B0-----:R-:W-:Y:S01]  /*a1c0*/  @P1 IMAD.MOV.U32 R126, RZ, RZ, R108 ;  /* 0x000000ffff7e1224 */ /* 0x001fe200078e006c */
[----:B------:R-:W-:-:S02]  /*a1d0*/  LEA.HI.X.SX32 R108, R102, R84, 0x1, P3 ;  /* 0x00000054666c7211 */ /* 0x000fc400018f0eff */
[----:B------:R-:W-:Y:S01]  /*a1e0*/  ISETP.GT.U32.AND P3, PT, R88, R90, PT ;  /* 0x0000005a5800720c */ /* 0x000fe20003f64070 */
[----:B------:R0:W-:Y:S01]  /*a1f0*/  STS.U8 [R99+UR13+0x8c80], R157 ;  /* 0x008c809d63007988 */ /* 0x0001e2000800000d */
[----:B------:R-:W-:Y:S01]  /*a200*/  IMAD R104, R104, UR8, RZ ;  /* 0x0000000868687c24 */ /* 0x000fe2000f8e02ff */
[----:B0-----:R-:W-:Y:S02]  /*a210*/  PRMT R157, RZ, 0x7610, R157 ;  /* 0x00007610ff9d7816 */ /* 0x001fe4000000009d */
[----:B------:R0:W-:Y:S08]  /*a220*/  STL [R1+0x278], R100 ;  /* 0x0002786401007387 */ /* 0x0001f00000100800 */
[----:B------:R-:W-:Y:S01]  /*a230*/  @!P3 IMAD.IADD R90, R90, 0x1, -R88 ;  /* 0x000000015a5ab824 */ /* 0x000fe200078e0a58 */
[----:B------:R1:W2:Y:S02]  /*a240*/  @P1 LDG.E.U8 R157, desc[UR26][R126.64] ;  /* 0x0000001a7e9d1981 */ /* 0x0002a4000c1e1100 */
[----:B-1----:R-:W-:Y:S01]  /*a250*/  @P1 IMAD.MOV.U32 R126, RZ, RZ, R100 ;  /* 0x000000ffff7e1224 */ /* 0x002fe200078e0064 */
[----:B0-----:R-:W-:-:S04]  /*a260*/  IADD3 R100, P3, PT, R104, R85, RZ ;  /* 0x0000005568647210 */ /* 0x001fc80007f7e0ff */
[----:B------:R-:W-:Y:S02]  /*a270*/  LEA.HI.X.SX32 R102, R104, R84, 0x1, P3 ;  /* 0x0000005468667211 */ /* 0x000fe400018f0eff */
[----:B------:R-:W-:Y:S02]  /*a280*/  ISETP.GT.U32.AND P3, PT, R88, R90, PT ;  /* 0x0000005a5800720c */ /* 0x000fe40003f64070 */
[----:B------:R-:W-:Y:S01]  /*a290*/  SEL R89, R159, R105, !P2 ;  /* 0x000000699f597207 */ /* 0x000fe20005000000 */
[----:B------:R-:W-:Y:S04]  /*a2a0*/  STL [R1+0x274], R108 ;  /* 0x0002746c01007387 */ /* 0x000fe80000100800 */
[----:B------:R-:W-:Y:S01]  /*a2b0*/  IMAD R89, R89, UR8, RZ ;  /* 0x0000000859597c24 */ /* 0x000fe2000f8e02ff */
[----:B------:R-:W-:Y:S01]  /*a2c0*/  STL [R1+0x290], R100 ;  /* 0x0002906401007387 */ /* 0x000fe20000100800 */
[----:B------:R-:W-:-:S03]  /*a2d0*/  @P1 IMAD.MOV.U32 R105, RZ, RZ, R102 ;  /* 0x000000ffff691224 */ /* 0x000fc600078e0066 */
[----:B------:R0:W-:Y:S01]  /*a2e0*/  STL [R1+0x28c], R102 ;  /* 0x00028c6601007387 */ /* 0x0001e20000100800 */
[----:B------:R-:W-:Y:S02]  /*a2f0*/  @!P3 IMAD.IADD R90, R90, 0x1, -R88 ;  /* 0x000000015a5ab824 */ /* 0x000fe400078e0a58 */
[----:B------:R-:W-:Y:S01]  /*a300*/  @P1 IMAD.MOV.U32 R127, RZ, RZ, R108 ;  /* 0x000000ffff7f1224 */ /* 0x000fe200078e006c */
[----:B0-----:R-:W-:-:S04]  /*a310*/  IADD3 R102, P3, PT, R89, R85, RZ ;  /* 0x0000005559667210 */ /* 0x001fc80007f7e0ff */
[----:B------:R-:W-:Y:S02]  /*a320*/  LEA.HI.X.SX32 R108, R89, R84, 0x1, P3 ;  /* 0x00000054596c7211 */ /* 0x000fe400018f0eff */
[----:B------:R-:W-:Y:S02]  /*a330*/  ISETP.GE.AND P3, PT, R97, RZ, PT ;  /* 0x000000ff6100720c */ /* 0x000fe40003f66270 */
[----:B------:R-:W-:-:S04]  /*a340*/  LOP3.LUT R97, R87, 0xfa, RZ, 0xfc, !PT ;  /* 0x000000fa57617812 */ /* 0x000fc800078efcff */
[----:B------:R-:W-:Y:S01]  /*a350*/  IABS R89, R97 ;  /* 0x0000006100597213 */ /* 0x000fe20000000000 */
[----:B------:R-:W-:Y:S01]  /*a360*/  @P1 IMAD.MOV.U32 R104, RZ, RZ, R100 ;  /* 0x000000ffff681224 */ /* 0x000fe200078e0064 */
[----:B------:R-:W-:Y:S02]  /*a370*/  SEL R107, R159, R107, !P2 ;  /* 0x0000006b9f6b7207 */ /* 0x000fe40005000000 */
[----:B------:R-:W-:Y:S01]  /*a380*/  PRMT R156, RZ, 0x7610, R156 ;  /* 0x00007610ff9c7816 */ /* 0x000fe2000000009c */
[----:B------:R-:W-:-:S04]  /*a390*/  IMAD.HI.U32 R100, R86, R89, RZ ;  /* 0x0000005956647227 */ /* 0x000fc800078e00ff */
[----:B------:R-:W-:Y:S01]  /*a3a0*/  IMAD R107, R107, UR8, RZ ;  /* 0x000000086b6b7c24 */ /* 0x000fe2000f8e02ff */
[----:B------:R0:W2:Y:S01]  /*a3b0*/  @P1 LDG.E.U8 R156, desc[UR26][R126.64] ;  /* 0x0000001a7e9c1981 */ /* 0x0000a2000c1e1100 */
[----:B------:R-:W-:Y:S02]  /*a3c0*/  IMAD.MOV R100, RZ, RZ, -R100 ;  /* 0x000000ffff647224 */ /* 0x000fe400078e0a64 */
[----:B------:R-:W-:Y:S01]  /*a3d0*/  @!P3 IMAD.MOV R90, RZ, RZ, -R90 ;  /* 0x000000ffff5ab224 */ /* 0x000fe200078e0a5a */
[----:B------:R1:W-:Y:S01]  /*a3e0*/  STL [R1+0x2a8], R102 ;  /* 0x0002a86601007387 */ /* 0x0003e20000100800 */
[----:B------:R-:W-:Y:S02]  /*a3f0*/  IMAD R89, R88, R100, R89 ;  /* 0x0000006458597224 */ /* 0x000fe400078e0259 */
[----:B0-----:R-:W-:Y:S01]  /*a400*/  @P1 IMAD.MOV.U32 R126, RZ, RZ, R102 ;  /* 0x000000ffff7e1224 */ /* 0x001fe200078e0066 */
[----:B------:R0:W-:Y:S01]  /*a410*/  STL [R1+0x2a4], R108 ;  /* 0x0002a46c01007387 */ /* 0x0001e20000100800 */
[----:B-1----:R-:W-:Y:S01]  /*a420*/  IADD3 R102, P3, PT, R107, R85, RZ ;  /* 0x000000556b667210 */ /* 0x002fe20007f7e0ff */
[----:B------:R-:W-:Y:S01]  /*a430*/  @P1 IMAD.MOV.U32 R127, RZ, RZ, R108 ;  /* 0x000000ffff7f1224 */ /* 0x000fe200078e006c */
[----:B------:R-:W-:-:S02]  /*a440*/  SEL R100, R159, R103, !P2 ;  /* 0x000000679f647207 */ /* 0x000fc40005000000 */
[----:B0-----:R-:W-:Y:S02]  /*a450*/  LEA.HI.X.SX32 R108, R107, R84, 0x1, P3 ;  /* 0x000000546b6c7211 */ /* 0x001fe400018f0eff */
[----:B------:R-:W-:Y:S01]  /*a460*/  ISETP.GT.U32.AND P3, PT, R88, R89, PT ;  /* 0x000000595800720c */ /* 0x000fe20003f64070 */
[----:B------:R-:W-:Y:S01]  /*a470*/  IMAD R100, R100, UR8, RZ ;  /* 0x0000000864647c24 */ /* 0x000fe2000f8e02ff */
[----:B------:R0:W-:Y:S01]  /*a480*/  STS.U8 [R99+UR13+0x8480], R154 ;  /* 0x0084809a63007988 */ /* 0x0001e2000800000d */
[----:B------:R-:W-:-:S03]  /*a490*/  @P1 IMAD.MOV.U32 R103, RZ, RZ, R108 ;  /* 0x000000ffff671224 */ /* 0x000fc600078e006c */
[----:B------:R-:W-:Y:S04]  /*a4a0*/  STL [R1+0x2c0], R102 ;  /* 0x0002c06601007387 */ /* 0x000fe80000100800 */
[----:B------:R1:W-:Y:S01]  /*a4b0*/  STL [R1+0x2bc], R108 ;  /* 0x0002bc6c01007387 */ /* 0x0003e20000100800 */
[----:B0-----:R-:W-:Y:S02]  /*a4c0*/  PRMT R154, RZ, 0x7610, R154 ;  /* 0x00007610ff9a7816 */ /* 0x001fe4000000009a */
[----:B------:R-:W-:Y:S01]  /*a4d0*/  @!P3 IMAD.IADD R89, R89, 0x1, -R88 ;  /* 0x000000015959b824 */ /* 0x000fe200078e0a58 */
[----:B------:R0:W-:Y:S04]  /*a4e0*/  STS.U8 [R99+UR13+0x8880], R155 ;  /* 0x0088809b63007988 */ /* 0x0001e8000800000d */
[----:B------:R3:W2:Y:S01]  /*a4f0*/  @P1 LDG.E.U8 R154, desc[UR26][R126.64] ;  /* 0x0000001a7e9a1981 */ /* 0x0006a2000c1e1100 */
[----:B-1----:R-:W-:-:S02]  /*a500*/  IADD3 R108, P3, PT, R100, R85, RZ ;  /* 0x00000055646c7210 */ /* 0x002fc40007f7e0ff */
[----:B------:R-:W-:Y:S02]  /*a510*/  SEL R96, R159, R96, !P2 ;  /* 0x000000609f607207 */ /* 0x000fe40005000000 */
[----:B0-----:R-:W-:Y:S02]  /*a520*/  PRMT R155, RZ, 0x7610, R155 ;  /* 0x00007610ff9b7816 */ /* 0x001fe4000000009b */
[----:B---3--:R-:W-:Y:S02]  /*a530*/  LEA.HI.X.SX32 R126, R100, R84, 0x1, P3 ;  /* 0x00000054647e7211 */ /* 0x008fe400018f0eff */
[----:B------:R-:W-:Y:S02]  /*a540*/  ISETP.GT.U32.AND P3, PT, R88, R89, PT ;  /* 0x000000595800720c */ /* 0x000fe40003f64070 */
[----:B------:R0:W3:Y:S01]  /*a550*/  @P1 LDG.E.U8 R155, desc[UR26][R104.64] ;  /* 0x0000001a689b1981 */ /* 0x0000e2000c1e1100 */
[----:B------:R-:W-:Y:S01]  /*a560*/  IMAD R96, R96, UR8, RZ ;  /* 0x0000000860607c24 */ /* 0x000fe2000f8e02ff */
[----:B0-----:R-:W-:-:S09]  /*a570*/  PRMT R104, RZ, 0x7610, R104 ;  /* 0x00007610ff687816 */ /* 0x001fd20000000068 */
[----:B------:R-:W-:Y:S01]  /*a580*/  @!P3 IMAD.IADD R89, R89, 0x1, -R88 ;  /* 0x000000015959b824 */ /* 0x000fe200078e0a58 */
[C---:B------:R-:W-:Y:S01]  /*a590*/  IADD3 R100, P3, PT, R96.reuse, R85, RZ ;  /* 0x0000005560647210 */ /* 0x040fe20007f7e0ff */
[----:B------:R0:W-:Y:S04]  /*a5a0*/  STL [R1+0x2d8], R108 ;  /* 0x0002d86c01007387 */ /* 0x0001e80000100800 */
[----:B------:R1:W2:Y:S01]  /*a5b0*/  @P1 LDG.E.U8 R104, desc[UR26][R102.64] ;  /* 0x0000001a66681981 */ /* 0x0002a2000c1e1100 */
[----:B------:R-:W-:Y:S01]  /*a5c0*/  SEL R90, R159, R90, !P2 ;  /* 0x0000005a9f5a7207 */ /* 0x000fe20005000000 */
[----:B-1----:R-:W-:Y:S01]  /*a5d0*/  @P1 IMAD.MOV.U32 R102, RZ, RZ, R108 ;  /* 0x000000ffff661224 */ /* 0x002fe200078e006c */
[----:B0-----:R-:W-:Y:S02]  /*a5e0*/  LEA.HI.X.SX32 R108, R96, R84, 0x1, P3 ;  /* 0x00000054606c7211 */ /* 0x001fe400018f0eff */
[----:B------:R-:W-:Y:S01]  /*a5f0*/  ISETP.GE.AND P3, PT, R97, RZ, PT ;  /* 0x000000ff6100720c */ /* 0x000fe20003f66270 */
[----:B------:R-:W-:Y:S01]  /*a600*/  IMAD R90, R90, UR8, RZ ;  /* 0x000000085a5a7c24 */ /* 0x000fe2000f8e02ff */
[----:B------:R-:W-:Y:S01]  /*a610*/  PRMT R153, RZ, 0x7610, R153 ;  /* 0x00007610ff997816 */ /* 0x000fe20000000099 */
[----:B------:R-:W-:Y:S01]  /*a620*/  STL [R1+0x2d4], R126 ;  /* 0x0002d47e01007387 */ /* 0x000fe20000100800 */
[----:B------:R-:W-:-:S02]  /*a630*/  @P1 IMAD.MOV.U32 R103, RZ, RZ, R126 ;  /* 0x000000ffff671224 */ /* 0x000fc400078e007e */
[----:B------:R-:W-:Y:S01]  /*a640*/  @P1 IMAD.MOV.U32 R96, RZ, RZ, R100 ;  /* 0x000000ffff601224 */ /* 0x000fe200078e0064 */
[----:B------:R0:W-:Y:S04]  /*a650*/  STL [R1+0x2f0], R100 ;  /* 0x0002f06401007387 */ /* 0x0001e80000100800 */
[----:B------:R-:W-:Y:S02]  /*a660*/  STS.U8 [R99+UR13+0x9080], R160 ;  /* 0x009080a063007988 */ /* 0x000fe4000800000d */
[----:B------:R-:W-:Y:S02]  /*a670*/  @!P3 IMAD.MOV R89, RZ, RZ, -R89 ;  /* 0x000000ffff59b224 */ /* 0x000fe400078e0a59 */
[----:B------:R-:W-:Y:S01]  /*a680*/  STS.U8 [R99+UR13+0x9480], R162 ;  /* 0x009480a263007988 */ /* 0x000fe2000800000d */
[----:B0-----:R-:W-:-:S03]  /*a690*/  IADD3 R100, P3, PT, R90, R85, RZ ;  /* 0x000000555a647210 */ /* 0x001fc60007f7e0ff */
[----:B------:R-:W-:Y:S04]  /*a6a0*/  STS.U8 [R99+UR13+0x9880], R161 ;  /* 0x009880a163007988 */ /* 0x000fe8000800000d */
[----:B------:R-:W-:Y:S04]  /*a6b0*/  STS.U8 [R99+UR13+0x9c80], R163 ;  /* 0x009c80a363007988 */ /* 0x000fe8000800000d */
[----:B------:R-:W-:Y:S04]  /*a6c0*/  STS.U8 [R99+UR13+0x8080], R165 ;  /* 0x008080a563007988 */ /* 0x000fe8000800000d */
[----:B------:R0:W-:Y:S04]  /*a6d0*/  STS.U8 [R101+UR13+0x8900], R206 ;  /* 0x008900ce65007988 */ /* 0x0001e8000800000d */
[----:B------:R1:W2:Y:S01]  /*a6e0*/  @P1 LDG.E.U8 R153, desc[UR26][R102.64] ;  /* 0x0000001a66991981 */ /* 0x0002a2000c1e1100 */
[----:B------:R-:W-:Y:S01]  /*a6f0*/  SEL R89, R159, R89, !P2 ;  /* 0x000000599f597207 */ /* 0x000fe20005000000 */
[----:B0-----:R-:W0:Y:S01]  /*a700*/  S2R R206, SR_TID.X ;  /* 0x0000000000ce7919 */ /* 0x001e220000002100 */
[----:B-1----:R-:W-:-:S02]  /*a710*/  LEA.HI.X.SX32 R102, R90, R84, 0x1, P3 ;  /* 0x000000545a667211 */ /* 0x002fc400018f0eff */
[----:B------:R-:W-:Y:S01]  /*a720*/  ISETP.GT.U32.AND P3, PT, R88, R91, PT ;  /* 0x0000005b5800720c */ /* 0x000fe20003f64070 */
[----:B------:R-:W-:Y:S01]  /*a730*/  @P1 IMAD.MOV.U32 R97, RZ, RZ, R108 ;  /* 0x000000ffff611224 */ /* 0x000fe200078e006c */
[----:B------:R-:W-:Y:S01]  /*a740*/  PRMT R107, RZ, 0x7610, R107 ;  /* 0x00007610ff6b7816 */ /* 0x000fe2000000006b */
[----:B------:R-:W-:Y:S01]  /*a750*/  IMAD R89, R89, UR8, RZ ;  /* 0x0000000859597c24 */ /* 0x000fe2000f8e02ff */
[----:B------:R1:W-:Y:S04]  /*a760*/  STL [R1+0x2ec], R108 ;  /* 0x0002ec6c01007387 */ /* 0x0003e80000100800 */
[----:B------:R1:W2:Y:S04]  /*a770*/  @P1 LDG.E.U8 R107, desc[UR26][R96.64] ;  /* 0x0000001a606b1981 */ /* 0x0002a8000c1e1100 */
[----:B------:R-:W-:Y:S01]  /*a780*/  STL [R1+0x308], R100 ;  /* 0x0003086401007387 */ /* 0x000fe20000100800 */
[----:B------:R-:W-:Y:S01]  /*a790*/  @!P3 IMAD.IADD R91, R91, 0x1, -R88 ;  /* 0x000000015b5bb824 */ /* 0x000fe200078e0a58 */
[----:B------:R-:W-:-:S02]  /*a7a0*/  IADD3 R103, P3, PT, R89, R85, RZ ;  /* 0x0000005559677210 */ /* 0x000fc40007f7e0ff */
[----:B------:R0:W-:Y:S01]  /*a7b0*/  STL [R1+0x304], R102 ;  /* 0x0003046601007387 */ /* 0x0001e20000100800 */
[----:B-1----:R-:W-:Y:S01]  /*a7c0*/  @P1 IMAD.MOV.U32 R97, RZ, RZ, R102 ;  /* 0x000000ffff611224 */ /* 0x002fe200078e0066 */
[----:B------:R-:W-:Y:S02]  /*a7d0*/  LEA.HI.X.SX32 R108, R89, R84, 0x1, P3 ;  /* 0x00000054596c7211 */ /* 0x000fe400018f0eff */
[----:B0-----:R-:W-:-:S04]  /*a7e0*/  LOP3.LUT R102, R87, 0xe4, RZ, 0xfc, !PT ;  /* 0x000000e457667812 */ /* 0x001fc800078efcff */
[----:B------:R-:W-:Y:S01]  /*a7f0*/  IABS R89, R102 ;  /* 0x0000006600597213 */ /* 0x000fe20000000000 */
[----:B------:R-:W-:Y:S01]  /*a800*/  @P1 IMAD.MOV.U32 R96, RZ, RZ, R100 ;  /* 0x000000ffff601224 */ /* 0x000fe200078e0064 */
[----:B------:R-:W-:-:S03]  /*a810*/  PRMT R152, RZ, 0x7610, R152 ;  /* 0x00007610ff987816 */ /* 0x000fc60000000098 */
[----:B------:R-:W-:Y:S01]  /*a820*/  IMAD.HI.U32 R90, R86, R89, RZ ;  /* 0x00000059565a7227 */ /* 0x000fe200078e00ff */
[----:B------:R-:W-:Y:S02]  /*a830*/  LOP3.LUT R206, R206, 0x7f, RZ, 0xc0, !PT ;  /* 0x0000007fcece7812 */ /* 0x000fe400078ec0ff */
[----:B------:R0:W2:Y:S01]  /*a840*/  @P1 LDG.E.U8 R152, desc[UR26][R96.64] ;  /* 0x0000001a60981981 */ /* 0x0000a2000c1e1100 */
[----:B------:R-:W-:Y:S01]  /*a850*/  IMAD.MOV R90, RZ, RZ, -R90 ;  /* 0x000000ffff5a7224 */ /* 0x000fe200078e0a5a */
[----:B------:R-:W-:-:S03]  /*a860*/  PRMT R146, RZ, 0x7610, R146 ;  /* 0x00007610ff927816 */ /* 0x000fc60000000092 */
[----:B------:R-:W-:Y:S01]  /*a870*/  IMAD R89, R88, R90, R89 ;  /* 0x0000005a58597224 */ /* 0x000fe200078e0259 */
[----:B------:R-:W-:Y:S01]  /*a880*/  SEL R90, R159, R128, !P2 ;  /* 0x000000809f5a7207 */ /* 0x000fe20005000000 */
[----:B0-----:R-:W-:Y:S02]  /*a890*/  @P1 IMAD.MOV.U32 R96, RZ, RZ, R103 ;  /* 0x000000ffff601224 */ /* 0x001fe400078e0067 */
[----:B------:R-:W-:Y:S01]  /*a8a0*/  @P1 IMAD.MOV.U32 R97, RZ, RZ, R108 ;  /* 0x000000ffff611224 */ /* 0x000fe200078e006c */
[----:B------:R-:W-:Y:S01]  /*a8b0*/  LOP3.LUT R105, R206, 0x30, RZ, 0x3c, !PT ;  /* 0x00000030ce697812 */ /* 0x000fe200078e3cff */
[----:B------:R-:W-:Y:S01]  /*a8c0*/  IMAD R90, R90, UR8, RZ ;  /* 0x000000085a5a7c24 */ /* 0x000fe2000f8e02ff */
[----:B------:R-:W-:Y:S04]  /*a8d0*/  STS.U8 [R101+UR13+0x8100], R167 ;  /* 0x008100a765007988 */ /* 0x000fe8000800000d */
[----:B------:R0:W2:Y:S04]  /*a8e0*/  @P1 LDG.E.U8 R146, desc[UR26][R96.64] ;  /* 0x0000001a60921981 */ /* 0x0000a8000c1e1100 */
[----:B------:R-:W-:Y:S04]  /*a8f0*/  STS.U8 [R101+UR13+0x8500], R169 ;  /* 0x008500a965007988 */ /* 0x000fe8000800000d */
[----:B------:R1:W-:Y:S01]  /*a900*/  STS.U8 [R101+UR13+0x8d00], R207 ;  /* 0x008d00cf65007988 */ /* 0x0003e2000800000d */
[----:B0-----:R-:W-:-:S03]  /*a910*/  IMAD.MOV.U32 R96, RZ, RZ, R91 ;  /* 0x000000ffff607224 */ /* 0x001fc600078e005b */
[----:B------:R-:W-:Y:S04]  /*a920*/  STS.U8 [R101+UR13+0x9100], R215 ;  /* 0x009100d765007988 */ /* 0x000fe8000800000d */
[----:B------:R-:W-:Y:S01]  /*a930*/  STS.U8 [R101+UR13+0x9500], R214 ;  /* 0x009500d665007988 */ /* 0x000fe2000800000d */
[----:B------:R-:W-:-:S03]  /*a940*/  @!P6 IMAD.MOV R96, RZ, RZ, -R96 ;  /* 0x000000ffff60e224 */ /* 0x000fc600078e0a60 */
[----:B------:R-:W-:Y:S04]  /*a950*/  STS.U8 [R101+UR13+0x9900], R222 ;  /* 0x009900de65007988 */ /* 0x000fe8000800000d */
[----:B------:R-:W-:Y:S01]  /*a960*/  STS.U8 [R101+UR13+0x9d00], R217 ;  /* 0x009d00d965007988 */ /* 0x000fe2000800000d */
[----:B-1----:R-:W-:-:S03]  /*a970*/  IADD3 R207, P6, PT, R90, R85, RZ ;  /* 0x000000555acf7210 */ /* 0x002fc60007fde0ff */
[----:B------:R0:W-:Y:S01]  /*a980*/  STS.U8 [R105+UR13+0x8580], R224 ;  /* 0x008580e069007988 */ /* 0x0001e2000800000d */
[----:B------:R-:W-:Y:S02]  /*a990*/  LEA.HI.X.SX32 R206, R90, R84, 0x1, P6 ;  /* 0x000000545ace7211 */ /* 0x000fe400030f0eff */
[----:B------:R-:W-:Y:S01]  /*a9a0*/  ISETP.GT.U32.AND P6, PT, R88, R92, PT ;  /* 0x0000005c5800720c */ /* 0x000fe20003fc4070 */
[----:B0-----:R-:W0:Y:S01]  /*a9b0*/  S2R R224, SR_TID.X ;  /* 0x0000000000e07919 */ /* 0x001e220000002100 */
[----:B------:R-:W-:-:S05]  /*a9c0*/  SEL R97, R159, R129, !P2 ;  /* 0x000000819f617207 */ /* 0x000fca0005000000 */
[----:B------:R-:W-:-:S06]  /*a9d0*/  IMAD R97, R97, UR8, RZ ;  /* 0x0000000861617c24 */ /* 0x000fcc000f8e02ff */
[----:B------:R-:W-:Y:S01]  /*a9e0*/  @!P6 IMAD.IADD R92, R92, 0x1, -R88 ;  /* 0x000000015c5ce824 */ /* 0x000fe200078e0a58 */
[----:B------:R-:W-:Y:S02]  /*a9f0*/  PRMT R148, RZ, 0x7610, R148 ;  /* 0x00007610ff947816 */ /* 0x000fe40000000094 */
[C---:B------:R-:W-:Y:S01]  /*aa00*/  IADD3 R215, P6, PT, R97.reuse, R85, RZ ;  /* 0x0000005561d77210 */ /* 0x040fe20007fde0ff */
[----:B------:R-:W-:Y:S02]  /*aa10*/  @P1 IMAD.MOV.U32 R90, RZ, RZ, R207 ;  /* 0x000000ffff5a1224 */ /* 0x000fe400078e00cf */
[----:B------:R-:W-:Y:S01]  /*aa20*/  @P1 IMAD.MOV.U32 R91, RZ, RZ, R206 ;  /* 0x000000ffff5b1224 */ /* 0x000fe200078e00ce */
[----:B------:R-:W-:Y:S02]  /*aa30*/  LEA.HI.X.SX32 R214, R97, R84, 0x1, P6 ;  /* 0x0000005461d67211 */ /* 0x000fe400030f0eff */
[----:B------:R-:W-:Y:S02]  /*aa40*/  ISETP.GT.U32.AND P6, PT, R88, R92, PT ;  /* 0x0000005c5800720c */ /* 0x000fe40003fc4070 */
[----:B------:R1:W2:Y:S01]  /*aa50*/  @P1 LDG.E.U8 R148, desc[UR26][R90.64] ;  /* 0x0000001a5a941981 */ /* 0x0002a2000c1e1100 */
[----:B------:R-:W-:-:S02]  /*aa60*/  PRMT R147, RZ, 0x7610, R147 ;  /* 0x00007610ff937816 */ /* 0x000fc40000000093 */
[----:B------:R-:W-:Y:S01]  /*aa70*/  SEL R97, R159, R130, !P2 ;  /* 0x000000829f617207 */ /* 0x000fe20005000000 */
[----:B-1----:R-:W-:Y:S02]  /*aa80*/  @P1 IMAD.MOV.U32 R90, RZ, RZ, R215 ;  /* 0x000000ffff5a1224 */ /* 0x002fe400078e00d7 */
[----:B------:R-:W-:Y:S01]  /*aa90*/  @P1 IMAD.MOV.U32 R91, RZ, RZ, R214 ;  /* 0x000000ffff5b1224 */ /* 0x000fe200078e00d6 */
[----:B0-----:R-:W-:Y:S01]  /*aaa0*/  LOP3.LUT R224, R224, 0x7f, RZ, 0xc0, !PT ;  /* 0x0000007fe0e07812 */ /* 0x001fe200078ec0ff */
[----:B------:R-:W-:-:S03]  /*aab0*/  IMAD R97, R97, UR8, RZ ;  /* 0x0000000861617c24 */ /* 0x000fc6000f8e02ff */
[----:B------:R0:W2:Y:S01]  /*aac0*/  @P1 LDG.E.U8 R147, desc[UR26][R90.64] ;  /* 0x0000001a5a931981 */ /* 0x0000a2000c1e1100 */
[----:B------:R-:W-:Y:S01]  /*aad0*/  LOP3.LUT R100, R224, 0x40, RZ, 0x3c, !PT ;  /* 0x00000040e0647812 */ /* 0x000fe200078e3cff */
[----:B------:R-:W-:Y:S02]  /*aae0*/  @!P6 IMAD.IADD R92, R92, 0x1, -R88 ;  /* 0x000000015c5ce824 */ /* 0x000fe400078e0a58 */
[----:B------:R1:W-:Y:S01]  /*aaf0*/  STS.U8 [R105+UR13+0x8180], R223 ;  /* 0x008180df69007988 */ /* 0x0003e2000800000d */
[----:B0-----:R-:W-:-:S03]  /*ab00*/  LOP3.LUT R90, R87, 0xec, RZ, 0xfc, !PT ;  /* 0x000000ec575a7812 */ /* 0x001fc600078efcff */
[----:B------:R-:W-:Y:S01]  /*ab10*/  STS.U8 [R105+UR13+0x8980], R225 ;  /* 0x008980e169007988 */ /* 0x000fe2000800000d */
[----:B-1----:R-:W-:-:S03]  /*ab20*/  IADD3 R223, P6, PT, R97, R85, RZ ;  /* 0x0000005561df7210 */ /* 0x002fc60007fde0ff */
[----:B------:R-:W-:Y:S01]  /*ab30*/  STS.U8 [R105+UR13+0x8d80], R230 ;  /* 0x008d80e669007988 */ /* 0x000fe2000800000d */
[----:B------:R-:W-:-:S03]  /*ab40*/  IABS R91, R90 ;  /* 0x0000005a005b7213 */ /* 0x000fc60000000000 */
[----:B------:R-:W-:Y:S04]  /*ab50*/  STS.U8 [R105+UR13+0x9180], R232 ;  /* 0x009180e869007988 */ /* 0x000fe8000800000d */
[----:B------:R-:W-:Y:S04]  /*ab60*/  STS.U8 [R105+UR13+0x9580], R231 ;  /* 0x009580e769007988 */ /* 0x000fe8000800000d */
[----:B------:R-:W-:Y:S04]  /*ab70*/  STS.U8 [R105+UR13+0x9980], R233 ;  /* 0x009980e969007988 */ /* 0x000fe8000800000d */
[----:B------:R-:W-:Y:S01]  /*ab80*/  STS.U8 [R105+UR13+0x9d80], R238 ;  /* 0x009d80ee69007988 */ /* 0x000fe2000800000d */
[----:B------:R-:W-:-:S03]  /*ab90*/  LEA.HI.X.SX32 R222, R97, R84, 0x1, P6 ;  /* 0x0000005461de7211 */ /* 0x000fc600030f0eff */
[----:B------:R-:W-:Y:S01]  /*aba0*/  STS.U8 [R100+UR13+0x8200], R240 ;  /* 0x008200f064007988 */ /* 0x000fe2000800000d */
[----:B------:R-:W-:-:S03]  /*abb0*/  IMAD.HI.U32 R97, R86, R91, RZ ;  /* 0x0000005b56617227 */ /* 0x000fc600078e00ff */
[----:B------:R-:W-:Y:S04]  /*abc0*/  STS.U8 [R100+UR13+0x8600], R239 ;  /* 0x008600ef64007988 */ /* 0x000fe8000800000d */
[----:B------:R-:W-:Y:S04]  /*abd0*/  STS.U8 [R100+UR13+0x8a00], R246 ;  /* 0x008a00f664007988 */ /* 0x000fe8000800000d */
[----:B------:R-:W-:Y:S04]  /*abe0*/  STS.U8 [R100+UR13+0x8e00], R241 ;  /* 0x008e00f164007988 */ /* 0x000fe8000800000d */
[----:B------:R-:W-:Y:S01]  /*abf0*/  STS.U8 [R100+UR13+0x9200], R247 ;  /* 0x009200f764007988 */ /* 0x000fe2000800000d */
[----:B------:R-:W-:-:S03]  /*ac00*/  IMAD.MOV R97, RZ, RZ, -R97 ;  /* 0x000000ffff617224 */ /* 0x000fc600078e0a61 */
[----:B------:R-:W-:Y:S04]  /*ac10*/  STS.U8 [R100+UR13+0x9600], R248 ;  /* 0x009600f864007988 */ /* 0x000fe8000800000d */
[----:B------:R-:W-:Y:S04]  /*ac20*/  STS.U8 [R100+UR13+0x9a00], R171 ;  /* 0x009a00ab64007988 */ /* 0x000fe8000800000d */
[----:B------:R0:W-:Y:S01]  /*ac30*/  STS.U8 [R100+UR13+0x9e00], R115 ;  /* 0x009e007364007988 */ /* 0x0001e2000800000d */
[----:B------:R-:W-:Y:S02]  /*ac40*/  IMAD R91, R88, R97, R91 ;  /* 0x00000061585b7224 */ /* 0x000fe400078e025b */
[----:B------:R-:W-:Y:S01]  /*ac50*/  IMAD.MOV.U32 R97, RZ, RZ, R92 ;  /* 0x000000ffff617224 */ /* 0x000fe200078e005c */
[----:B0-----:R-:W-:-:S03]  /*ac60*/  SEL R100, R159, R131, !P2 ;  /* 0x000000839f647207 */ /* 0x001fc60005000000 */
[----:B------:R-:W-:Y:S02]  /*ac70*/  @!P4 IMAD.MOV R97, RZ, RZ, -R97 ;  /* 0x000000ffff61c224 */ /* 0x000fe400078e0a61 */
[----:B------:R-:W-:-:S05]  /*ac80*/  IMAD R100, R100, UR8, RZ ;  /* 0x0000000864647c24 */ /* 0x000fca000f8e02ff */
[----:B------:R-:W-:-:S04]  /*ac90*/  IADD3 R231, P4, PT, R100, R85, RZ ;  /* 0x0000005564e77210 */ /* 0x000fc80007f9e0ff */
[----:B------:R-:W-:Y:S02]  /*aca0*/  LEA.HI.X.SX32 R230, R100, R84, 0x1, P4 ;  /* 0x0000005464e67211 */ /* 0x000fe400020f0eff */
[----:B------:R-:W-:Y:S02]  /*acb0*/  ISETP.GT.U32.AND P4, PT, R88, R94, PT ;  /* 0x0000005e5800720c */ /* 0x000fe40003f84070 */
[----:B------:R-:W-:-:S05]  /*acc0*/  SEL R92, R159, R133, !P2 ;  /* 0x000000859f5c7207 */ /* 0x000fca0005000000 */
[----:B------:R-:W-:-:S06]  /*acd0*/  IMAD R92, R92, UR8, RZ ;  /* 0x000000085c5c7c24 */ /* 0x000fcc000f8e02ff */
[----:B------:R-:W-:Y:S01]  /*ace0*/  @!P4 IMAD.IADD R94, R94, 0x1, -R88 ;  /* 0x000000015e5ec824 */ /* 0x000fe200078e0a58 */
        /* <DEDUP_REMOVED lines=8> */
[----:B------:R-:W-:Y:S02]  /*ad70*/  ISETP.GE.AND P4, PT, R90, RZ, PT ;  /* 0x000000ff5a00720c */ /* 0x000fe40003f86270 */
[----:B------:R-:W-:-:S04]  /*ad80*/  LOP3.LUT R90, R87, 0xf4, RZ, 0xfc, !PT ;  /* 0x000000f4575a7812 */ /* 0x000fc800078efcff */
[----:B------:R-:W-:-:S05]  /*ad90*/  IABS R92, R90 ;  /* 0x0000005a005c7213 */ /* 0x000fca0000000000 */
[----:B------:R-:W-:-:S04]  /*ada0*/  IMAD.HI.U32 R100, R86, R92, RZ ;  /* 0x0000005c56647227 */ /* 0x000fc800078e00ff */
[----:B------:R-:W-:Y:S01]  /*adb0*/  IMAD.MOV R100, RZ, RZ, -R100 ;  /* 0x000000ffff647224 */ /* 0x000fe200078e0a64 */
[----:B------:R0:W-:Y:S03]  /*adc0*/  STL [R1+0x320], R103 ;  /* 0x0003206701007387 */ /* 0x0001e60000100800 */
[----:B------:R-:W-:Y:S01]  /*add0*/  IMAD R92, R88, R100, R92 ;  /* 0x00000064585c7224 */ /* 0x000fe200078e025c */
[----:B------:R-:W-:Y:S01]  /*ade0*/  SEL R100, R159, R136, !P2 ;  /* 0x000000889f647207 */ /* 0x000fe20005000000 */
[----:B------:R-:W-:Y:S01]  /*adf0*/  @P1 IMAD.MOV.U32 R126, RZ, RZ, R223 ;  /* 0x000000ffff7e1224 */ /* 0x000fe200078e00df */
[----:B------:R-:W-:Y:S01]  /*ae00*/  PRMT R150, RZ, 0x7610, R150 ;  /* 0x00007610ff967816 */ /* 0x000fe20000000096 */
[----:B------:R-:W-:Y:S01]  /*ae10*/  @P1 IMAD.MOV.U32 R127, RZ, RZ, R222 ;  /* 0x000000ffff7f1224 */ /* 0x000fe200078e00de */
[----:B0-----:R-:W-:Y:S01]  /*ae20*/  LOP3.LUT R103, R224, 0x50, RZ, 0x3c, !PT ;  /* 0x00000050e0677812 */ /* 0x001fe200078e3cff */
[----:B------:R-:W-:Y:S01]  /*ae30*/  IMAD R100, R100, UR8, RZ ;  /* 0x0000000864647c24 */ /* 0x000fe2000f8e02ff */
[----:B------:R0:W-:Y:S01]  /*ae40*/  STL [R1+0x31c], R108 ;  /* 0x00031c6c01007387 */ /* 0x0001e20000100800 */
[----:B------:R-:W-:Y:S01]  /*ae50*/  PRMT R129, RZ, 0x7610, R129 ;  /* 0x00007610ff817816 */ /* 0x000fe20000000081 */
[----:B------:R-:W-:-:S02]  /*ae60*/  @!P5 IMAD.MOV R94, RZ, RZ, -R94 ;  /* 0x000000ffff5ed224 */ /* 0x000fc400078e0a5e */
[----:B------:R1:W-:Y:S04]  /*ae70*/  STS.U8 [R103+UR13+0x8280], R53 ;  /* 0x0082803567007988 */ /* 0x0003e8000800000d */
[----:B------:R1:W-:Y:S01]  /*ae80*/  STS.U8 [R103+UR13+0x8680], R51 ;  /* 0x0086803367007988 */ /* 0x0003e2000800000d */
[----:B0-----:R-:W-:-:S03]  /*ae90*/  IADD3 R108, P5, PT, R100, R85, RZ ;  /* 0x00000055646c7210 */ /* 0x001fc60007fbe0ff */
[----:B------:R0:W2:Y:S01]  /*aea0*/  @P1 LDG.E.U8 R150, desc[UR26][R126.64] ;  /* 0x0000001a7e961981 */ /* 0x0000a2000c1e1100 */
[----:B------:R-:W-:-:S03]  /*aeb0*/  ISETP.GE.AND P3, PT, R125, RZ, PT ;  /* 0x000000ff7d00720c */ /* 0x000fc60003f66270 */
[----:B------:R1:W-:Y:S01]  /*aec0*/  STS.U8 [R103+UR13+0x8a80], R52 ;  /* 0x008a803467007988 */ /* 0x0003e2000800000d */
[----:B------:R-:W-:-:S03]  /*aed0*/  LEA.HI.X.SX32 R125, R100, R84, 0x1, P5 ;  /* 0x00000054647d7211 */ /* 0x000fc600028f0eff */
[----:B------:R1:W-:Y:S01]  /*aee0*/  STS.U8 [R103+UR13+0x8e80], R49 ;  /* 0x008e803167007988 */ /* 0x0003e2000800000d */
[----:B0-----:R-:W-:Y:S02]  /*aef0*/  @P1 IMAD.MOV.U32 R126, RZ, RZ, R231 ;  /* 0x000000ffff7e1224 */ /* 0x001fe400078e00e7 */
[----:B------:R-:W-:Y:S01]  /*af00*/  @P1 IMAD.MOV.U32 R127, RZ, RZ, R230 ;  /* 0x000000ffff7f1224 */ /* 0x000fe200078e00e6 */
[----:B------:R-:W5:Y:S01]  /*af10*/  LDL.LU R171, [R1+0x48c] ;  /* 0x00048c0001ab7983 */ /* 0x000f620000300800 */
[----:B------:R-:W-:-:S03]  /*af20*/  PRMT R131, RZ, 0x7610, R131 ;  /* 0x00007610ff837816 */ /* 0x000fc60000000083 */
[----:B------:R-:W-:Y:S01]  /*af30*/  STS.U8 [R103+UR13+0x9280], R50 ;  /* 0x0092803267007988 */ /* 0x000fe2000800000d */
[----:B------:R-:W-:-:S03]  /*af40*/  ISETP.GT.U32.AND P5, PT, R88, R95, PT ;  /* 0x0000005f5800720c */ /* 0x000fc60003fa4070 */
[----:B------:R-:W5:Y:S04]  /*af50*/  LDL.LU R115, [R1+0x488] ;  /* 0x0004880001737983 */ /* 0x000f680000300800 */
[----:B------:R-:W-:Y:S04]  /*af60*/  STS.U8 [R103+UR13+0x9680], R47 ;  /* 0x0096802f67007988 */ /* 0x000fe8000800000d */
[----:B-1----:R-:W5:Y:S04]  /*af70*/  LDL.LU R53, [R1+0x484] ;  /* 0x0004840001357983 */ /* 0x002f680000300800 */
[----:B------:R-:W-:Y:S04]  /*af80*/  STS.U8 [R103+UR13+0x9a80], R48 ;  /* 0x009a803067007988 */ /* 0x000fe8000800000d */
[----:B------:R-:W5:Y:S04]  /*af90*/  LDL.LU R51, [R1+0x480] ;  /* 0x0004800001337983 */ /* 0x000f680000300800 */
[----:B------:R0:W2:Y:S04]  /*afa0*/  @P1 LDG.E.U8 R129, desc[UR26][R126.64] ;  /* 0x0000001a7e811981 */ /* 0x0000a8000c1e1100 */
[----:B------:R1:W-:Y:S01]  /*afb0*/  STS.U8 [R103+UR13+0x9e80], R45 ;  /* 0x009e802d67007988 */ /* 0x0003e2000800000d */
[----:B------:R-:W-:-:S03]  /*afc0*/  SEL R100, R159, R137, !P2 ;  /* 0x000000899f647207 */ /* 0x000fc60005000000 */
[----:B------:R-:W5:Y:S01]  /*afd0*/  LDL.LU R52, [R1+0x47c] ;  /* 0x00047c0001347983 */ /* 0x000f620000300800 */
[----:B0-----:R-:W-:Y:S02]  /*afe0*/  @P1 IMAD.MOV.U32 R126, RZ, RZ, R239 ;  /* 0x000000ffff7e1224 */ /* 0x001fe400078e00ef */
[----:B------:R-:W-:Y:S01]  /*aff0*/  @P1 IMAD.MOV.U32 R127, RZ, RZ, R238 ;  /* 0x000000ffff7f1224 */ /* 0x000fe200078e00ee */
[----:B------:R-:W5:Y:S01]  /*b000*/  LDL.LU R49, [R1+0x478] ;  /* 0x0004780001317983 */ /* 0x000f620000300800 */
[----:B-1----:R-:W-:-:S03]  /*b010*/  LOP3.LUT R103, R224, 0x60, RZ, 0x3c, !PT ;  /* 0x00000060e0677812 */ /* 0x002fc600078e3cff */
[----:B------:R-:W5:Y:S01]  /*b020*/  LDL.LU R50, [R1+0x474] ;  /* 0x0004740001327983 */ /* 0x000f620000300800 */
[----:B------:R-:W-:-:S03]  /*b030*/  PRMT R130, RZ, 0x7610, R130 ;  /* 0x00007610ff827816 */ /* 0x000fc60000000082 */
[----:B------:R-:W5:Y:S04]  /*b040*/  LDL.LU R47, [R1+0x470] ;  /* 0x00047000012f7983 */ /* 0x000f680000300800 */
[----:B------:R-:W5:Y:S01]  /*b050*/  LDL.LU R48, [R1+0x46c] ;  /* 0x00046c0001307983 */ /* 0x000f620000300800 */
[----:B------:R-:W-:-:S03]  /*b060*/  IMAD R100, R100, UR8, RZ ;  /* 0x0000000864647c24 */ /* 0x000fc6000f8e02ff */
[----:B------:R0:W2:Y:S04]  /*b070*/  @P1 LDG.E.U8 R131, desc[UR26][R126.64] ;  /* 0x0000001a7e831981 */ /* 0x0000a8000c1e1100 */
[----:B------:R-:W5:Y:S04]  /*b080*/  LDL.LU R45, [R1+0x468] ;  /* 0x00046800012d7983 */ /* 0x000f680000300800 */
[----:B------:R1:W-:Y:S01]  /*b090*/  STS.U8 [R103+UR13+0x8300], R46 ;  /* 0x0083002e67007988 */ /* 0x0003e2000800000d */
[----:B0-----:R-:W-:-:S03]  /*b0a0*/  @P1 IMAD.MOV.U32 R126, RZ, RZ, R247 ;  /* 0x000000ffff7e1224 */ /* 0x001fc600078e00f7 */
[----:B------:R0:W-:Y:S01]  /*b0b0*/  STS.U8 [R103+UR13+0x8700], R201 ;  /* 0x008700c967007988 */ /* 0x0001e2000800000d */
[----:B------:R-:W-:-:S03]  /*b0c0*/  @P1 IMAD.MOV.U32 R127, RZ, RZ, R246 ;  /* 0x000000ffff7f1224 */ /* 0x000fc600078e00f6 */
[----:B------:R3:W-:Y:S04]  /*b0d0*/  STS.U8 [R103+UR13+0x8b00], R186 ;  /* 0x008b00ba67007988 */ /* 0x0007e8000800000d */
[----:B-1----:R-:W5:Y:S04]  /*b0e0*/  LDL.LU R46, [R1+0x464] ;  /* 0x00046400012e7983 */ /* 0x002f680000300800 */
[----:B0-----:R-:W5:Y:S04]  /*b0f0*/  LDL.LU R201, [R1+0x460] ;  /* 0x0004600001c97983 */ /* 0x001f680000300800 */
[----:B---3--:R-:W5:Y:S04]  /*b100*/  LDL.LU R186, [R1+0x45c] ;  /* 0x00045c0001ba7983 */ /* 0x008f680000300800 */
[----:B------:R0:W-:Y:S01]  /*b110*/  STS.U8 [R103+UR13+0x8f00], R185 ;  /* 0x008f00b967007988 */ /* 0x0001e2000800000d */
[----:B------:R-:W-:-:S03]  /*b120*/  @!P5 IMAD.IADD R95, R95, 0x1, -R88 ;  /* 0x000000015f5fd824 */ /* 0x000fc600078e0a58 */
[----:B------:R1:W-:Y:S04]  /*b130*/  STS.U8 [R103+UR13+0x9300], R170 ;  /* 0x009300aa67007988 */ /* 0x0003e8000800000d */
[----:B------:R3:W-:Y:S04]  /*b140*/  STS.U8 [R103+UR13+0x9700], R44 ;  /* 0x0097002c67007988 */ /* 0x0007e8000800000d */
[----:B0-----:R-:W5:Y:S04]  /*b150*/  LDL.LU R185, [R1+0x458] ;  /* 0x0004580001b97983 */ /* 0x001f680000300800 */
[----:B-1----:R-:W5:Y:S04]  /*b160*/  LDL.LU R170, [R1+0x454] ;  /* 0x0004540001aa7983 */ /* 0x002f680000300800 */
[----:B------:R0:W2:Y:S04]  /*b170*/  @P1 LDG.E.U8 R130, desc[UR26][R126.64] ;  /* 0x0000001a7e821981 */ /* 0x0000a8000c1e1100 */
[----:B---3--:R-:W5:Y:S04]  /*b180*/  LDL.LU R44, [R1+0x450] ;  /* 0x00045000012c7983 */ /* 0x008f680000300800 */
[----:B------:R1:W-:Y:S01]  /*b190*/  STL [R1+0x8], R108 ;  /* 0x0000086c01007387 */ /* 0x0003e20000100800 */
[----:B0-----:R-:W-:-:S03]  /*b1a0*/  @P1 IMAD.MOV.U32 R126, RZ, RZ, R108 ;  /* 0x000000ffff7e1224 */ /* 0x001fc600078e006c */
[----:B------:R0:W-:Y:S01]  /*b1b0*/  STL [R1+0x4], R125 ;  /* 0x0000047d01007387 */ /* 0x0001e20000100800 */
[----:B------:R-:W-:Y:S01]  /*b1c0*/  @P1 IMAD.MOV.U32 R127, RZ, RZ, R125 ;  /* 0x000000ffff7f1224 */ /* 0x000fe200078e007d */
[----:B-1----:R-:W-:-:S04]  /*b1d0*/  IADD3 R108, P5, PT, R100, R85, RZ ;  /* 0x00000055646c7210 */ /* 0x002fc80007fbe0ff */
[----:B0-----:R-:W-:Y:S02]  /*b1e0*/  LEA.HI.X.SX32 R125, R100, R84, 0x1, P5 ;  /* 0x00000054647d7211 */ /* 0x001fe400028f0eff */
[----:B------:R-:W-:Y:S02]  /*b1f0*/  ISETP.GT.U32.AND P5, PT, R88, R95, PT ;  /* 0x0000005f5800720c */ /* 0x000fe40003fa4070 */
[----:B------:R-:W-:Y:S02]  /*b200*/  SEL R100, R159, R138, !P2 ;  /* 0x0000008a9f647207 */ /* 0x000fe40005000000 */
[----:B------:R-:W-:Y:S01]  /*b210*/  PRMT R217, RZ, 0x7610, R217 ;  /* 0x00007610ffd97816 */ /* 0x000fe200000000d9 */
[----:B------:R0:W-:Y:S02]  /*b220*/  STS.U8 [R103+UR13+0x9b00], R42 ;  /* 0x009b002a67007988 */ /* 0x0001e4000800000d */
[----:B------:R-:W-:-:S03]  /*b230*/  IMAD R100, R100, UR8, RZ ;  /* 0x0000000864647c24 */ /* 0x000fc6000f8e02ff */
[----:B------:R1:W3:Y:S03]  /*b240*/  @P1 LDG.E.U8 R217, desc[UR26][R126.64] ;  /* 0x0000001a7ed91981 */ /* 0x0002e6000c1e1100 */
[----:B------:R-:W-:Y:S01]  /*b250*/  @!P5 IMAD.IADD R95, R95, 0x1, -R88 ;  /* 0x000000015f5fd824 */ /* 0x000fe200078e0a58 */
[----:B0-----:R-:W5:Y:S04]  /*b260*/  LDL.LU R42, [R1+0x44c] ;  /* 0x00044c00012a7983 */ /* 0x001f680000300800 */
[----:B------:R0:W-:Y:S01]  /*b270*/  STL [R1+0x28], R108 ;  /* 0x0000286c01007387 */ /* 0x0001e20000100800 */
[----:B-1----:R-:W-:Y:S02]  /*b280*/  @P1 IMAD.MOV.U32 R126, RZ, RZ, R108 ;  /* 0x000000ffff7e1224 */ /* 0x002fe400078e006c */
[----:B------:R-:W-:Y:S01]  /*b290*/  @P1 IMAD.MOV.U32 R127, RZ, RZ, R125 ;  /* 0x000000ffff7f1224 */ /* 0x000fe200078e007d */
[----:B------:R1:W-:Y:S01]  /*b2a0*/  STL [R1+0x24], R125 ;  /* 0x0000247d01007387 */ /* 0x0003e20000100800 */
[----:B0-----:R-:W-:-:S04]  /*b2b0*/  IADD3 R108, P5, PT, R100, R85, RZ ;  /* 0x00000055646c7210 */ /* 0x001fc80007fbe0ff */
[----:B-1----:R-:W-:Y:S02]  /*b2c0*/  LEA.HI.X.SX32 R125, R100, R84, 0x1, P5 ;  /* 0x00000054647d7211 */ /* 0x002fe400028f0eff */
[----:B------:R-:W-:Y:S02]  /*b2d0*/  LOP3.LUT R100, R87, 0xfc, RZ, 0xfc, !PT ;  /* 0x000000fc57647812 */ /* 0x000fe400078efcff */
[----:B------:R-:W-:Y:S02]  /*b2e0*/  ISETP.GE.AND P5, PT, R90, RZ, PT ;  /* 0x000000ff5a00720c */ /* 0x000fe40003fa6270 */
[----:B------:R-:W-:Y:S01]  /*b2f0*/  IABS R90, R100 ;  /* 0x00000064005a7213 */ /* 0x000fe20000000000 */
[----:B------:R0:W-:Y:S04]  /*b300*/  STS.U8 [R103+UR13+0x9f00], R43 ;  /* 0x009f002b67007988 */ /* 0x0001e8000800000d */
[----:B0-----:R-:W-:Y:S01]  /*b310*/  IMAD.HI.U32 R103, R86, R90, RZ ;  /* 0x0000005a56677227 */ /* 0x001fe200078e00ff */
[----:B------:R-:W-:Y:S01]  /*b320*/  PRMT R225, RZ, 0x7610, R225 ;  /* 0x00007610ffe17816 */ /* 0x000fe200000000e1 */
[----:B------:R-:W5:Y:S02]  /*b330*/  LDL.LU R43, [R1+0x448] ;  /* 0x00044800012b7983 */ /* 0x000f640000300800 */
[----:B------:R-:W-:-:S02]  /*b340*/  IMAD.MOV R103, RZ, RZ, -R103 ;  /* 0x000000ffff677224 */ /* 0x000fc400078e0a67 */
[----:B------:R-:W-:Y:S01]  /*b350*/  @!P3 IMAD.MOV R95, RZ, RZ, -R95 ;  /* 0x000000ffff5fb224 */ /* 0x000fe200078e0a5f */
[----:B------:R0:W2:Y:S01]  /*b360*/  @P1 LDG.E.U8 R225, desc[UR26][R126.64] ;  /* 0x0000001a7ee11981 */ /* 0x0000a2000c1e1100 */
[----:B------:R-:W-:Y:S01]  /*b370*/  IMAD R90, R88, R103, R90 ;  /* 0x00000067585a7224 */ /* 0x000fe200078e025a */
[----:B------:R-:W-:-:S05]  /*b380*/  SEL R103, R159, R139, !P2 ;  /* 0x0000008b9f677207 */ /* 0x000fca0005000000 */
[----:B------:R-:W-:Y:S01]  /*b390*/  IMAD R103, R103, UR8, RZ ;  /* 0x0000000867677c24 */ /* 0x000fe2000f8e02ff */
[----:B------:R1:W-:Y:S01]  /*b3a0*/  STL [R1+0x48], R108 ;  /* 0x0000486c01007387 */ /* 0x0003e20000100800 */
[----:B0-----:R-:W-:-:S03]  /*b3b0*/  @P1 IMAD.MOV.U32 R126, RZ, RZ, R108 ;  /* 0x000000ffff7e1224 */ /* 0x001fc600078e006c */
[----:B------:R0:W-:Y:S01]  /*b3c0*/  STL [R1+0x44], R125 ;  /* 0x0000447d01007387 */ /* 0x0001e20000100800 */
[----:B------:R-:W-:Y:S01]  /*b3d0*/  @P1 IMAD.MOV.U32 R127, RZ, RZ, R125 ;  /* 0x000000ffff7f1224 */ /* 0x000fe200078e007d */
[C---:B-1----:R-:W-:Y:S02]  /*b3e0*/  IADD3 R108, P3, PT, R103.reuse, R85, RZ ;  /* 0x00000055676c7210 */ /* 0x042fe40007f7e0ff */
[----:B------:R-:W-:Y:S02]  /*b3f0*/  LOP3.LUT R128, R224, 0x70, RZ, 0x3c, !PT ;  /* 0x00000070e0807812 */ /* 0x000fe400078e3cff */
[----:B0-----:R-:W-:Y:S02]  /*b400*/  LEA.HI.X.SX32 R125, R103, R84, 0x1, P3 ;  /* 0x00000054677d7211 */ /* 0x001fe400018f0eff */
[----:B------:R-:W-:Y:S02]  /*b410*/  ISETP.GT.U32.AND P3, PT, R88, R89, PT ;  /* 0x000000595800720c */ /* 0x000fe40003f64070 */
[----:B------:R-:W-:Y:S01]  /*b420*/  SEL R103, R159, R141, !P2 ;  /* 0x0000008d9f677207 */ /* 0x000fe20005000000 */
[----:B------:R0:W-:Y:S01]  /*b430*/  STS.U8 [R128+UR13+0x8380], R40 ;  /* 0x0083802880007988 */ /* 0x0001e2000800000d */
[----:B------:R-:W-:-:S03]  /*b440*/  PRMT R169, RZ, 0x7610, R169 ;  /* 0x00007610ffa97816 */ /* 0x000fc600000000a9 */
[----:B------:R1:W-:Y:S01]  /*b450*/  STS.U8 [R128+UR13+0x8780], R41 ;  /* 0x0087802980007988 */ /* 0x0003e2000800000d */
[----:B------:R-:W-:-:S03]  /*b460*/  IMAD R103, R103, UR8, RZ ;  /* 0x0000000867677c24 */ /* 0x000fc6000f8e02ff */
[----:B------:R4:W-:Y:S04]  /*b470*/  STS.U8 [R128+UR13+0x8b80], R38 ;  /* 0x008b802680007988 */ /* 0x0009e8000800000d */
[----:B0-----:R-:W5:Y:S04]  /*b480*/  LDL.LU R40, [R1+0x444] ;  /* 0x0004440001287983 */ /* 0x001f680000300800 */
[----:B-1----:R-:W5:Y:S04]  /*b490*/  LDL.LU R41, [R1+0x440] ;  /* 0x0004400001297983 */ /* 0x002f680000300800 */
[----:B----4-:R-:W5:Y:S04]  /*b4a0*/  LDL.LU R38, [R1+0x43c] ;  /* 0x00043c0001267983 */ /* 0x010f680000300800 */
[----:B------:R0:W-:Y:S01]  /*b4b0*/  STS.U8 [R128+UR13+0x8f80], R39 ;  /* 0x008f802780007988 */ /* 0x0001e2000800000d */
[----:B------:R-:W-:-:S03]  /*b4c0*/  @!P3 IMAD.IADD R89, R89, 0x1, -R88 ;  /* 0x000000015959b824 */ /* 0x000fc600078e0a58 */
[----:B------:R1:W-:Y:S04]  /*b4d0*/  STS.U8 [R128+UR13+0x9380], R36 ;  /* 0x0093802480007988 */ /* 0x0003e8000800000d */
[----:B------:R4:W-:Y:S04]  /*b4e0*/  STS.U8 [R128+UR13+0x9780], R37 ;  /* 0x0097802580007988 */ /* 0x0009e8000800000d */
[----:B0-----:R-:W5:Y:S04]  /*b4f0*/  LDL.LU R39, [R1+0x438] ;  /* 0x0004380001277983 */ /* 0x001f680000300800 */
[----:B-1----:R-:W5:Y:S04]  /*b500*/  LDL.LU R36, [R1+0x434] ;  /* 0x0004340001247983 */ /* 0x002f680000300800 */
[----:B------:R0:W2:Y:S04]  /*b510*/  @P1 LDG.E.U8 R169, desc[UR26][R126.64] ;  /* 0x0000001a7ea91981 */ /* 0x0000a8000c1e1100 */
[----:B----4-:R-:W5:Y:S04]  /*b520*/  LDL.LU R37, [R1+0x430] ;  /* 0x0004300001257983 */ /* 0x010f680000300800 */
        /* <DEDUP_REMOVED lines=11> */
[----:B------:R1:W4:Y:S01]  /*b5e0*/  @P1 LDG.E.U8 R167, desc[UR26][R126.64] ;  /* 0x0000001a7ea71981 */ /* 0x000322000c1e1100 */
[----:B------:R-:W-:Y:S02]  /*b5f0*/  SEL R109, R159, R109, !P2 ;  /* 0x0000006d9f6d7207 */ /* 0x000fe40005000000 */
        /* <DEDUP_REMOVED lines=8> */
[----:B------:R-:W-:Y:S01]  /*b680*/  ISETP.GE.AND P3, PT, R100, RZ, PT ;  /* 0x000000ff6400720c */ /* 0x000fe20003f66270 */
[----:B------:R-:W-:Y:S01]  /*b690*/  IMAD R100, R109, UR8, RZ ;  /* 0x000000086d647c24 */ /* 0x000fe2000f8e02ff */
[C---:B------:R-:W-:Y:S01]  /*b6a0*/  SEL R110, R159.reuse, R110, !P2 ;  /* 0x0000006e9f6e7207 */ /* 0x040fe20005000000 */
[----:B------:R-:W-:Y:S01]  /*b6b0*/  STL [R1+0xa8], R108 ;  /* 0x0000a86c01007387 */ /* 0x000fe20000100800 */
[----:B------:R-:W-:Y:S02]  /*b6c0*/  PRMT R163, RZ, 0x7610, R163 ;  /* 0x00007610ffa37816 */ /* 0x000fe400000000a3 */
[----:B------:R-:W-:Y:S01]  /*b6d0*/  IADD3 R103, P6, PT, R100, R85, RZ ;  /* 0x0000005564677210 */ /* 0x000fe20007fde0ff */
[----:B------:R-:W-:Y:S01]  /*b6e0*/  IMAD R110, R110, UR8, RZ ;  /* 0x000000086e6e7c24 */ /* 0x000fe2000f8e02ff */
[----:B------:R0:W-:Y:S01]  /*b6f0*/  STL [R1+0xa4], R125 ;  /* 0x0000a47d01007387 */ /* 0x0001e20000100800 */
[----:B------:R-:W-:Y:S01]  /*b700*/  @P1 IMAD.MOV.U32 R109, RZ, RZ, R125 ;  /* 0x000000ffff6d1224 */ /* 0x000fe200078e007d */
[----:B------:R-:W-:-:S02]  /*b710*/  SEL R114, R159, R114, !P2 ;  /* 0x000000729f727207 */ /* 0x000fc40005000000 */
[----:B------:R1:W-:Y:S01]  /*b720*/  STS.U8 [R128+UR13+0x9f80], R35 ;  /* 0x009f802380007988 */ /* 0x0003e2000800000d */
[----:B------:R-:W-:Y:S02]  /*b730*/  PRMT R161, RZ, 0x7610, R161 ;  /* 0x00007610ffa17816 */ /* 0x000fe400000000a1 */
[----:B0-----:R-:W-:Y:S01]  /*b740*/  LEA.HI.X.SX32 R125, R100, R84, 0x1, P6 ;  /* 0x00000054647d7211 */ /* 0x001fe200030f0eff */
[----:B------:R0:W-:Y:S01]  /*b750*/  STS.U8 [R224+UR13], R200 ;  /* 0x000000c8e0007988 */ /* 0x0001e2000800000d */
[----:B------:R-:W-:-:S03]  /*b760*/  IADD3 R100, P6, PT, R110, R85, RZ ;  /* 0x000000556e647210 */ /* 0x000fc60007fde0ff */
[----:B-1----:R-:W5:Y:S01]  /*b770*/  LDL.LU R35, [R1+0x428] ;  /* 0x0004280001237983 */ /* 0x002f620000300800 */
[----:B------:R-:W-:-:S03]  /*b780*/  IMAD R114, R114, UR8, RZ ;  /* 0x0000000872727c24 */ /* 0x000fc6000f8e02ff */
[----:B------:R1:W2:Y:S04]  /*b790*/  @P1 LDG.E.U8 R163, desc[UR26][R108.64] ;  /* 0x0000001a6ca31981 */ /* 0x0002a8000c1e1100 */
[----:B0-----:R-:W5:Y:S01]  /*b7a0*/  LDL.LU R200, [R1+0x424] ;  /* 0x0004240001c87983 */ /* 0x001f620000300800 */
[----:B------:R-:W-:-:S03]  /*b7b0*/  SEL R116, R159, R116, !P2 ;  /* 0x000000749f747207 */ /* 0x000fc60005000000 */
[----:B------:R0:W-:Y:S01]  /*b7c0*/  STL [R1+0xc8], R103 ;  /* 0x0000c86701007387 */ /* 0x0001e20000100800 */
[----:B-1----:R-:W-:Y:S02]  /*b7d0*/  @P1 IMAD.MOV.U32 R108, RZ, RZ, R103 ;  /* 0x000000ffff6c1224 */ /* 0x002fe400078e0067 */
[----:B------:R-:W-:Y:S01]  /*b7e0*/  @P1 IMAD.MOV.U32 R109, RZ, RZ, R125 ;  /* 0x000000ffff6d1224 */ /* 0x000fe200078e007d */
[----:B------:R-:W-:Y:S01]  /*b7f0*/  STL [R1+0xc4], R125 ;  /* 0x0000c47d01007387 */ /* 0x000fe20000100800 */
[----:B------:R-:W-:-:S03]  /*b800*/  PRMT R162, RZ, 0x7610, R162 ;  /* 0x00007610ffa27816 */ /* 0x000fc600000000a2 */
[----:B------:R1:W-:Y:S01]  /*b810*/  STS.U8 [R224+UR13+0x200], R199 ;  /* 0x000200c7e0007988 */ /* 0x0003e2000800000d */
[----:B0-----:R-:W-:-:S03]  /*b820*/  LEA.HI.X.SX32 R103, R110, R84, 0x1, P6 ;  /* 0x000000546e677211 */ /* 0x001fc600030f0eff */
[----:B------:R0:W-:Y:S01]  /*b830*/  STS.U8 [R224+UR13+0x400], R184 ;  /* 0x000400b8e0007988 */ /* 0x0001e2000800000d */
[----:B------:R-:W-:-:S03]  /*b840*/  IMAD R116, R116, UR8, RZ ;  /* 0x0000000874747c24 */ /* 0x000fc6000f8e02ff */
[----:B------:R0:W2:Y:S04]  /*b850*/  @P1 LDG.E.U8 R161, desc[UR26][R108.64] ;  /* 0x0000001a6ca11981 */ /* 0x0000a8000c1e1100 */
[----:B-1----:R-:W5:Y:S04]  /*b860*/  LDL.LU R199, [R1+0x420] ;  /* 0x0004200001c77983 */ /* 0x002f680000300800 */
[----:B0-----:R-:W5:Y:S01]  /*b870*/  LDL.LU R184, [R1+0x41c] ;  /* 0x00041c0001b87983 */ /* 0x001f620000300800 */
[----:B------:R-:W-:-:S03]  /*b880*/  @P1 IMAD.MOV.U32 R108, RZ, RZ, R100 ;  /* 0x000000ffff6c1224 */ /* 0x000fc600078e0064 */
[----:B------:R0:W-:Y:S01]  /*b890*/  STL [R1+0xe8], R100 ;  /* 0x0000e86401007387 */ /* 0x0001e20000100800 */
[----:B------:R-:W-:-:S03]  /*b8a0*/  @P1 IMAD.MOV.U32 R109, RZ, RZ, R103 ;  /* 0x000000ffff6d1224 */ /* 0x000fc600078e0067 */
[----:B------:R1:W-:Y:S04]  /*b8b0*/  STL [R1+0xe4], R103 ;  /* 0x0000e46701007387 */ /* 0x0003e80000100800 */
[----:B------:R1:W-:Y:S01]  /*b8c0*/  STS.U8 [R224+UR13+0x600], R183 ;  /* 0x000600b7e0007988 */ /* 0x0003e2000800000d */
[----:B0-----:R-:W-:-:S03]  /*b8d0*/  IADD3 R100, P6, PT, R114, R85, RZ ;  /* 0x0000005572647210 */ /* 0x001fc60007fde0ff */
[----:B------:R0:W-:Y:S01]  /*b8e0*/  STS.U8 [R224+UR13+0x800], R82 ;  /* 0x00080052e0007988 */ /* 0x0001e2000800000d */
[----:B-1----:R-:W-:-:S03]  /*b8f0*/  LEA.HI.X.SX32 R103, R114, R84, 0x1, P6 ;  /* 0x0000005472677211 */ /* 0x002fc600030f0eff */
[----:B------:R1:W2:Y:S01]  /*b900*/  @P1 LDG.E.U8 R162, desc[UR26][R108.64] ;  /* 0x0000001a6ca21981 */ /* 0x0002a2000c1e1100 */
[----:B------:R-:W-:-:S03]  /*b910*/  SEL R117, R159, R117, !P2 ;  /* 0x000000759f757207 */ /* 0x000fc60005000000 */
[----:B------:R-:W5:Y:S04]  /*b920*/  LDL.LU R183, [R1+0x418] ;  /* 0x0004180001b77983 */ /* 0x000f680000300800 */
[----:B0-----:R-:W5:Y:S01]  /*b930*/  LDL.LU R82, [R1+0x414] ;  /* 0x0004140001527983 */ /* 0x001f620000300800 */
[----:B-1----:R-:W-:-:S03]  /*b940*/  @P1 IMAD.MOV.U32 R108, RZ, RZ, R100 ;  /* 0x000000ffff6c1224 */ /* 0x002fc600078e0064 */
[----:B------:R0:W-:Y:S01]  /*b950*/  STL [R1+0x108], R100 ;  /* 0x0001086401007387 */ /* 0x0001e20000100800 */
[----:B------:R-:W-:Y:S01]  /*b960*/  PRMT R158, RZ, 0x7610, R158 ;  /* 0x00007610ff9e7816 */ /* 0x000fe2000000009e */
[----:B------:R-:W-:Y:S02]  /*b970*/  @P1 IMAD.MOV.U32 R109, RZ, RZ, R103 ;  /* 0x000000ffff6d1224 */ /* 0x000fe400078e0067 */
[----:B------:R1:W-:Y:S01]  /*b980*/  STL [R1+0x104], R103 ;  /* 0x0001046701007387 */ /* 0x0003e20000100800 */
[----:B------:R-:W-:Y:S01]  /*b990*/  IMAD R117, R117, UR8, RZ ;  /* 0x0000000875757c24 */ /* 0x000fe2000f8e02ff */
[----:B------:R-:W-:Y:S02]  /*b9a0*/  SEL R119, R159, R119, !P2 ;  /* 0x000000779f777207 */ /* 0x000fe40005000000 */
[----:B------:R1:W-:Y:S01]  /*b9b0*/  STS.U8 [R224+UR13+0xa00], R33 ;  /* 0x000a0021e0007988 */ /* 0x0003e2000800000d */
[----:B0-----:R-:W-:-:S03]  /*b9c0*/  IADD3 R100, P6, PT, R116, R85, RZ ;  /* 0x0000005574647210 */ /* 0x001fc60007fde0ff */
[----:B------:R0:W2:Y:S01]  /*b9d0*/  @P1 LDG.E.U8 R158, desc[UR26][R108.64] ;  /* 0x0000001a6c9e1981 */ /* 0x0000a2000c1e1100 */
[----:B-1----:R-:W-:-:S03]  /*b9e0*/  LEA.HI.X.SX32 R103, R116, R84, 0x1, P6 ;  /* 0x0000005474677211 */ /* 0x002fc600030f0eff */
[----:B------:R1:W-:Y:S01]  /*b9f0*/  STS.U8 [R224+UR13+0xc00], R31 ;  /* 0x000c001fe0007988 */ /* 0x0003e2000800000d */
[----:B------:R-:W-:-:S03]  /*ba00*/  PRMT R160, RZ, 0x7610, R160 ;  /* 0x00007610ffa07816 */ /* 0x000fc600000000a0 */
[----:B------:R-:W5:Y:S01]  /*ba10*/  LDL.LU R33, [R1+0x410] ;  /* 0x0004100001217983 */ /* 0x000f620000300800 */
[----:B0-----:R-:W-:Y:S02]  /*ba20*/  @P1 IMAD.MOV.U32 R108, RZ, RZ, R100 ;  /* 0x000000ffff6c1224 */ /* 0x001fe400078e0064 */
[----:B------:R-:W-:Y:S01]  /*ba30*/  @P1 IMAD.MOV.U32 R109, RZ, RZ, R103 ;  /* 0x000000ffff6d1224 */ /* 0x000fe200078e0067 */
[----:B-1----:R-:W5:Y:S01]  /*ba40*/  LDL.LU R31, [R1+0x40c] ;  /* 0x00040c00011f7983 */ /* 0x002f620000300800 */
[----:B------:R-:W-:-:S03]  /*ba50*/  IMAD R119, R119, UR8, RZ ;  /* 0x0000000877777c24 */ /* 0x000fc6000f8e02ff */
[----:B------:R0:W-:Y:S04]  /*ba60*/  STL [R1+0x130], R100 ;  /* 0x0001306401007387 */ /* 0x0001e80000100800 */
[----:B------:R1:W-:Y:S04]  /*ba70*/  STL [R1+0x124], R103 ;  /* 0x0001246701007387 */ /* 0x0003e80000100800 */
[----:B------:R3:W-:Y:S01]  /*ba80*/  STS.U8 [R224+UR13+0xe00], R32 ;  /* 0x000e0020e0007988 */ /* 0x0007e2000800000d */
[----:B0-----:R-:W-:-:S03]  /*ba90*/  IADD3 R100, P6, PT, R117, R85, RZ ;  /* 0x0000005575647210 */ /* 0x001fc60007fde0ff */
[----:B------:R0:W-:Y:S01]  /*baa0*/  STS.U8 [R224+UR13+0x1000], R29 ;  /* 0x0010001de0007988 */ /* 0x0001e2000800000d */
[----:B-1----:R-:W-:-:S03]  /*bab0*/  LEA.HI.X.SX32 R103, R117, R84, 0x1, P6 ;  /* 0x0000005475677211 */ /* 0x002fc600030f0eff */
[----:B------:R1:W2:Y:S01]  /*bac0*/  @P1 LDG.E.U8 R160, desc[UR26][R108.64] ;  /* 0x0000001a6ca01981 */ /* 0x0002a2000c1e1100 */
[----:B------:R-:W-:-:S03]  /*bad0*/  SEL R121, R159, R121, !P2 ;  /* 0x000000799f797207 */ /* 0x000fc60005000000 */
[----:B---3--:R-:W5:Y:S04]  /*bae0*/  LDL.LU R32, [R1+0x408] ;  /* 0x0004080001207983 */ /* 0x008f680000300800 */
        /* <DEDUP_REMOVED lines=14> */
[----:B---3--:R-:W5:Y:S01]  /*bbd0*/  LDL.LU R30, [R1+0x400] ;  /* 0x00040000011e7983 */ /* 0x008f620000300800 */
        /* <DEDUP_REMOVED lines=72> */
[----:B------:R-:W-:-:S03]  /*c060*/  @P1 IMAD.MOV.U32 R109, RZ, RZ, R103 ;  /* 0x000000ffff6d1224 */ /* 0x000fc600078e0067 */
[----:B------:R1:W-:Y:S01]  /*c070*/  STS.U8 [R224+UR13+0x2a00], R140 ;  /* 0x002a008ce0007988 */ /* 0x0003e2000800000d */
[----:B------:R-:W-:Y:S01]  /*c080*/  IMAD R96, R96, UR8, RZ ;  /* 0x0000000860607c24 */ /* 0x000fe2000f8e02ff */
[----:B0-----:R-:W-:Y:S02]  /*c090*/  IADD3 R100, P6, PT, R118, R85, RZ ;  /* 0x0000005576647210 */ /* 0x001fe40007fde0ff */
[----:B------:R0:W-:Y:S01]  /*c0a0*/  STL [R1+0x24c], R103 ;  /* 0x00024c6701007387 */ /* 0x0001e20000100800 */
[----:B-1----:R-:W-:-:S03]  /*c0b0*/  PRMT R140, RZ, 0x7610, R140 ;  /* 0x00007610ff8c7816 */ /* 0x002fc6000000008c */
[----:B------:R1:W-:Y:S01]  /*c0c0*/  STS.U8 [R224+UR13+0x2c00], R181 ;  /* 0x002c00b5e0007988 */ /* 0x0003e2000800000d */
[----:B------:R-:W-:-:S03]  /*c0d0*/  SEL R97, R159, R97, !P2 ;  /* 0x000000619f617207 */ /* 0x000fc60005000000 */
[----:B------:R3:W2:Y:S01]  /*c0e0*/  @P1 LDG.E.U8 R140, desc[UR26][R108.64] ;  /* 0x0000001a6c8c1981 */ /* 0x0006a2000c1e1100 */
[----:B0-----:R-:W-:-:S03]  /*c0f0*/  LEA.HI.X.SX32 R103, R118, R84, 0x1, P6 ;  /* 0x0000005476677211 */ /* 0x001fc600030f0eff */
[----:B-1----:R-:W5:Y:S04]  /*c100*/  LDL.LU R181, [R1+0x3c8] ;  /* 0x0003c80001b57983 */ /* 0x002f680000300800 */
[----:B------:R0:W-:Y:S01]  /*c110*/  STL [R1+0x268], R100 ;  /* 0x0002686401007387 */ /* 0x0001e20000100800 */
[----:B---3--:R-:W-:-:S03]  /*c120*/  @P1 IMAD.MOV.U32 R109, RZ, RZ, R103 ;  /* 0x000000ffff6d1224 */ /* 0x008fc600078e0067 */
[----:B------:R1:W-:Y:S01]  /*c130*/  STL [R1+0x264], R103 ;  /* 0x0002646701007387 */ /* 0x0003e20000100800 */
[----:B------:R-:W-:Y:S01]  /*c140*/  @P1 IMAD.MOV.U32 R108, RZ, RZ, R100 ;  /* 0x000000ffff6c1224 */ /* 0x000fe200078e0064 */
[----:B------:R-:W-:Y:S02]  /*c150*/  SEL R94, R159, R94, !P2 ;  /* 0x0000005e9f5e7207 */ /* 0x000fe40005000000 */
[----:B------:R3:W-:Y:S01]  /*c160*/  STS.U8 [R224+UR13+0x2e00], R11 ;  /* 0x002e000be0007988 */ /* 0x0007e2000800000d */
[----:B0-----:R-:W-:Y:S01]  /*c170*/  IMAD R100, R97, UR8, RZ ;  /* 0x0000000861647c24 */ /* 0x001fe2000f8e02ff */
[C---:B-1----:R-:W-:Y:S02]  /*c180*/  IADD3 R103, P6, PT, R96.reuse, R85, RZ ;  /* 0x0000005560677210 */ /* 0x042fe40007fde0ff */
[----:B------:R0:W-:Y:S01]  /*c190*/  STS.U8 [R224+UR13+0x3000], R81 ;  /* 0x00300051e0007988 */ /* 0x0001e2000800000d */
[----:B------:R-:W-:Y:S02]  /*c1a0*/  PRMT R141, RZ, 0x7610, R141 ;  /* 0x00007610ff8d7816 */ /* 0x000fe4000000008d */
[----:B------:R-:W-:Y:S01]  /*c1b0*/  LEA.HI.X.SX32 R110, R96, R84, 0x1, P6 ;  /* 0x00000054606e7211 */ /* 0x000fe200030f0eff */
[----:B---3--:R-:W5:Y:S01]  /*c1c0*/  LDL.LU R11, [R1+0x3c4] ;  /* 0x0003c400010b7983 */ /* 0x008f620000300800 */
[----:B------:R-:W-:Y:S01]  /*c1d0*/  @P1 IMAD.MOV.U32 R96, RZ, RZ, R103 ;  /* 0x000000ffff601224 */ /* 0x000fe200078e0067 */
[----:B------:R-:W-:Y:S01]  /*c1e0*/  PRMT R138, RZ, 0x7610, R138 ;  /* 0x00007610ff8a7816 */ /* 0x000fe2000000008a */
[----:B------:R-:W-:Y:S01]  /*c1f0*/  IMAD R94, R94, UR8, RZ ;  /* 0x000000085e5e7c24 */ /* 0x000fe2000f8e02ff */
[----:B------:R1:W3:Y:S04]  /*c200*/  @P1 LDG.E.U8 R141, desc[UR26][R108.64] ;  /* 0x0000001a6c8d1981 */ /* 0x0002e8000c1e1100 */
[----:B0-----:R-:W5:Y:S01]  /*c210*/  LDL.LU R81, [R1+0x3c0] ;  /* 0x0003c00001517983 */ /* 0x001f620000300800 */
[----:B------:R-:W-:-:S03]  /*c220*/  @P1 IMAD.MOV.U32 R97, RZ, RZ, R110 ;  /* 0x000000ffff611224 */ /* 0x000fc600078e006e */
[----:B------:R0:W-:Y:S04]  /*c230*/  STL [R1+0x280], R103 ;  /* 0x0002806701007387 */ /* 0x0001e80000100800 */
[----:B------:R-:W-:Y:S04]  /*c240*/  STL [R1+0x27c], R110 ;  /* 0x00027c6e01007387 */ /* 0x000fe80000100800 */
[----:B------:R4:W-:Y:S01]  /*c250*/  STS.U8 [R224+UR13+0x3200], R18 ;  /* 0x00320012e0007988 */ /* 0x0009e2000800000d */
[----:B0-----:R-:W-:-:S03]  /*c260*/  IADD3 R103, P6, PT, R100, R85, RZ ;  /* 0x0000005564677210 */ /* 0x001fc60007fde0ff */
[----:B------:R0:W-:Y:S01]  /*c270*/  STS.U8 [R224+UR13+0x3400], R19 ;  /* 0x00340013e0007988 */ /* 0x0001e2000800000d */
[----:B-1----:R-:W-:Y:S02]  /*c280*/  LEA.HI.X.SX32 R108, R100, R84, 0x1, P6 ;  /* 0x00000054646c7211 */ /* 0x002fe400030f0eff */
[----:B------:R-:W-:Y:S01]  /*c290*/  IADD3 R100, P6, PT, R94, R85, RZ ;  /* 0x000000555e647210 */ /* 0x000fe20007fde0ff */
[----:B------:R1:W2:Y:S04]  /*c2a0*/  @P1 LDG.E.U8 R138, desc[UR26][R96.64] ;  /* 0x0000001a608a1981 */ /* 0x0002a8000c1e1100 */
[----:B----4-:R-:W5:Y:S04]  /*c2b0*/  LDL.LU R18, [R1+0x3bc] ;  /* 0x0003bc0001127983 */ /* 0x010f680000300800 */
[----:B0-----:R-:W5:Y:S01]  /*c2c0*/  LDL.LU R19, [R1+0x3b8] ;  /* 0x0003b80001137983 */ /* 0x001f620000300800 */
[----:B-1----:R-:W-:-:S03]  /*c2d0*/  @P1 IMAD.MOV.U32 R96, RZ, RZ, R103 ;  /* 0x000000ffff601224 */ /* 0x002fc600078e0067 */
[----:B------:R0:W-:Y:S01]  /*c2e0*/  STL [R1+0x298], R103 ;  /* 0x0002986701007387 */ /* 0x0001e20000100800 */
[----:B------:R-:W-:Y:S01]  /*c2f0*/  SEL R95, R159, R95, !P2 ;  /* 0x0000005f9f5f7207 */ /* 0x000fe20005000000 */
[----:B------:R-:W-:Y:S01]  /*c300*/  @P1 IMAD.MOV.U32 R97, RZ, RZ, R108 ;  /* 0x000000ffff611224 */ /* 0x000fe200078e006c */
[----:B------:R-:W-:Y:S02]  /*c310*/  PRMT R139, RZ, 0x7610, R139 ;  /* 0x00007610ff8b7816 */ /* 0x000fe4000000008b */
[----:B0-----:R-:W-:Y:S01]  /*c320*/  LEA.HI.X.SX32 R103, R94, R84, 0x1, P6 ;  /* 0x000000545e677211 */ /* 0x001fe200030f0eff */
[----:B------:R-:W-:Y:S01]  /*c330*/  IMAD R95, R95, UR8, RZ ;  /* 0x000000085f5f7c24 */ /* 0x000fe2000f8e02ff */
[----:B------:R-:W-:Y:S02]  /*c340*/  ISETP.GE.AND P6, PT, R102, RZ, PT ;  /* 0x000000ff6600720c */ /* 0x000fe40003fc6270 */
[----:B------:R0:W4:Y:S01]  /*c350*/  @P1 LDG.E.U8 R139, desc[UR26][R96.64] ;  /* 0x0000001a608b1981 */ /* 0x000122000c1e1100 */
[----:B------:R-:W-:Y:S01]  /*c360*/  PRMT R137, RZ, 0x7610, R137 ;  /* 0x00007610ff897816 */ /* 0x000fe20000000089 */
[----:B0-----:R-:W-:-:S02]  /*c370*/  @P1 IMAD.MOV.U32 R96, RZ, RZ, R100 ;  /* 0x000000ffff601224 */ /* 0x001fc400078e0064 */
[----:B------:R-:W-:-:S07]  /*c380*/  @P1 IMAD.MOV.U32 R97, RZ, RZ, R103 ;  /* 0x000000ffff611224 */ /* 0x000fce00078e0067 */
[----:B------:R-:W-:Y:S01]  /*c390*/  @!P6 IMAD.MOV R89, RZ, RZ, -R89 ;  /* 0x000000ffff59e224 */ /* 0x000fe200078e0a59 */
[----:B------:R-:W-:Y:S01]  /*c3a0*/  IADD3 R94, P6, PT, R95, R85, RZ ;  /* 0x000000555f5e7210 */ /* 0x000fe20007fde0ff */
[----:B------:R0:W2:Y:S03]  /*c3b0*/  @P1 LDG.E.U8 R137, desc[UR26][R96.64] ;  /* 0x0000001a60891981 */ /* 0x0000a6000c1e1100 */
[----:B------:R-:W-:Y:S01]  /*c3c0*/  SEL R89, R159, R89, !P2 ;  /* 0x000000599f597207 */ /* 0x000fe20005000000 */
[----:B------:R-:W-:Y:S01]  /*c3d0*/  STL [R1+0x294], R108 ;  /* 0x0002946c01007387 */ /* 0x000fe20000100800 */
[----:B0-----:R-:W-:Y:S02]  /*c3e0*/  LEA.HI.X.SX32 R96, R95, R84, 0x1, P6 ;  /* 0x000000545f607211 */ /* 0x001fe400030f0eff */
[----:B------:R-:W-:Y:S01]  /*c3f0*/  ISETP.GT.U32.AND P6, PT, R88, R91, PT ;  /* 0x0000005b5800720c */ /* 0x000fe20003fc4070 */
[----:B------:R0:W-:Y:S04]  /*c400*/  STS.U8 [R224+UR13+0x3600], R16 ;  /* 0x00360010e0007988 */ /* 0x0001e8000800000d */
[----:B------:R1:W-:Y:S04]  /*c410*/  STS.U8 [R224+UR13+0x3800], R17 ;  /* 0x00380011e0007988 */ /* 0x0003e8000800000d */
[----:B------:R1:W-:Y:S04]  /*c420*/  STS.U8 [R224+UR13+0x3a00], R14 ;  /* 0x003a000ee0007988 */ /* 0x0003e8000800000d */
[----:B0-----:R-:W5:Y:S04]  /*c430*/  LDL.LU R16, [R1+0x3b4] ;  /* 0x0003b40001107983 */ /* 0x001f680000300800 */
[----:B-1----:R-:W5:Y:S01]  /*c440*/  LDL.LU R17, [R1+0x3b0] ;  /* 0x0003b00001117983 */ /* 0x002f620000300800 */
[----:B------:R-:W-:-:S03]  /*c450*/  IMAD R89, R89, UR8, RZ ;  /* 0x0000000859597c24 */ /* 0x000fc6000f8e02ff */
[----:B------:R-:W5:Y:S04]  /*c460*/  LDL.LU R14, [R1+0x3ac] ;  /* 0x0003ac00010e7983 */ /* 0x000f680000300800 */
[----:B------:R-:W-:Y:S04]  /*c470*/  STL [R1+0x2b0], R100 ;  /* 0x0002b06401007387 */ /* 0x000fe80000100800 */
[----:B------:R-:W-:Y:S04]  /*c480*/  STL [R1+0x2ac], R103 ;  /* 0x0002ac6701007387 */ /* 0x000fe80000100800 */
[----:B------:R0:W-:Y:S04]  /*c490*/  STS.U8 [R224+UR13+0x3c00], R15 ;  /* 0x003c000fe0007988 */ /* 0x0001e8000800000d */
[----:B------:R1:W-:Y:S01]  /*c4a0*/  STS.U8 [R224+UR13+0x3e00], R12 ;  /* 0x003e000ce0007988 */ /* 0x0003e2000800000d */
[----:B------:R-:W-:-:S03]  /*c4b0*/  @P1 IMAD.MOV.U32 R95, RZ, RZ, R96 ;  /* 0x000000ffff5f1224 */ /* 0x000fc600078e0060 */
[----:B------:R1:W-:Y:S04]  /*c4c0*/  STS.U8 [R99+UR13+0x80], R13 ;  /* 0x0000800d63007988 */ /* 0x0003e8000800000d */
[----:B0-----:R-:W5:Y:S01]  /*c4d0*/  LDL.LU R15, [R1+0x3a8] ;  /* 0x0003a800010f7983 */ /* 0x001f620000300800 */
[----:B------:R-:W-:-:S03]  /*c4e0*/  @!P6 IMAD.IADD R91, R91, 0x1, -R88 ;  /* 0x000000015b5be824 */ /* 0x000fc600078e0a58 */
[----:B-1----:R-:W5:Y:S04]  /*c4f0*/  LDL.LU R12, [R1+0x3a4] ;  /* 0x0003a400010c7983 */ /* 0x002f680000300800 */
[----:B------:R-:W5:Y:S04]  /*c500*/  LDL.LU R13, [R1+0x3a0] ;  /* 0x0003a000010d7983 */ /* 0x000f680000300800 */
[----:B------:R-:W-:Y:S04]  /*c510*/  STL [R1+0x2c8], R94 ;  /* 0x0002c85e01007387 */ /* 0x000fe80000100800 */
[----:B------:R0:W-:Y:S02]  /*c520*/  STL [R1+0x2c4], R96 ;  /* 0x0002c46001007387 */ /* 0x0001e40000100800 */
[----:B0-----:R-:W-:-:S04]  /*c530*/  IADD3 R96, P6, PT, R89, R85, RZ ;  /* 0x0000005559607210 */ /* 0x001fc80007fde0ff */
[----:B------:R-:W-:Y:S02]  /*c540*/  LEA.HI.X.SX32 R97, R89, R84, 0x1, P6 ;  /* 0x0000005459617211 */ /* 0x000fe400030f0eff */
[----:B------:R-:W-:Y:S02]  /*c550*/  ISETP.GT.U32.AND P6, PT, R88, R91, PT ;  /* 0x0000005b5800720c */ /* 0x000fe40003fc4070 */
[----:B------:R-:W-:Y:S02]  /*c560*/  PRMT R136, RZ, 0x7610, R136 ;  /* 0x00007610ff887816 */ /* 0x000fe40000000088 */
[----:B------:R-:W-:-:S04]  /*c570*/  PRMT R135, RZ, 0x7610, R135 ;  /* 0x00007610ff877816 */ /* 0x000fc80000000087 */
[----:B------:R0:W2:Y:S05]  /*c580*/  @P1 LDG.E.U8 R136, desc[UR26][R94.64] ;  /* 0x0000001a5e881981 */ /* 0x0000aa000c1e1100 */
[----:B------:R-:W-:Y:S01]  /*c590*/  @!P6 IMAD.IADD R91, R91, 0x1, -R88 ;  /* 0x000000015b5be824 */ /* 0x000fe200078e0a58 */
[----:B------:R-:W-:-:S03]  /*c5a0*/  ISETP.GT.U32.AND P6, PT, R88, R92, PT ;  /* 0x0000005c5800720c */ /* 0x000fc60003fc4070 */
[----:B------:R-:W-:-:S05]  /*c5b0*/  @!P4 IMAD.MOV R91, RZ, RZ, -R91 ;  /* 0x000000ffff5bc224 */ /* 0x000fca00078e0a5b */
[----:B------:R-:W-:Y:S01]  /*c5c0*/  SEL R91, R159, R91, !P2 ;  /* 0x0000005b9f5b7207 */ /* 0x000fe20005000000 */
[----:B0-----:R-:W-:-:S04]  /*c5d0*/  @P1 IMAD.MOV.U32 R94, RZ, RZ, R96 ;  /* 0x000000ffff5e1224 */ /* 0x001fc800078e0060 */
[----:B------:R-:W-:Y:S02]  /*c5e0*/  IMAD R91, R91, UR8, RZ ;  /* 0x000000085b5b7c24 */ /* 0x000fe4000f8e02ff */
[----:B------:R-:W-:Y:S02]  /*c5f0*/  @P1 IMAD.MOV.U32 R95, RZ, RZ, R97 ;  /* 0x000000ffff5f1224 */ /* 0x000fe400078e0061 */
[----:B------:R-:W-:Y:S01]  /*c600*/  @!P6 IMAD.IADD R92, R92, 0x1, -R88 ;  /* 0x000000015c5ce824 */ /* 0x000fe200078e0a58 */
[C---:B------:R-:W-:Y:S02]  /*c610*/  IADD3 R89, P6, PT, R91.reuse, R85, RZ ;  /* 0x000000555b597210 */ /* 0x040fe40007fde0ff */
[----:B------:R-:W-:Y:S01]  /*c620*/  ISETP.GT.U32.AND P4, PT, R88, R90, PT ;  /* 0x0000005a5800720c */ /* 0x000fe20003f84070 */
[----:B------:R0:W2:Y:S02]  /*c630*/  @P1 LDG.E.U8 R135, desc[UR26][R94.64] ;  /* 0x0000001a5e871981 */ /* 0x0000a4000c1e1100 */
[----:B0-----:R-:W-:-:S02]  /*c640*/  LEA.HI.X.SX32 R94, R91, R84, 0x1, P6 ;  /* 0x000000545b5e7211 */ /* 0x001fc400030f0eff */
[----:B------:R-:W-:-:S08]  /*c650*/  ISETP.GT.U32.AND P6, PT, R88, R92, PT ;  /* 0x0000005c5800720c */ /* 0x000fd00003fc4070 */
[----:B------:R-:W-:-:S05]  /*c660*/  @!P4 IMAD.IADD R90, R90, 0x1, -R88 ;  /* 0x000000015a5ac824 */ /* 0x000fca00078e0a58 */
[----:B------:R-:W-:Y:S01]  /*c670*/  ISETP.GT.U32.AND P4, PT, R88, R90, PT ;  /* 0x0000005a5800720c */ /* 0x000fe20003f84070 */
[----:B------:R-:W-:-:S04]  /*c680*/  @!P6 IMAD.IADD R92, R92, 0x1, -R88 ;  /* 0x000000015c5ce824 */ /* 0x000fc800078e0a58 */
[----:B------:R-:W-:Y:S01]  /*c690*/  @!P5 IMAD.MOV R92, RZ, RZ, -R92 ;  /* 0x000000ffff5cd224 */ /* 0x000fe200078e0a5c */
[----:B------:R0:W-:Y:S04]  /*c6a0*/  STS.U8 [R99+UR13+0x280], R195 ;  /* 0x000280c363007988 */ /* 0x0001e8000800000d */
[----:B------:R-:W-:Y:S01]  /*c6b0*/  SEL R92, R159, R92, !P2 ;  /* 0x0000005c9f5c7207 */ /* 0x000fe20005000000 */
[----:B------:R1:W-:Y:S02]  /*c6c0*/  STS.U8 [R99+UR13+0x480], R196 ;  /* 0x000480c463007988 */ /* 0x0003e4000800000d */
[----:B------:R-:W-:Y:S02]  /*c6d0*/  @!P4 IMAD.IADD R90, R90, 0x1, -R88 ;  /* 0x000000015a5ac824 */ /* 0x000fe400078e0a58 */
[----:B0-----:R-:W5:Y:S01]  /*c6e0*/  LDL.LU R195, [R1+0x39c] ;  /* 0x00039c0001c37983 */ /* 0x001f620000300800 */
[----:B------:R-:W-:-:S03]  /*c6f0*/  IMAD R92, R92, UR8, RZ ;  /* 0x000000085c5c7c24 */ /* 0x000fc6000f8e02ff */
[----:B------:R-:W-:Y:S04]  /*c700*/  STL [R1+0x2e0], R96 ;  /* 0x0002e06001007387 */ /* 0x000fe80000100800 */
[----:B------:R-:W-:Y:S01]  /*c710*/  STL [R1+0x2dc], R97 ;  /* 0x0002dc6101007387 */ /* 0x000fe20000100800 */
[----:B------:R-:W-:-:S03]  /*c720*/  @P1 IMAD.MOV.U32 R95, RZ, RZ, R94 ;  /* 0x000000ffff5f1224 */ /* 0x000fc600078e005e */
[----:B-1----:R-:W5:Y:S04]  /*c730*/  LDL.LU R196, [R1+0x398] ;  /* 0x0003980001c47983 */ /* 0x002f680000300800 */
[----:B------:R0:W-:Y:S01]  /*c740*/  STS.U8 [R99+UR13+0x680], R179 ;  /* 0x000680b363007988 */ /* 0x0001e2000800000d */
[----:B------:R-:W-:-:S03]  /*c750*/  @!P3 IMAD.MOV R90, RZ, RZ, -R90 ;  /* 0x000000ffff5ab224 */ /* 0x000fc600078e0a5a */
[----:B------:R1:W-:Y:S01]  /*c760*/  STS.U8 [R99+UR13+0x880], R134 ;  /* 0x0008808663007988 */ /* 0x0003e2000800000d */
[----:B------:R-:W-:Y:S01]  /*c770*/  IADD3 R91, P3, PT, R92, R85, RZ ;  /* 0x000000555c5b7210 */ /* 0x000fe20007f7e0ff */
[----:B------:R-:W3:Y:S02]  /*c780*/  S2R R224, SR_TID.X ;  /* 0x0000000000e07919 */ /* 0x000ee40000002100 */
[----:B0-----:R-:W5:Y:S01]  /*c790*/  LDL.LU R179, [R1+0x394] ;  /* 0x0003940001b37983 */ /* 0x001f620000300800 */
[----:B-1----:R-:W-:-:S03]  /*c7a0*/  PRMT R134, RZ, 0x7610, R134 ;  /* 0x00007610ff867816 */ /* 0x002fc60000000086 */
[----:B------:R-:W-:Y:S04]  /*c7b0*/  STL [R1+0x2f8], R89 ;  /* 0x0002f85901007387 */ /* 0x000fe80000100800 */
[----:B------:R0:W-:Y:S02]  /*c7c0*/  STL [R1+0x2f4], R94 ;  /* 0x0002f45e01007387 */ /* 0x0001e40000100800 */
[----:B0-----:R-:W-:Y:S01]  /*c7d0*/  @P1 IMAD.MOV.U32 R94, RZ, RZ, R89 ;  /* 0x000000ffff5e1224 */ /* 0x001fe200078e0059 */
[----:B------:R-:W-:Y:S01]  /*c7e0*/  SEL R89, R159, R90, !P2 ;  /* 0x0000005a9f597207 */ /* 0x000fe20005000000 */
[----:B------:R0:W-:Y:S04]  /*c7f0*/  STS.U8 [R99+UR13+0xa80], R180 ;  /* 0x000a80b463007988 */ /* 0x0001e8000800000d */
[----:B------:R1:W2:Y:S01]  /*c800*/  @P1 LDG.E.U8 R134, desc[UR26][R94.64] ;  /* 0x0000001a5e861981 */ /* 0x0002a2000c1e1100 */
[----:B------:R-:W-:-:S03]  /*c810*/  @P1 IMAD.MOV.U32 R90, RZ, RZ, R91 ;  /* 0x000000ffff5a1224 */ /* 0x000fc600078e005b */
[----:B------:R3:W-:Y:S01]  /*c820*/  STS.U8 [R99+UR13+0xc80], R132 ;  /* 0x000c808463007988 */ /* 0x0007e2000800000d */
[----:B------:R-:W-:-:S03]  /*c830*/  IMAD R89, R89, UR8, RZ ;  /* 0x0000000859597c24 */ /* 0x000fc6000f8e02ff */
[----:B0-----:R-:W5:Y:S01]  /*c840*/  LDL.LU R180, [R1+0x390] ;  /* 0x0003900001b47983 */ /* 0x001f620000300800 */
[----:B-1----:R-:W-:-:S03]  /*c850*/  LEA.HI.X.SX32 R94, R92, R84, 0x1, P3 ;  /* 0x000000545c5e7211 */ /* 0x002fc600018f0eff */
[----:B------:R0:W-:Y:S01]  /*c860*/  STL [R1+0x310], R91 ;  /* 0x0003105b01007387 */ /* 0x0001e20000100800 */
[----:B---3--:R-:W-:Y:S01]  /*c870*/  PRMT R132, RZ, 0x7610, R132 ;  /* 0x00007610ff847816 */ /* 0x008fe20000000084 */
[----:B0-----:R-:W-:Y:S01]  /*c880*/  @P1 IMAD.MOV.U32 R91, RZ, RZ, R94 ;  /* 0x000000ffff5b1224 */ /* 0x001fe200078e005e */
[----:B------:R-:W-:-:S04]  /*c890*/  PRMT R133, RZ, 0x7610, R133 ;  /* 0x00007610ff857816 */ /* 0x000fc80000000085 */
[----:B------:R0:W3:Y:S04]  /*c8a0*/  @P1 LDG.E.U8 R132, desc[UR26][R90.64] ;  /* 0x0000001a5a841981 */ /* 0x0000e8000c1e1100 */
[----:B------:R-:W-:Y:S01]  /*c8b0*/  STL [R1+0x30c], R94 ;  /* 0x00030c5e01007387 */ /* 0x000fe20000100800 */
[----:B0-----:R-:W-:-:S03]  /*c8c0*/  IADD3 R90, P3, PT, R89, R85, RZ ;  /* 0x00000055595a7210 */ /* 0x001fc60007f7e0ff */
[----:B------:R0:W-:Y:S01]  /*c8d0*/  STS.U8 [R99+UR13+0xe80], R111 ;  /* 0x000e806f63007988 */ /* 0x0001e2000800000d */
[----:B------:R-:W-:-:S03]  /*c8e0*/  LEA.HI.X.SX32 R91, R89, R84, 0x1, P3 ;  /* 0x00000054595b7211 */ /* 0x000fc600018f0eff */
[----:B------:R1:W-:Y:S01]  /*c8f0*/  STS.U8 [R99+UR13+0x1080], R20 ;  /* 0x0010801463007988 */ /* 0x0003e2000800000d */
[----:B------:R-:W-:-:S03]  /*c900*/  LOP3.LUT R89, R87, 0x6, RZ, 0xfc, !PT ;  /* 0x0000000657597812 */ /* 0x000fc600078efcff */
[----:B------:R4:W2:Y:S04]  /*c910*/  @P1 LDG.E.U8 R133, desc[UR26][R90.64] ;  /* 0x0000001a5a851981 */ /* 0x0008a8000c1e1100 */
[----:B0-----:R-:W5:Y:S04]  /*c920*/  LDL.LU R111, [R1+0x38c] ;  /* 0x00038c00016f7983 */ /* 0x001f680000300800 */
[----:B-1----:R-:W5:Y:S04]  /*c930*/  LDL.LU R20, [R1+0x388] ;  /* 0x0003880001147983 */ /* 0x002f680000300800 */
[----:B------:R4:W-:Y:S01]  /*c940*/  STL [R1+0x328], R90 ;  /* 0x0003285a01007387 */ /* 0x0009e20000100800 */
[----:B------:R-:W-:-:S03]  /*c950*/  LEA.HI R224, R224, R0, RZ, 0x1a ;  /* 0x00000000e0e07211 */ /* 0x000fc600078fd0ff */
[----:B------:R0:W-:Y:S01]  /*c960*/  STL [R1+0x324], R91 ;  /* 0x0003245b01007387 */ /* 0x0001e20000100800 */
[----:B----4-:R-:W-:Y:S01]  /*c970*/  IABS R90, R89 ;  /* 0x00000059005a7213 */ /* 0x010fe20000000000 */
[----:B------:R-:W-:-:S04]  /*c980*/  VIADD R92, R224, 0xe ;  /* 0x0000000ee05c7836 */ /* 0x000fc80000000000 */
[----:B0-----:R-:W-:Y:S01]  /*c990*/  IMAD.HI.U32 R91, R86, R90, RZ ;  /* 0x0000005a565b7227 */ /* 0x001fe200078e00ff */
[----:B------:R-:W-:-:S03]  /*c9a0*/  ISETP.GE.AND P5, PT, R89, RZ, PT ;  /* 0x000000ff5900720c */ /* 0x000fc60003fa6270 */
[----:B------:R-:W-:-:S04]  /*c9b0*/  IMAD.MOV R91, RZ, RZ, -R91 ;  /* 0x000000ffff5b7224 */ /* 0x000fc800078e0a5b */
[----:B------:R-:W-:Y:S01]  /*c9c0*/  IMAD R89, R88, R91, R90 ;  /* 0x0000005b58597224 */ /* 0x000fe200078e025a */
[----:B------:R-:W-:-:S04]  /*c9d0*/  IABS R91, R92 ;  /* 0x0000005c005b7213 */ /* 0x000fc80000000000 */
[----:B------:R-:W-:Y:S01]  /*c9e0*/  ISETP.GT.U32.AND P4, PT, R88, R89, PT ;  /* 0x000000595800720c */ /* 0x000fe20003f84070 */
[----:B------:R-:W-:-:S04]  /*c9f0*/  IMAD.HI.U32 R90, R86, R91, RZ ;  /* 0x0000005b565a7227 */ /* 0x000fc800078e00ff */
[----:B------:R-:W-:-:S04]  /*ca00*/  IMAD.MOV R90, RZ, RZ, -R90 ;  /* 0x000000ffff5a7224 */ /* 0x000fc800078e0a5a */
[----:B------:R-:W-:Y:S01]  /*ca10*/  IMAD R90, R88, R90, R91 ;  /* 0x0000005a585a7224 */ /* 0x000fe200078e025b */
[----:B------:R-:W-:-:S03]  /*ca20*/  LOP3.LUT R91, R87, 0x16, RZ, 0xfc, !PT ;  /* 0x00000016575b7812 */ /* 0x000fc600078efcff */
[----:B------:R-:W-:Y:S01]  /*ca30*/  @!P4 IMAD.IADD R89, R89, 0x1, -R88 ;  /* 0x000000015959c824 */ /* 0x000fe200078e0a58 */
[----:B------:R-:W-:Y:S02]  /*ca40*/  ISETP.GT.U32.AND P6, PT, R88, R90, PT ;  /* 0x0000005a5800720c */ /* 0x000fe40003fc4070 */
[----:B------:R-:W-:Y:S02]  /*ca50*/  ISETP.GE.AND P3, PT, R92, RZ, PT ;  /* 0x000000ff5c00720c */ /* 0x000fe40003f66270 */
[----:B------:R-:W-:Y:S02]  /*ca60*/  ISETP.GT.U32.AND P4, PT, R88, R89, PT ;  /* 0x000000595800720c */ /* 0x000fe40003f84070 */
[----:B------:R-:W-:Y:S01]  /*ca70*/  IABS R92, R91 ;  /* 0x0000005b005c7213 */ /* 0x000fe20000000000 */
[----:B------:R-:W-:-:S04]  /*ca80*/  VIADD R95, R224, 0x1e ;  /* 0x0000001ee05f7836 */ /* 0x000fc80000000000 */
[----:B------:R-:W-:-:S04]  /*ca90*/  IMAD.HI.U32 R94, R86, R92, RZ ;  /* 0x0000005c565e7227 */ /* 0x000fc800078e00ff */
[----:B------:R-:W-:Y:S02]  /*caa0*/  @!P6 IMAD.IADD R90, R90, 0x1, -R88 ;  /* 0x000000015a5ae824 */ /* 0x000fe400078e0a58 */
[----:B------:R-:W-:Y:S02]  /*cab0*/  IMAD.MOV R94, RZ, RZ, -R94 ;  /* 0x000000ffff5e7224 */ /* 0x000fe400078e0a5e */
[----:B------:R-:W-:Y:S01]  /*cac0*/  @!P4 IMAD.IADD R89, R89, 0x1, -R88 ;  /* 0x000000015959c824 */ /* 0x000fe200078e0a58 */
[C---:B------:R-:W-:Y:S02]  /*cad0*/  ISETP.GT.U32.AND P6, PT, R88.reuse, R90, PT ;  /* 0x0000005a5800720c */ /* 0x040fe40003fc4070 */
[----:B------:R-:W-:Y:S01]  /*cae0*/  ISETP.GE.AND P4, PT, R91, RZ, PT ;  /* 0x000000ff5b00720c */ /* 0x000fe20003f86270 */
[----:B------:R-:W-:Y:S01]  /*caf0*/  IMAD R91, R88, R94, R92 ;  /* 0x0000005e585b7224 */ /* 0x000fe200078e025c */
[----:B------:R-:W-:Y:S01]  /*cb00*/  IABS R94, R95 ;  /* 0x0000005f005e7213 */ /* 0x000fe20000000000 */
[----:B------:R-:W-:-:S04]  /*cb10*/  IMAD.MOV.U32 R123, RZ, RZ, R89 ;  /* 0x000000ffff7b7224 */ /* 0x000fc800078e0059 */
[----:B------:R-:W-:-:S04]  /*cb20*/  IMAD.HI.U32 R92, R86, R94, RZ ;  /* 0x0000005e565c7227 */ /* 0x000fc800078e00ff */
[----:B------:R-:W-:Y:S01]  /*cb30*/  @!P5 IMAD.MOV R123, RZ, RZ, -R123 ;  /* 0x000000ffff7bd224 */ /* 0x000fe200078e0a7b */
[----:B------:R-:W-:Y:S01]  /*cb40*/  ISETP.GT.U32.AND P5, PT, R88, R91, PT ;  /* 0x0000005b5800720c */ /* 0x000fe20003fa4070 */
[----:B------:R-:W-:Y:S02]  /*cb50*/  IMAD.MOV R89, RZ, RZ, -R92 ;  /* 0x000000ffff597224 */ /* 0x000fe400078e0a5c */
[----:B------:R-:W-:Y:S02]  /*cb60*/  @!P6 IMAD.IADD R90, R90, 0x1, -R88 ;  /* 0x000000015a5ae824 */ /* 0x000fe400078e0a58 */
[----:B------:R-:W-:Y:S02]  /*cb70*/  IMAD R89, R88, R89, R94 ;  /* 0x0000005958597224 */ /* 0x000fe400078e025e */
[----:B------:R-:W-:-:S04]  /*cb80*/  IMAD.MOV.U32 R128, RZ, RZ, R90 ;  /* 0x000000ffff807224 */ /* 0x000fc800078e005a */
[----:B------:R-:W-:Y:S01]  /*cb90*/  @!P3 IMAD.MOV R128, RZ, RZ, -R128 ;  /* 0x000000ffff80b224 */ /* 0x000fe200078e0a80 */
[----:B------:R-:W-:Y:S01]  /*cba0*/  ISETP.GT.U32.AND P3, PT, R88, R89, PT ;  /* 0x000000595800720c */ /* 0x000fe20003f64070 */
[----:B------:R-:W-:Y:S01]  /*cbb0*/  @!P5 IMAD.IADD R91, R91, 0x1, -R88 ;  /* 0x000000015b5bd824 */ /* 0x000fe200078e0a58 */
[----:B------:R-:W-:-:S04]  /*cbc0*/  LOP3.LUT R92, R87, 0x26, RZ, 0xfc, !PT ;  /* 0x00000026575c7812 */ /* 0x000fc800078efcff */
[----:B------:R-:W-:Y:S02]  /*cbd0*/  ISETP.GT.U32.AND P5, PT, R88, R91, PT ;  /* 0x0000005b5800720c */ /* 0x000fe40003fa4070 */
[----:B------:R-:W-:Y:S02]  /*cbe0*/  IABS R94, R92 ;  /* 0x0000005c005e7213 */ /* 0x000fe40000000000 */
[----:B------:R-:W-:-:S03]  /*cbf0*/  ISETP.GE.AND P6, PT, R95, RZ, PT ;  /* 0x000000ff5f00720c */ /* 0x000fc60003fc6270 */
[----:B------:R-:W-:Y:S01]  /*cc00*/  IMAD.HI.U32 R95, R86, R94, RZ ;  /* 0x0000005e565f7227 */ /* 0x000fe200078e00ff */
[----:B------:R-:W-:-:S03]  /*cc10*/  PRMT R165, RZ, 0x7610, R165 ;  /* 0x00007610ffa57816 */ /* 0x000fc600000000a5 */
[--C-:B------:R-:W-:Y:S02]  /*cc20*/  @!P3 IMAD.IADD R89, R89, 0x1, -R88.reuse ;  /* 0x000000015959b824 */ /* 0x100fe400078e0a58 */
[----:B------:R-:W-:Y:S01]  /*cc30*/  IMAD.MOV R90, RZ, RZ, -R95 ;  /* 0x000000ffff5a7224 */ /* 0x000fe200078e0a5f */
[----:B------:R0:W4:Y:S01]  /*cc40*/  @P1 LDG.E.U8 R165, desc[UR26][R126.64] ;  /* 0x0000001a7ea51981 */ /* 0x000122000c1e1100 */
[----:B------:R-:W-:Y:S01]  /*cc50*/  VIADD R95, R224, 0x2e ;  /* 0x0000002ee05f7836 */ /* 0x000fe20000000000 */
[C---:B------:R-:W-:Y:S01]  /*cc60*/  ISETP.GT.U32.AND P3, PT, R88.reuse, R89, PT ;  /* 0x000000595800720c */ /* 0x040fe20003f64070 */
[----:B------:R-:W-:Y:S02]  /*cc70*/  @!P5 IMAD.IADD R91, R91, 0x1, -R88 ;  /* 0x000000015b5bd824 */ /* 0x000fe400078e0a58 */
[----:B------:R-:W-:Y:S01]  /*cc80*/  IMAD R90, R88, R90, R94 ;  /* 0x0000005a585a7224 */ /* 0x000fe200078e025e */
[----:B------:R-:W-:Y:S01]  /*cc90*/  IABS R94, R95 ;  /* 0x0000005f005e7213 */ /* 0x000fe20000000000 */
[----:B0-----:R-:W-:Y:S01]  /*cca0*/  IMAD.MOV.U32 R127, RZ, RZ, R91 ;  /* 0x000000ffff7f7224 */ /* 0x001fe200078e005b */
[----:B------:R-:W-:-:S03]  /*ccb0*/  ISETP.GE.AND P5, PT, R92, RZ, PT ;  /* 0x000000ff5c00720c */ /* 0x000fc60003fa6270 */
[----:B------:R-:W-:-:S04]  /*ccc0*/  IMAD.HI.U32 R92, R86, R94, RZ ;  /* 0x0000005e565c7227 */ /* 0x000fc800078e00ff */
[----:B------:R-:W-:Y:S01]  /*ccd0*/  @!P4 IMAD.MOV R127, RZ, RZ, -R127 ;  /* 0x000000ffff7fc224 */ /* 0x000fe200078e0a7f */
[C---:B------:R-:W-:Y:S01]  /*cce0*/  ISETP.GT.U32.AND P4, PT, R88.reuse, R90, PT ;  /* 0x0000005a5800720c */ /* 0x040fe20003f84070 */
        /* <DEDUP_REMOVED lines=11> */
[----:B------:R-:W-:-:S04]  /*cda0*/  IMAD.HI.U32 R95, R86, R94, RZ ;  /* 0x0000005e565f7227 */ /* 0x000fc800078e00ff */
[--C-:B------:R-:W-:Y:S02]  /*cdb0*/  @!P6 IMAD.IADD R91, R91, 0x1, -R88.reuse ;  /* 0x000000015b5be824 */ /* 0x100fe400078e0a58 */
[----:B------:R-:W-:Y:S02]  /*cdc0*/  IMAD.MOV R89, RZ, RZ, -R95 ;  /* 0x000000ffff597224 */ /* 0x000fe400078e0a5f */
[----:B------:R-:W-:Y:S01]  /*cdd0*/  VIADD R95, R224, 0x3e ;  /* 0x0000003ee05f7836 */ /* 0x000fe20000000000 */
[----:B------:R-:W-:Y:S01]  /*cde0*/  ISETP.GT.U32.AND P6, PT, R88, R91, PT ;  /* 0x0000005b5800720c */ /* 0x000fe20003fc4070 */
[----:B------:R-:W-:Y:S02]  /*cdf0*/  @!P4 IMAD.IADD R90, R90, 0x1, -R88 ;  /* 0x000000015a5ac824 */ /* 0x000fe400078e0a58 */
[----:B------:R-:W-:Y:S01]  /*ce00*/  IMAD R89, R88, R89, R94 ;  /* 0x0000005958597224 */ /* 0x000fe200078e025e */
[----:B------:R-:W-:Y:S01]  /*ce10*/  IABS R94, R95 ;  /* 0x0000005f005e7213 */ /* 0x000fe20000000000 */
[----:B------:R-:W-:Y:S01]  /*ce20*/  IMAD.MOV.U32 R125, RZ, RZ, R90 ;  /* 0x000000ffff7d7224 */ /* 0x000fe200078e005a */
        /* <DEDUP_REMOVED lines=19> */
[C---:B------:R-:W-:Y:S01]  /*cf60*/  ISETP.GT.U32.AND P3, PT, R88.reuse, R90, PT ;  /* 0x0000005a5800720c */ /* 0x040fe20003f64070 */
[----:B------:R-:W-:Y:S02]  /*cf70*/  @!P5 IMAD.IADD R89, R89, 0x1, -R88 ;  /* 0x000000015959d824 */ /* 0x000fe400078e0a58 */
[----:B------:R-:W-:Y:S01]  /*cf80*/  IMAD R91, R88, R91, R94 ;  /* 0x0000005b585b7224 */ /* 0x000fe200078e025e */
[----:B------:R-:W-:Y:S01]  /*cf90*/  IABS R94, R95 ;  /* 0x0000005f005e7213 */ /* 0x000fe20000000000 */
[----:B------:R-:W-:Y:S01]  /*cfa0*/  IMAD.MOV.U32 R122, RZ, RZ, R89 ;  /* 0x000000ffff7a7224 */ /* 0x000fe200078e0059 */
[----:B------:R-:W-:-:S03]  /*cfb0*/  ISETP.GE.AND P5, PT, R92, RZ, PT ;  /* 0x000000ff5c00720c */ /* 0x000fc60003fa6270 */
        /* <DEDUP_REMOVED lines=124> */
[----:B------:R-:W-:Y:S01]  /*d780*/  @!P6 IMAD.IADD R91, R91, 0x1, -R88 ;  /* 0x000000015b5be824 */ /* 0x000fe200078e0a58 */
[----:B--2---:R0:W-:Y:S01]  /*d790*/  STS.U8 [R99+UR13+0x3a80], R107 ;  /* 0x003a806b63007988 */ /* 0x0041e2000800000d */
[----:B------:R-:W-:Y:S01]  /*d7a0*/  IMAD R90, R88, R90, R94 ;  /* 0x0000005a585a7224 */ /* 0x000fe200078e025e */
[----:B------:R-:W-:Y:S01]  /*d7b0*/  LOP3.LUT R92, R87, 0xa6, RZ, 0xfc, !PT ;  /* 0x000000a6575c7812 */ /* 0x000fe200078efcff */
[----:B0-----:R-:W-:-:S06]  /*d7c0*/  IMAD.MOV.U32 R107, RZ, RZ, R91 ;  /* 0x000000ffff6b7224 */ /* 0x001fcc00078e005b */
[----:B------:R-:W-:Y:S02]  /*d7d0*/  @!P5 IMAD.IADD R89, R89, 0x1, -R88 ;  /* 0x000000015959d824 */ /* 0x000fe400078e0a58 */
[----:B------:R-:W-:Y:S01]  /*d7e0*/  @!P3 IMAD.MOV R107, RZ, RZ, -R107 ;  /* 0x000000ffff6bb224 */ /* 0x000fe200078e0a6b */
[C---:B------:R-:W-:Y:S02]  /*d7f0*/  ISETP.GT.U32.AND P3, PT, R88.reuse, R90, PT ;  /* 0x0000005a5800720c */ /* 0x040fe40003f64070 */
        /* <DEDUP_REMOVED lines=8> */
[----:B------:R-:W-:Y:S01]  /*d880*/  @!P5 IMAD.IADD R89, R89, 0x1, -R88 ;  /* 0x000000015959d824 */ /* 0x000fe200078e0a58 */
[----:B------:R-:W-:Y:S01]  /*d890*/  ISETP.GE.AND P5, PT, R92, RZ, PT ;  /* 0x000000ff5c00720c */ /* 0x000fe20003fa6270 */
[----:B------:R-:W-:Y:S01]  /*d8a0*/  IMAD R92, R88, R91, R94 ;  /* 0x0000005b585c7224 */ /* 0x000fe200078e025e */
[----:B------:R0:W-:Y:S01]  /*d8b0*/  STS.U8 [R99+UR13+0x3680], R104 ;  /* 0x0036806863007988 */ /* 0x0001e2000800000d */
[----:B------:R-:W-:-:S05]  /*d8c0*/  IABS R94, R95 ;  /* 0x0000005f005e7213 */ /* 0x000fca0000000000 */
[----:B------:R-:W-:-:S04]  /*d8d0*/  IMAD.HI.U32 R91, R86, R94, RZ ;  /* 0x0000005e565b7227 */ /* 0x000fc800078e00ff */
[----:B0-----:R-:W-:-:S04]  /*d8e0*/  IMAD.MOV.U32 R104, RZ, RZ, R89 ;  /* 0x000000ffff687224 */ /* 0x001fc800078e0059 */
        /* <DEDUP_REMOVED lines=21> */
[----:B------:R-:W-:Y:S01]  /*da40*/  IABS R94, R95 ;  /* 0x0000005f005e7213 */ /* 0x000fe20000000000 */
[----:B------:R-:W-:-:S04]  /*da50*/  IMAD.MOV.U32 R102, RZ, RZ, R92 ;  /* 0x000000ffff667224 */ /* 0x000fc800078e005c */
        /* <DEDUP_REMOVED lines=25> */
[----:B------:R-:W-:Y:S02]  /*dbf0*/  IMAD.MOV R89, RZ, RZ, -R89 ;  /* 0x000000ffff597224 */ /* 0x000fe400078e0a59 */
[----:B------:R-:W-:Y:S02]  /*dc00*/  @!P3 IMAD.IADD R92, R92, 0x1, -R88 ;  /* 0x000000015c5cb824 */ /* 0x000fe400078e0a58 */
[----:B------:R-:W-:Y:S01]  /*dc10*/  @!P4 IMAD.MOV R97, RZ, RZ, -R97 ;  /* 0x000000ffff61c224 */ /* 0x000fe200078e0a61 */
[C---:B------:R-:W-:Y:S01]  /*dc20*/  ISETP.GT.U32.AND P4, PT, R88.reuse, R90, PT ;  /* 0x0000005a5800720c */ /* 0x040fe20003f84070 */
[----:B------:R-:W-:Y:S02]  /*dc30*/  IMAD R89, R88, R89, R94 ;  /* 0x0000005958597224 */ /* 0x000fe400078e025e */
[----:B------:R-:W-:-:S04]  /*dc40*/  IMAD.MOV.U32 R96, RZ, RZ, R92 ;  /* 0x000000ffff607224 */ /* 0x000fc800078e005c */
[----:B------:R-:W-:Y:S01]  /*dc50*/  @!P6 IMAD.MOV R96, RZ, RZ, -R96 ;  /* 0x000000ffff60e224 */ /* 0x000fe200078e0a60 */
[----:B------:R-:W-:Y:S02]  /*dc60*/  ISETP.GT.U32.AND P6, PT, R88, R89, PT ;  /* 0x000000595800720c */ /* 0x000fe40003fc4070 */
[----:B------:R-:W-:-:S03]  /*dc70*/  LOP3.LUT R94, R87, 0xd6, RZ, 0xfc, !PT ;  /* 0x000000d6575e7812 */ /* 0x000fc600078efcff */
[----:B------:R-:W-:Y:S01]  /*dc80*/  @!P4 IMAD.IADD R90, R90, 0x1, -R88 ;  /* 0x000000015a5ac824 */ /* 0x000fe200078e0a58 */
[----:B------:R-:W-:-:S04]  /*dc90*/  IABS R91, R94 ;  /* 0x0000005e005b7213 */ /* 0x000fc80000000000 */
[----:B------:R-:W-:-:S03]  /*dca0*/  ISETP.GT.U32.AND P4, PT, R88, R90, PT ;  /* 0x0000005a5800720c */ /* 0x000fc60003f84070 */
[----:B------:R-:W-:Y:S01]  /*dcb0*/  @!P6 IMAD.IADD R89, R89, 0x1, -R88 ;  /* 0x000000015959e824 */ /* 0x000fe200078e0a58 */
[----:B------:R0:W-:Y:S01]  /*dcc0*/  STS.U8 [R99+UR13+0x1280], R9 ;  /* 0x0012800963007988 */ /* 0x0001e2000800000d */
[----:B------:R-:W-:-:S03]  /*dcd0*/  IMAD.HI.U32 R92, R86, R91, RZ ;  /* 0x0000005b565c7227 */ /* 0x000fc600078e00ff */
[----:B------:R-:W-:Y:S01]  /*dce0*/  ISETP.GT.U32.AND P6, PT, R88, R89, PT ;  /* 0x000000595800720c */ /* 0x000fe20003fc4070 */
[----:B------:R-:W-:Y:S01]  /*dcf0*/  STS.U8 [R99+UR13+0x1480], R10 ;  /* 0x0014800a63007988 */ /* 0x000fe2000800000d */
[----:B------:R-:W-:-:S03]  /*dd00*/  IMAD.MOV R92, RZ, RZ, -R92 ;  /* 0x000000ffff5c7224 */ /* 0x000fc600078e0a5c */
[----:B------:R-:W-:Y:S04]  /*dd10*/  STS.U8 [R99+UR13+0x1680], R7 ;  /* 0x0016800763007988 */ /* 0x000fe8000800000d */
        /* <DEDUP_REMOVED lines=8> */
[----:B------:R1:W-:Y:S04]  /*dda0*/  STS.U8 [R99+UR13+0x2880], R168 ;  /* 0x002880a863007988 */ /* 0x0003e8000800000d */
        /* <DEDUP_REMOVED lines=8> */
[----:B------:R-:W-:Y:S01]  /*de30*/  STS.U8 [R99+UR13+0x3e80], R146 ;  /* 0x003e809263007988 */ /* 0x000fe2000800000d */
[----:B------:R-:W-:-:S02]  /*de40*/  @!P4 IMAD.IADD R90, R90, 0x1, -R88 ;  /* 0x000000015a5ac824 */ /* 0x000fc400078e0a58 */
[----:B------:R-:W-:Y:S01]  /*de50*/  IMAD R91, R88, R92, R91 ;  /* 0x0000005c585b7224 */ /* 0x000fe200078e025b */
[----:B------:R2:W-:Y:S01]  /*de60*/  STS.U8 [R101+UR13+0x700], R129 ;  /* 0x0007008165007988 */ /* 0x0005e2000800000d */
[----:B------:R-:W-:Y:S01]  /*de70*/  ISETP.GE.AND P4, PT, R94, RZ, PT ;  /* 0x000000ff5e00720c */ /* 0x000fe20003f86270 */
[----:B------:R-:W-:Y:S01]  /*de80*/  @!P6 IMAD.IADD R89, R89, 0x1, -R88 ;  /* 0x000000015959e824 */ /* 0x000fe200078e0a58 */
[----:B------:R-:W-:Y:S01]  /*de90*/  ISETP.GE.AND P3, PT, R95, RZ, PT ;  /* 0x000000ff5f00720c */ /* 0x000fe20003f66270 */
[----:B0-----:R-:W5:Y:S01]  /*dea0*/  LDL.LU R9, [R1+0x384] ;  /* 0x0003840001097983 */ /* 0x001f620000300800 */
[----:B------:R-:W-:Y:S01]  /*deb0*/  SEL R123, R159, R123, !P2 ;  /* 0x0000007b9f7b7207 */ /* 0x000fe20005000000 */
[----:B-1----:R-:W0:Y:S01]  /*dec0*/  LDC R168, c[0x0][0x3a0] ;  /* 0x0000e800ffa87b82 */ /* 0x002e220000000800 */
[----:B--2---:R-:W-:Y:S01]  /*ded0*/  VIADD R129, R224, 0xde ;  /* 0x000000dee0817836 */ /* 0x004fe20000000000 */
[----:B------:R-:W-:Y:S01]  /*dee0*/  ISETP.GT.U32.AND P6, PT, R88, R91, PT ;  /* 0x0000005b5800720c */ /* 0x000fe20003fc4070 */
[----:B------:R-:W-:Y:S01]  /*def0*/  IMAD.MOV.U32 R95, RZ, RZ, R90 ;  /* 0x000000ffff5f7224 */ /* 0x000fe200078e005a */
[----:B------:R1:W-:Y:S02]  /*df00*/  STS.U8 [R101+UR13+0xb00], R130 ;  /* 0x000b008265007988 */ /* 0x0003e4000800000d */
[----:B------:R-:W-:-:S02]  /*df10*/  IABS R94, R129 ;  /* 0x00000081005e7213 */ /* 0x000fc40000000000 */
[C---:B------:R-:W-:Y:S01]  /*df20*/  SEL R216, R159.reuse, R128, !P2 ;  /* 0x000000809fd87207 */ /* 0x040fe20005000000 */
[----:B------:R-:W-:Y:S02]  /*df30*/  STS.U8 [R101+UR13+0x900], R131 ;  /* 0x0009008365007988 */ /* 0x000fe4000800000d */
[----:B------:R-:W-:Y:S01]  /*df40*/  IMAD.HI.U32 R92, R86, R94, RZ ;  /* 0x0000005e565c7227 */ /* 0x000fe200078e00ff */
[C---:B------:R-:W-:Y:S01]  /*df50*/  SEL R232, R159.reuse, R126, !P2 ;  /* 0x0000007e9fe87207 */ /* 0x040fe20005000000 */
[----:B------:R2:W-:Y:S02]  /*df60*/  STS.U8 [R101+UR13+0x100], R148 ;  /* 0x0001009465007988 */ /* 0x0005e4000800000d */
[----:B------:R-:W-:Y:S01]  /*df70*/  IMAD.MOV R92, RZ, RZ, -R92 ;  /* 0x000000ffff5c7224 */ /* 0x000fe200078e0a5c */
[----:B------:R-:W-:Y:S01]  /*df80*/  SEL R240, R159, R125, !P2 ;  /* 0x0000007d9ff07207 */ /* 0x000fe20005000000 */
[----:B------:R0:W-:Y:S02]  /*df90*/  STS.U8 [R101+UR13+0x300], R147 ;  /* 0x0003009365007988 */ /* 0x0001e4000800000d */
[----:B------:R-:W-:-:S02]  /*dfa0*/  IMAD R92, R88, R92, R94 ;  /* 0x0000005c585c7224 */ /* 0x000fc400078e025e */
[----:B------:R-:W-:Y:S01]  /*dfb0*/  IMAD.MOV.U32 R94, RZ, RZ, R89 ;  /* 0x000000ffff5e7224 */ /* 0x000fe200078e0059 */
[----:B------:R0:W-:Y:S01]  /*dfc0*/  STS.U8 [R101+UR13+0x500], R150 ;  /* 0x0005009665007988 */ /* 0x0001e2000800000d */
[----:B------:R-:W-:Y:S02]  /*dfd0*/  @!P6 IMAD.IADD R91, R91, 0x1, -R88 ;  /* 0x000000015b5be824 */ /* 0x000fe400078e0a58 */
[----:B------:R-:W-:Y:S01]  /*dfe0*/  @!P3 IMAD.MOV R94, RZ, RZ, -R94 ;  /* 0x000000ffff5eb224 */ /* 0x000fe200078e0a5e */
[C---:B------:R-:W-:Y:S02]  /*dff0*/  ISETP.GT.U32.AND P3, PT, R88.reuse, R92, PT ;  /* 0x0000005c5800720c */ /* 0x040fe40003f64070 */
[----:B------:R-:W-:Y:S01]  /*e000*/  SEL R248, R159, R124, !P2 ;  /* 0x0000007c9ff87207 */ /* 0x000fe20005000000 */
[----:B------:R0:W-:Y:S01]  /*e010*/  STS.U8 [R101+UR13+0xd00], R217 ;  /* 0x000d00d965007988 */ /* 0x0001e2000800000d */
[----:B------:R-:W-:Y:S02]  /*e020*/  ISETP.GT.U32.AND P6, PT, R88, R91, PT ;  /* 0x0000005b5800720c */ /* 0x000fe40003fc4070 */
[----:B------:R-:W-:-:S02]  /*e030*/  LOP3.LUT R89, R87, 0xe6, RZ, 0xfc, !PT ;  /* 0x000000e657597812 */ /* 0x000fc400078efcff */
[C---:B------:R-:W-:Y:S02]  /*e040*/  SEL R122, R159.reuse, R122, !P2 ;  /* 0x0000007a9f7a7207 */ /* 0x040fe40005000000 */
[C---:B------:R-:W-:Y:S02]  /*e050*/  SEL R121, R159.reuse, R121, !P2 ;  /* 0x000000799f797207 */ /* 0x040fe40005000000 */
[C---:B------:R-:W-:Y:S01]  /*e060*/  SEL R120, R159.reuse, R120, !P2 ;  /* 0x000000789f787207 */ /* 0x040fe20005000000 */
[--C-:B------:R-:W-:Y:S01]  /*e070*/  @!P3 IMAD.IADD R92, R92, 0x1, -R88.reuse ;  /* 0x000000015c5cb824 */ /* 0x100fe200078e0a58 */
[----:B------:R-:W-:Y:S02]  /*e080*/  IABS R90, R89 ;  /* 0x00000059005a7213 */ /* 0x000fe40000000000 */
[----:B------:R-:W-:Y:S01]  /*e090*/  SEL R119, R159, R119, !P2 ;  /* 0x000000779f777207 */ /* 0x000fe20005000000 */
[----:B------:R-:W-:Y:S01]  /*e0a0*/  @!P6 IMAD.IADD R91, R91, 0x1, -R88 ;  /* 0x000000015b5be824 */ /* 0x000fe200078e0a58 */
[----:B------:R-:W-:Y:S01]  /*e0b0*/  ISETP.GE.AND P6, PT, R89, RZ, PT ;  /* 0x000000ff5900720c */ /* 0x000fe20003fc6270 */
[----:B------:R-:W-:Y:S01]  /*e0c0*/  IMAD.HI.U32 R89, R86, R90, RZ ;  /* 0x0000005a56597227 */ /* 0x000fe200078e00ff */
[----:B------:R-:W-:-:S02]  /*e0d0*/  ISETP.GT.U32.AND P3, PT, R88, R92, PT ;  /* 0x0000005c5800720c */ /* 0x000fc40003f64070 */
[C---:B------:R-:W-:Y:S01]  /*e0e0*/  SEL R118, R159.reuse, R118, !P2 ;  /* 0x000000769f767207 */ /* 0x040fe20005000000 */
[----:B------:R-:W-:Y:S01]  /*e0f0*/  IMAD.MOV R89, RZ, RZ, -R89 ;  /* 0x000000ffff597224 */ /* 0x000fe200078e0a59 */
[C---:B------:R-:W-:Y:S02]  /*e100*/  SEL R117, R159.reuse, R117, !P2 ;  /* 0x000000759f757207 */ /* 0x040fe40005000000 */
[C---:B------:R-:W-:Y:S01]  /*e110*/  SEL R116, R159.reuse, R116, !P2 ;  /* 0x000000749f747207 */ /* 0x040fe20005000000 */
[----:B------:R-:W-:Y:S01]  /*e120*/  IMAD R90, R88, R89, R90 ;  /* 0x00000059585a7224 */ /* 0x000fe200078e025a */
[C---:B------:R-:W-:Y:S02]  /*e130*/  SEL R114, R159.reuse, R114, !P2 ;  /* 0x000000729f727207 */ /* 0x040fe40005000000 */
[C---:B------:R-:W-:Y:S02]  /*e140*/  SEL R110, R159.reuse, R110, !P2 ;  /* 0x0000006e9f6e7207 */ /* 0x040fe40005000000 */
[----:B------:R-:W-:Y:S01]  /*e150*/  SEL R146, R159, R96, !P2 ;  /* 0x000000609f927207 */ /* 0x000fe20005000000 */
[----:B------:R-:W-:Y:S01]  /*e160*/  @!P3 IMAD.IADD R92, R92, 0x1, -R88 ;  /* 0x000000015c5cb824 */ /* 0x000fe200078e0a58 */
[----:B------:R-:W-:Y:S01]  /*e170*/  ISETP.GT.U32.AND P3, PT, R88, R90, PT ;  /* 0x0000005a5800720c */ /* 0x000fe20003f64070 */
[----:B-1----:R-:W-:Y:S01]  /*e180*/  VIADD R130, R224, 0xee ;  /* 0x000000eee0827836 */ /* 0x002fe20000000000 */
[----:B------:R1:W-:Y:S01]  /*e190*/  STS.U8 [R101+UR13+0xf00], R225 ;  /* 0x000f00e165007988 */ /* 0x0003e2000800000d */
[----:B------:R-:W-:Y:S01]  /*e1a0*/  @!P5 IMAD.MOV R95, RZ, RZ, -R95 ;  /* 0x000000ffff5fd224 */ /* 0x000fe200078e0a5f */
[----:B------:R-:W-:-:S02]  /*e1b0*/  ISETP.GE.AND P5, PT, R129, RZ, PT ;  /* 0x000000ff8100720c */ /* 0x000fc40003fa6270 */
[----:B------:R-:W-:Y:S01]  /*e1c0*/  IABS R129, R130 ;  /* 0x0000008200817213 */ /* 0x000fe20000000000 */
[----:B------:R-:W5:Y:S04]  /*e1d0*/  LDL.LU R10, [R1+0x380] ;  /* 0x00038000010a7983 */ /* 0x000f680000300800 */
[----:B------:R-:W-:-:S04]  /*e1e0*/  IMAD.HI.U32 R89, R86, R129, RZ ;  /* 0x0000008156597227 */ /* 0x000fc800078e00ff */
[----:B------:R-:W-:Y:S02]  /*e1f0*/  @!P3 IMAD.IADD R90, R90, 0x1, -R88 ;  /* 0x000000015a5ab824 */ /* 0x000fe400078e0a58 */
[----:B------:R-:W-:Y:S02]  /*e200*/  @!P4 IMAD.MOV R91, RZ, RZ, -R91 ;  /* 0x000000ffff5bc224 */ /* 0x000fe400078e0a5b */
[----:B------:R-:W-:Y:S01]  /*e210*/  IMAD R123, R123, UR8, RZ ;  /* 0x000000087b7b7c24 */ /* 0x000fe2000f8e02ff */
[----:B------:R-:W-:Y:S01]  /*e220*/  ISETP.GT.U32.AND P3, PT, R88, R90, PT ;  /* 0x0000005a5800720c */ /* 0x000fe20003f64070 */
[----:B------:R-:W-:Y:S02]  /*e230*/  IMAD.MOV R89, RZ, RZ, -R89 ;  /* 0x000000ffff597224 */ /* 0x000fe400078e0a59 */
[----:B------:R-:W-:Y:S01]  /*e240*/  IMAD R216, R216, UR8, RZ ;  /* 0x00000008d8d87c24 */ /* 0x000fe2000f8e02ff */
[----:B------:R-:W-:Y:S01]  /*e250*/  SEL R224, R159, R127, !P2 ;  /* 0x0000007f9fe07207 */ /* 0x000fe20005000000 */
[----:B------:R-:W-:Y:S01]  /*e260*/  IMAD R89, R88, R89, R129 ;  /* 0x0000005958597224 */ /* 0x000fe200078e0281 */
[----:B------:R-:W-:Y:S01]  /*e270*/  LOP3.LUT R129, R87, 0xf6, RZ, 0xfc, !PT ;  /* 0x000000f657817812 */ /* 0x000fe200078efcff */
[----:B------:R-:W-:Y:S01]  /*e280*/  @!P5 IMAD.MOV R92, RZ, RZ, -R92 ;  /* 0x000000ffff5cd224 */ /* 0x000fe200078e0a5c */
[----:B------:R-:W-:-:S02]  /*e290*/  SEL R124, R159, R109, !P2 ;  /* 0x0000006d9f7c7207 */ /* 0x000fc40005000000 */
[C---:B------:R-:W-:Y:S02]  /*e2a0*/  SEL R125, R159.reuse, R108, !P2 ;  /* 0x0000006c9f7d7207 */ /* 0x040fe40005000000 */
[C---:B------:R-:W-:Y:S02]  /*e2b0*/  SEL R126, R159.reuse, R107, !P2 ;  /* 0x0000006b9f7e7207 */ /* 0x040fe40005000000 */
[C---:B------:R-:W-:Y:S02]  /*e2c0*/  SEL R128, R159.reuse, R103, !P2 ;  /* 0x000000679f807207 */ /* 0x040fe40005000000 */
[C---:B--2---:R-:W-:Y:S01]  /*e2d0*/  SEL R148, R159.reuse, R94, !P2 ;  /* 0x0000005e9f947207 */ /* 0x044fe20005000000 */
[----:B------:R-:W-:Y:S01]  /*e2e0*/  IMAD R232, R232, UR8, RZ ;  /* 0x00000008e8e87c24 */ /* 0x000fe2000f8e02ff */
[----:B------:R-:W-:Y:S01]  /*e2f0*/  IABS R87, R129 ;  /* 0x0000008100577213 */ /* 0x000fe20000000000 */
[----:B------:R-:W-:Y:S01]  /*e300*/  @!P3 IMAD.IADD R90, R90, 0x1, -R88 ;  /* 0x000000015a5ab824 */ /* 0x000fe200078e0a58 */
[----:B------:R-:W-:Y:S01]  /*e310*/  ISETP.GT.U32.AND P3, PT, R88, R89, PT ;  /* 0x000000595800720c */ /* 0x000fe20003f64070 */
[----:B------:R-:W-:Y:S01]  /*e320*/  IMAD R240, R240, UR8, RZ ;  /* 0x00000008f0f07c24 */ /* 0x000fe2000f8e02ff */
[C---:B0-----:R-:W-:Y:S01]  /*e330*/  SEL R147, R159.reuse, R95, !P2 ;  /* 0x0000005f9f937207 */ /* 0x041fe20005000000 */
[----:B------:R-:W-:Y:S01]  /*e340*/  IMAD.HI.U32 R86, R86, R87, RZ ;  /* 0x0000005756567227 */ /* 0x000fe200078e00ff */
[----:B------:R-:W5:Y:S03]  /*e350*/  LDL.LU R7, [R1+0x37c] ;  /* 0x00037c0001077983 */ /* 0x000f660000300800 */
[----:B------:R-:W-:Y:S01]  /*e360*/  IMAD.MOV R86, RZ, RZ, -R86 ;  /* 0x000000ffff567224 */ /* 0x000fe200078e0a56 */
[C---:B------:R-:W-:Y:S01]  /*e370*/  SEL R127, R159.reuse, R104, !P2 ;  /* 0x000000689f7f7207 */ /* 0x040fe20005000000 */
[----:B------:R-:W-:Y:S01]  /*e380*/  @!P6 IMAD.MOV R90, RZ, RZ, -R90 ;  /* 0x000000ffff5ae224 */ /* 0x000fe200078e0a5a */
[C---:B------:R-:W-:Y:S01]  /*e390*/  SEL R150, R159.reuse, R91, !P2 ;  /* 0x0000005b9f967207 */ /* 0x040fe20005000000 */
[C---:B------:R-:W-:Y:S01]  /*e3a0*/  IMAD R86, R88.reuse, R86, R87 ;  /* 0x0000005658567224 */ /* 0x040fe200078e0257 */
[----:B------:R-:W-:Y:S01]  /*e3b0*/  SEL R152, R159, R92, !P2 ;  /* 0x0000005c9f987207 */ /* 0x000fe20005000000 */
[----:B------:R-:W-:Y:S01]  /*e3c0*/  @!P3 IMAD.IADD R89, R89, 0x1, -R88 ;  /* 0x000000015959b824 */ /* 0x000fe200078e0a58 */
[----:B------:R-:W5:Y:S02]  /*e3d0*/  LDL.LU R8, [R1+0x378] ;  /* 0x0003780001087983 */ /* 0x000f640000300800 */
[----:B------:R-:W-:-:S02]  /*e3e0*/  ISETP.GT.U32.AND P3, PT, R88, R86, PT ;  /* 0x000000565800720c */ /* 0x000fc40003f64070 */
[----:B------:R-:W-:Y:S01]  /*e3f0*/  ISETP.GT.U32.AND P4, PT, R88, R89, PT ;  /* 0x000000595800720c */ /* 0x000fe20003f84070 */
[----:B------:R-:W-:Y:S01]  /*e400*/  IMAD R224, R224, UR8, RZ ;  /* 0x00000008e0e07c24 */ /* 0x000fe2000f8e02ff */
[----:B------:R-:W-:Y:S01]  /*e410*/  SEL R153, R159, R90, !P2 ;  /* 0x0000005a9f997207 */ /* 0x000fe20005000000 */
[----:B------:R-:W-:Y:S01]  /*e420*/  IMAD R248, R248, UR8, RZ ;  /* 0x00000008f8f87c24 */ /* 0x000fe2000f8e02ff */
[----:B------:R-:W-:Y:S01]  /*e430*/  PRMT R87, RZ, 0x7610, R87 ;  /* 0x00007610ff577816 */ /* 0x000fe20000000057 */
[----:B------:R-:W5:Y:S01]  /*e440*/  LDL.LU R5, [R1+0x374] ;  /* 0x0003740001057983 */ /* 0x000f620000300800 */
[----:B------:R-:W-:-:S03]  /*e450*/  PRMT R92, RZ, 0x7610, R92 ;  /* 0x00007610ff5c7816 */ /* 0x000fc6000000005c */
[----:B------:R-:W5:Y:S02]  /*e460*/  LDL.LU R6, [R1+0x370] ;  /* 0x0003700001067983 */ /* 0x000f640000300800 */
[--C-:B------:R-:W-:Y:S02]  /*e470*/  @!P3 IMAD.IADD R86, R86, 0x1, -R88.reuse ;  /* 0x000000015656b824 */ /* 0x100fe400078e0a58 */
[----:B------:R-:W-:Y:S01]  /*e480*/  @!P4 IMAD.IADD R89, R89, 0x1, -R88 ;  /* 0x000000015959c824 */ /* 0x000fe200078e0a58 */
[----:B------:R-:W5:Y:S02]  /*e490*/  LDL.LU R3, [R1+0x36c] ;  /* 0x00036c0001037983 */ /* 0x000f640000300800 */
[----:B------:R-:W-:Y:S02]  /*e4a0*/  ISETP.GT.U32.AND P3, PT, R88, R86, PT ;  /* 0x000000565800720c */ /* 0x000fe40003f64070 */
[----:B------:R-:W-:-:S11]  /*e4b0*/  ISETP.GE.AND P4, PT, R130, RZ, PT ;  /* 0x000000ff8200720c */ /* 0x000fd60003f86270 */
[----:B------:R-:W-:Y:S01]  /*e4c0*/  @!P3 IMAD.IADD R86, R86, 0x1, -R88 ;  /* 0x000000015656b824 */ /* 0x000fe200078e0a58 */
[----:B------:R-:W-:-:S04]  /*e4d0*/  IADD3 R209, P3, PT, R123, R85, RZ ;  /* 0x000000557bd17210 */ /* 0x000fc80007f7e0ff */
[----:B------:R-:W-:Y:S02]  /*e4e0*/  LEA.HI.X.SX32 R208, R123, R84, 0x1, P3 ;  /* 0x000000547bd07211 */ /* 0x000fe400018f0eff */
[----:B------:R-:W-:Y:S01]  /*e4f0*/  ISETP.GE.AND P3, PT, R129, RZ, PT ;  /* 0x000000ff8100720c */ /* 0x000fe20003f66270 */
[----:B------:R-:W-:Y:S01]  /*e500*/  @P1 IMAD.MOV.U32 R130, RZ, RZ, R209 ;  /* 0x000000ffff821224 */ /* 0x000fe200078e00d1 */
[----:B------:R-:W-:Y:S01]  /*e510*/  PRMT R123, RZ, 0x7610, R123 ;  /* 0x00007610ff7b7816 */ /* 0x000fe2000000007b */
[----:B------:R-:W-:Y:S02]  /*e520*/  @P1 IMAD.MOV.U32 R131, RZ, RZ, R208 ;  /* 0x000000ffff831224 */ /* 0x000fe400078e00d0 */
[----:B------:R-:W-:Y:S01]  /*e530*/  @!P4 IMAD.MOV R89, RZ, RZ, -R89 ;  /* 0x000000ffff59c224 */ /* 0x000fe200078e0a59 */
[C---:B------:R-:W-:Y:S02]  /*e540*/  SEL R129, R159.reuse, R102, !P2 ;  /* 0x000000669f817207 */ /* 0x040fe40005000000 */
[----:B------:R0:W2:Y:S05]  /*e550*/  @P1 LDG.E.U8 R123, desc[UR26][R130.64] ;  /* 0x0000001a827b1981 */ /* 0x0000aa000c1e1100 */
[----:B------:R-:W-:Y:S01]  /*e560*/  @!P3 IMAD.MOV R86, RZ, RZ, -R86 ;  /* 0x000000ffff56b224 */ /* 0x000fe200078e0a56 */
[----:B------:R-:W-:-:S02]  /*e570*/  SEL R154, R159, R89, !P2 ;  /* 0x000000599f9a7207 */ /* 0x000fc40005000000 */
[C---:B0-----:R-:W-:Y:S02]  /*e580*/  SEL R130, R159.reuse, R100, !P2 ;  /* 0x000000649f827207 */ /* 0x041fe40005000000 */
[C---:B------:R-:W-:Y:S02]  /*e590*/  SEL R131, R159.reuse, R97, !P2 ;  /* 0x000000619f837207 */ /* 0x040fe40005000000 */
[----:B------:R-:W-:Y:S02]  /*e5a0*/  SEL R159, R159, R86, !P2 ;  /* 0x000000569f9f7207 */ /* 0x000fe40005000000 */
[----:B------:R-:W-:-:S04]  /*e5b0*/  IADD3 R217, P2, PT, R216, R85, RZ ;  /* 0x00000055d8d97210 */ /* 0x000fc80007f5e0ff */
[----:B------:R-:W-:Y:S01]  /*e5c0*/  LEA.HI.X.SX32 R216, R216, R84, 0x1, P2 ;  /* 0x00000054d8d87211 */ /* 0x000fe200010f0eff */
[----:B------:R-:W-:Y:S01]  /*e5d0*/  @P1 IMAD.MOV.U32 R88, RZ, RZ, R217 ;  /* 0x000000ffff581224 */ /* 0x000fe200078e00d9 */
[----:B------:R-:W-:Y:S02]  /*e5e0*/  PRMT R86, RZ, 0x7610, R86 ;  /* 0x00007610ff567816 */ /* 0x000fe40000000056 */
[----:B-1----:R-:W-:Y:S01]  /*e5f0*/  IADD3 R225, P2, PT, R224, R85, RZ ;  /* 0x00000055e0e17210 */ /* 0x002fe20007f5e0ff */
[----:B------:R-:W-:-:S03]  /*e600*/  @P1 IMAD.MOV.U32 R89, RZ, RZ, R216 ;  /* 0x000000ffff591224 */ /* 0x000fc600078e00d8 */
[-C--:B------:R-:W-:Y:S02]  /*e610*/  LEA.HI.X.SX32 R224, R224, R84.reuse, 0x1, P2 ;  /* 0x00000054e0e07211 */ /* 0x080fe400010f0eff */
[----:B------:R0:W2:Y:S01]  /*e620*/  @P1 LDG.E.U8 R86, desc[UR26][R88.64] ;  /* 0x0000001a58561981 */ /* 0x0000a2000c1e1100 */
[C---:B------:R-:W-:Y:S01]  /*e630*/  IADD3 R233, P2, PT, R232.reuse, R85, RZ ;  /* 0x00000055e8e97210 */ /* 0x040fe20007f5e0ff */
[----:B------:R-:W-:Y:S02]  /*e640*/  @P1 IMAD.MOV.U32 R90, RZ, RZ, R225 ;  /* 0x000000ffff5a1224 */ /* 0x000fe400078e00e1 */
[----:B------:R-:W-:Y:S01]  /*e650*/  @P1 IMAD.MOV.U32 R91, RZ, RZ, R224 ;  /* 0x000000ffff5b1224 */ /* 0x000fe200078e00e0 */
[----:B------:R-:W-:Y:S02]  /*e660*/  LEA.HI.X.SX32 R232, R232, R84, 0x1, P2 ;  /* 0x00000054e8e87211 */ /* 0x000fe400010f0eff */
[----:B0-----:R-:W-:-:S06]  /*e670*/  PRMT R88, RZ, 0x7610, R88 ;  /* 0x00007610ff587816 */ /* 0x001fcc0000000058 */
[----:B------:R0:W2:Y:S01]  /*e680*/  @P1 LDG.E.U8 R88, desc[UR26][R90.64] ;  /* 0x0000001a5a581981 */ /* 0x0000a2000c1e1100 */
[C---:B------:R-:W-:Y:S01]  /*e690*/  IADD3 R241, P2, PT, R240.reuse, R85, RZ ;  /* 0x00000055f0f17210 */ /* 0x040fe20007f5e0ff */
[----:B0-----:R-:W-:Y:S02]  /*e6a0*/  @P1 IMAD.MOV.U32 R90, RZ, RZ, R233 ;  /* 0x000000ffff5a1224 */ /* 0x001fe400078e00e9 */
[----:B------:R-:W-:Y:S01]  /*e6b0*/  @P1 IMAD.MOV.U32 R91, RZ, RZ, R232 ;  /* 0x000000ffff5b1224 */ /* 0x000fe200078e00e8 */
[----:B------:R-:W-:-:S04]  /*e6c0*/  LEA.HI.X.SX32 R240, R240, R84, 0x1, P2 ;  /* 0x00000054f0f07211 */ /* 0x000fc800010f0eff */
[----:B------:R0:W2:Y:S01]  /*e6d0*/  @P1 LDG.E.U8 R87, desc[UR26][R90.64] ;  /* 0x0000001a5a571981 */ /* 0x0000a2000c1e1100 */
[C---:B------:R-:W-:Y:S01]  /*e6e0*/  IADD3 R249, P2, PT, R248.reuse, R85, RZ ;  /* 0x00000055f8f97210 */ /* 0x040fe20007f5e0ff */
[----:B------:R-:W-:Y:S02]  /*e6f0*/  @P1 IMAD.MOV.U32 R94, RZ, RZ, R241 ;  /* 0x000000ffff5e1224 */ /* 0x000fe400078e00f1 */
[----:B------:R-:W-:Y:S01]  /*e700*/  @P1 IMAD.MOV.U32 R95, RZ, RZ, R240 ;  /* 0x000000ffff5f1224 */ /* 0x000fe200078e00f0 */
[----:B------:R-:W-:Y:S02]  /*e710*/  LEA.HI.X.SX32 R248, R248, R84, 0x1, P2 ;  /* 0x00000054f8f87211 */ /* 0x000fe400010f0eff */
[----:B0-----:R-:W-:Y:S01]  /*e720*/  PRMT R90, RZ, 0x7610, R90 ;  /* 0x00007610ff5a7816 */ /* 0x001fe2000000005a */
[----:B------:R-:W-:Y:S01]  /*e730*/  IMAD R91, R122, UR8, RZ ;  /* 0x000000087a5b7c24 */ /* 0x000fe2000f8e02ff */
[----:B------:R-:W-:-:S04]  /*e740*/  PRMT R89, RZ, 0x7610, R89 ;  /* 0x00007610ff597816 */ /* 0x000fc80000000059 */
[----:B------:R0:W2:Y:S01]  /*e750*/  @P1 LDG.E.U8 R90, desc[UR26][R94.64] ;  /* 0x0000001a5e5a1981 */ /* 0x0000a2000c1e1100 */
[----:B------:R-:W-:-:S04]  /*e760*/  IADD3 R155, P2, PT, R91, R85, RZ ;  /* 0x000000555b9b7210 */ /* 0x000fc80007f5e0ff */
[----:B------:R-:W-:Y:S01]  /*e770*/  LEA.HI.X.SX32 R156, R91, R84, 0x1, P2 ;  /* 0x000000545b9c7211 */ /* 0x000fe200010f0eff */
[----:B0-----:R-:W-:Y:S02]  /*e780*/  @P1 IMAD.MOV.U32 R94, RZ, RZ, R249 ;  /* 0x000000ffff5e1224 */ /* 0x001fe400078e00f9 */
[----:B------:R-:W-:Y:S02]  /*e790*/  @P1 IMAD.MOV.U32 R95, RZ, RZ, R248 ;  /* 0x000000ffff5f1224 */ /* 0x000fe400078e00f8 */
[----:B------:R-:W-:-:S03]  /*e7a0*/  IMAD R91, R121, UR8, RZ ;  /* 0x00000008795b7c24 */ /* 0x000fc6000f8e02ff */
[----:B------:R0:W2:Y:S02]  /*e7b0*/  @P1 LDG.E.U8 R89, desc[UR26][R94.64] ;  /* 0x0000001a5e591981 */ /* 0x0000a4000c1e1100 */
[----:B------:R-:W-:-:S04]  /*e7c0*/  IADD3 R96, P2, PT, R91, R85, RZ ;  /* 0x000000555b607210 */ /* 0x000fc80007f5e0ff */
[----:B------:R-:W-:Y:S01]  /*e7d0*/  LEA.HI.X.SX32 R97, R91, R84, 0x1, P2 ;  /* 0x000000545b617211 */ /* 0x000fe200010f0eff */
[----:B0-----:R-:W-:Y:S02]  /*e7e0*/  @P1 IMAD.MOV.U32 R94, RZ, RZ, R155 ;  /* 0x000000ffff5e1224 */ /* 0x001fe400078e009b */
[----:B------:R-:W-:Y:S01]  /*e7f0*/  @P1 IMAD.MOV.U32 R95, RZ, RZ, R156 ;  /* 0x000000ffff5f1224 */ /* 0x000fe200078e009c */
[----:B------:R-:W-:-:S04]  /*e800*/  PRMT R91, RZ, 0x7610, R91 ;  /* 0x00007610ff5b7816 */ /* 0x000fc8000000005b */
[----:B------:R0:W2:Y:S02]  /*e810*/  @P1 LDG.E.U8 R92, desc[UR26][R94.64] ;  /* 0x0000001a5e5c1981 */ /* 0x0000a4000c1e1100 */
[----:B0-----:R-:W-:Y:S02]  /*e820*/  @P1 IMAD.MOV.U32 R94, RZ, RZ, R96 ;  /* 0x000000ffff5e1224 */ /* 0x001fe400078e0060 */
[----:B------:R-:W-:-:S05]  /*e830*/  @P1 IMAD.MOV.U32 R95, RZ, RZ, R97 ;  /* 0x000000ffff5f1224 */ /* 0x000fca00078e0061 */
[----:B------:R0:W2:Y:S04]  /*e840*/  @P1 LDG.E.U8 R91, desc[UR26][R94.64] ;  /* 0x0000001a5e5b1981 */ /* 0x0000a8000c1e1100 */
[----:B------:R-:W-:Y:S01]  /*e850*/  STL [R1+0x10], R155 ;  /* 0x0000109b01007387 */ /* 0x000fe20000100800 */
[----:B0-----:R-:W-:-:S03]  /*e860*/  IMAD R94, R120, UR8, RZ ;  /* 0x00000008785e7c24 */ /* 0x001fc6000f8e02ff */
[----:B------:R-:W-:Y:S04]  /*e870*/  STL [R1+0xc], R156 ;  /* 0x00000c9c01007387 */ /* 0x000fe80000100800 */
[----:B------:R0:W-:Y:S04]  /*e880*/  STL [R1+0x30], R96 ;  /* 0x0000306001007387 */ /* 0x0001e80000100800 */
[----:B------:R1:W-:Y:S01]  /*e890*/  STL [R1+0x2c], R97 ;  /* 0x00002c6101007387 */ /* 0x0003e20000100800 */
[----:B0-----:R-:W-:-:S04]  /*e8a0*/  IADD3 R96, P2, PT, R94, R85, RZ ;  /* 0x000000555e607210 */ /* 0x001fc80007f5e0ff */
[----:B-1----:R-:W-:Y:S01]  /*e8b0*/  LEA.HI.X.SX32 R97, R94, R84, 0x1, P2 ;  /* 0x000000545e617211 */ /* 0x002fe200010f0eff */
[----:B------:R-:W-:Y:S01]  /*e8c0*/  IMAD R94, R119, UR8, RZ ;  /* 0x00000008775e7c24 */ /* 0x000fe2000f8e02ff */
[----:B------:R-:W-:-:S04]  /*e8d0*/  PRMT R95, RZ, 0x7610, R95 ;  /* 0x00007610ff5f7816 */ /* 0x000fc8000000005f */
[C---:B------:R-:W-:Y:S01]  /*e8e0*/  IADD3 R100, P2, PT, R94.reuse, R85, RZ ;  /* 0x000000555e647210 */ /* 0x040fe20007f5e0ff */
[----:B------:R0:W-:Y:S03]  /*e8f0*/  STL [R1+0x50], R96 ;  /* 0x0000506001007387 */ /* 0x0001e60000100800 */
[----:B------:R-:W-:Y:S01]  /*e900*/  LEA.HI.X.SX32 R102, R94, R84, 0x1, P2 ;  /* 0x000000545e667211 */ /* 0x000fe200010f0eff */
[----:B------:R1:W-:Y:S01]  /*e910*/  STL [R1+0x4c], R97 ;  /* 0x00004c6101007387 */ /* 0x0003e20000100800 */
[----:B------:R-:W-:-:S03]  /*e920*/  PRMT R94, RZ, 0x7610, R94 ;  /* 0x00007610ff5e7816 */ /* 0x000fc6000000005e */
[----:B------:R0:W2:Y:S02]  /*e930*/  @P1 LDG.E.U8 R95, desc[UR26][R96.64] ;  /* 0x0000001a605f1981 */ /* 0x0000a4000c1e1100 */
[----:B0-----:R-:W-:Y:S02]  /*e940*/  @P1 IMAD.MOV.U32 R96, RZ, RZ, R100 ;  /* 0x000000ffff601224 */ /* 0x001fe400078e0064 */
[----:B-1----:R-:W-:-:S05]  /*e950*/  @P1 IMAD.MOV.U32 R97, RZ, RZ, R102 ;  /* 0x000000ffff611224 */ /* 0x002fca00078e0066 */
[----:B------:R0:W2:Y:S04]  /*e960*/  @P1 LDG.E.U8 R94, desc[UR26][R96.64] ;  /* 0x0000001a605e1981 */ /* 0x0000a8000c1e1100 */
[----:B------:R1:W-:Y:S01]  /*e970*/  STL [R1+0x70], R100 ;  /* 0x0000706401007387 */ /* 0x0003e20000100800 */
[----:B0-----:R-:W-:-:S03]  /*e980*/  IMAD R96, R118, UR8, RZ ;  /* 0x0000000876607c24 */ /* 0x001fc6000f8e02ff */
[----:B------:R0:W-:Y:S02]  /*e990*/  STL [R1+0x6c], R102 ;  /* 0x00006c6601007387 */ /* 0x0001e40000100800 */
[----:B-1----:R-:W-:-:S04]  /*e9a0*/  IADD3 R100, P2, PT, R96, R85, RZ ;  /* 0x0000005560647210 */ /* 0x002fc80007f5e0ff */
[----:B0-----:R-:W-:Y:S01]  /*e9b0*/  LEA.HI.X.SX32 R102, R96, R84, 0x1, P2 ;  /* 0x0000005460667211 */ /* 0x001fe200010f0eff */
[----:B------:R-:W-:Y:S01]  /*e9c0*/  IMAD R96, R117, UR8, RZ ;  /* 0x0000000875607c24 */ /* 0x000fe2000f8e02ff */
[----:B------:R-:W-:Y:S01]  /*e9d0*/  STL [R1+0x90], R100 ;  /* 0x0000906401007387 */ /* 0x000fe20000100800 */
[----:B------:R-:W-:Y:S02]  /*e9e0*/  PRMT R97, RZ, 0x7610, R97 ;  /* 0x00007610ff617816 */ /* 0x000fe40000000061 */
[----:B------:R-:W-:Y:S01]  /*e9f0*/  @P1 IMAD.MOV.U32 R103, RZ, RZ, R102 ;  /* 0x000000ffff671224 */ /* 0x000fe200078e0066 */
[----:B------:R0:W-:Y:S02]  /*ea00*/  STL [R1+0x8c], R102 ;  /* 0x00008c6601007387 */ /* 0x0001e40000100800 */
[----:B0-----:R-:W-:Y:S01]  /*ea10*/  @P1 IMAD.MOV.U32 R102, RZ, RZ, R100 ;  /* 0x000000ffff661224 */ /* 0x001fe200078e0064 */
[----:B------:R-:W-:-:S04]  /*ea20*/  IADD3 R100, P2, PT, R96, R85, RZ ;  /* 0x0000005560647210 */ /* 0x000fc80007f5e0ff */
[----:B------:R0:W2:Y:S01]  /*ea30*/  @P1 LDG.E.U8 R97, desc[UR26][R102.64] ;  /* 0x0000001a66611981 */ /* 0x0000a2000c1e1100 */
[----:B------:R-:W-:-:S03]  /*ea40*/  LEA.HI.X.SX32 R108, R96, R84, 0x1, P2 ;  /* 0x00000054606c7211 */ /* 0x000fc600010f0eff */
[----:B------:R1:W-:Y:S01]  /*ea50*/  STL [R1+0xb0], R100 ;  /* 0x0000b06401007387 */ /* 0x0003e20000100800 */
[----:B0-----:R-:W-:Y:S02]  /*ea60*/  @P1 IMAD.MOV.U32 R102, RZ, RZ, R100 ;  /* 0x000000ffff661224 */ /* 0x001fe400078e0064 */
[----:B-1----:R-:W-:Y:S01]  /*ea70*/  IMAD R100, R116, UR8, RZ ;  /* 0x0000000874647c24 */ /* 0x002fe2000f8e02ff */
[----:B------:R0:W-:Y:S01]  /*ea80*/  STL [R1+0xac], R108 ;  /* 0x0000ac6c01007387 */ /* 0x0001e20000100800 */
[----:B------:R-:W-:Y:S01]  /*ea90*/  @P1 IMAD.MOV.U32 R103, RZ, RZ, R108 ;  /* 0x000000ffff671224 */ /* 0x000fe200078e006c */
[----:B------:R-:W-:-:S06]  /*eaa0*/  PRMT R96, RZ, 0x7610, R96 ;  /* 0x00007610ff607816 */ /* 0x000fcc0000000060 */
[----:B------:R1:W2:Y:S01]  /*eab0*/  @P1 LDG.E.U8 R96, desc[UR26][R102.64] ;  /* 0x0000001a66601981 */ /* 0x0002a2000c1e1100 */
[----:B0-----:R-:W-:-:S04]  /*eac0*/  IADD3 R108, P2, PT, R100, R85, RZ ;  /* 0x00000055646c7210 */ /* 0x001fc80007f5e0ff */
[----:B------:R-:W-:Y:S01]  /*ead0*/  LEA.HI.X.SX32 R109, R100, R84, 0x1, P2 ;  /* 0x00000054646d7211 */ /* 0x000fe200010f0eff */
[----:B------:R-:W-:Y:S01]  /*eae0*/  IMAD R100, R114, UR8, RZ ;  /* 0x0000000872647c24 */ /* 0x000fe2000f8e02ff */
[----:B-1----:R-:W-:-:S04]  /*eaf0*/  PRMT R102, RZ, 0x7610, R102 ;  /* 0x00007610ff667816 */ /* 0x002fc80000000066 */
[C---:B------:R-:W-:Y:S01]  /*eb00*/  IADD3 R103, P2, PT, R100.reuse, R85, RZ ;  /* 0x0000005564677210 */ /* 0x040fe20007f5e0ff */
[----:B------:R0:W-:Y:S03]  /*eb10*/  STL [R1+0xd0], R108 ;  /* 0x0000d06c01007387 */ /* 0x0001e60000100800 */
[----:B------:R-:W-:Y:S01]  /*eb20*/  LEA.HI.X.SX32 R116, R100, R84, 0x1, P2 ;  /* 0x0000005464747211 */ /* 0x000fe200010f0eff */
[----:B------:R1:W-:Y:S01]  /*eb30*/  STL [R1+0xcc], R109 ;  /* 0x0000cc6d01007387 */ /* 0x0003e20000100800 */
[----:B------:R-:W-:-:S03]  /*eb40*/  PRMT R100, RZ, 0x7610, R100 ;  /* 0x00007610ff647816 */ /* 0x000fc60000000064 */
[----:B------:R0:W2:Y:S04]  /*eb50*/  @P1 LDG.E.U8 R102, desc[UR26][R108.64] ;  /* 0x0000001a6c661981 */ /* 0x0000a8000c1e1100 */
[----:B------:R3:W-:Y:S01]  /*eb60*/  STL [R1+0xf0], R103 ;  /* 0x0000f06701007387 */ /* 0x0007e20000100800 */
[----:B0-----:R-:W-:Y:S02]  /*eb70*/  @P1 IMAD.MOV.U32 R108, RZ, RZ, R103 ;  /* 0x000000ffff6c1224 */ /* 0x001fe400078e0067 */
[----:B-1----:R-:W-:Y:S02]  /*eb80*/  @P1 IMAD.MOV.U32 R109, RZ, RZ, R116 ;  /* 0x000000ffff6d1224 */ /* 0x002fe400078e0074 */
[----:B---3--:R-:W-:-:S03]  /*eb90*/  IMAD R103, R110, UR8, RZ ;  /* 0x000000086e677c24 */ /* 0x008fc6000f8e02ff */
[----:B------:R0:W3:Y:S01]  /*eba0*/  @P1 LDG.E.U8 R100, desc[UR26][R108.64] ;  /* 0x0000001a6c641981 */ /* 0x0000e2000c1e1100 */
[----:B------:R-:W-:Y:S02]  /*ebb0*/  PRMT R107, RZ, 0x7610, R107 ;  /* 0x00007610ff6b7816 */ /* 0x000fe4000000006b */
[----:B0-----:R-:W-:-:S04]  /*ebc0*/  IADD3 R108, P2, PT, R103, R85, RZ ;  /* 0x00000055676c7210 */ /* 0x001fc80007f5e0ff */
[----:B------:R-:W-:Y:S01]  /*ebd0*/  LEA.HI.X.SX32 R109, R103, R84, 0x1, P2 ;  /* 0x00000054676d7211 */ /* 0x000fe200010f0eff */
[----:B------:R-:W-:Y:S01]  /*ebe0*/  IMAD R103, R124, UR8, RZ ;  /* 0x000000087c677c24 */ /* 0x000fe2000f8e02ff */
[----:B------:R-:W-:Y:S04]  /*ebf0*/  STS.U8 [R101+UR13+0x1100], R169 ;  /* 0x001100a965007988 */ /* 0x000fe8000800000d */
[----:B------:R-:W-:Y:S01]  /*ec00*/  STS.U8 [R101+UR13+0x1300], R167 ;  /* 0x001300a765007988 */ /* 0x000fe2000800000d */
[----:B------:R-:W-:-:S03]  /*ec10*/  IADD3 R110, P2, PT, R103, R85, RZ ;  /* 0x00000055676e7210 */ /* 0x000fc60007f5e0ff */
[----:B----4-:R-:W-:Y:S04]  /*ec20*/  STS.U8 [R101+UR13+0x1500], R165 ;  /* 0x001500a565007988 */ /* 0x010fe8000800000d */
        /* <DEDUP_REMOVED lines=21> */
[----:B--2---:R0:W-:Y:S01]  /*ed80*/  STS.U8 [R105+UR13+0x380], R86 ;  /* 0x0003805669007988 */ /* 0x0041e2000800000d */
[----:B------:R-:W-:-:S03]  /*ed90*/  LEA.HI.X.SX32 R114, R103, R84, 0x1, P2 ;  /* 0x0000005467727211 */ /* 0x000fc600010f0eff */
[----:B------:R-:W-:Y:S04]  /*eda0*/  STL [R1+0xec], R116 ;  /* 0x0000ec7401007387 */ /* 0x000fe80000100800 */
[----:B------:R1:W-:Y:S01]  /*edb0*/  STS.U8 [R105+UR13+0x3f80], R4 ;  /* 0x003f800469007988 */ /* 0x0003e2000800000d */
[----:B0-----:R-:W-:-:S03]  /*edc0*/  IMAD R86, R125, UR8, RZ ;  /* 0x000000087d567c24 */ /* 0x001fc6000f8e02ff */
[----:B------:R0:W2:Y:S04]  /*edd0*/  @P1 LDG.E.U8 R107, desc[UR26][R108.64] ;  /* 0x0000001a6c6b1981 */ /* 0x0000a8000c1e1100 */
[----:B-1----:R-:W5:Y:S04]  /*ede0*/  LDL.LU R4, [R1+0x368] ;  /* 0x0003680001047983 */ /* 0x002f680000300800 */
[----:B------:R0:W-:Y:S04]  /*edf0*/  STL [R1+0x110], R108 ;  /* 0x0001106c01007387 */ /* 0x0001e80000100800 */
[----:B------:R1:W-:Y:S04]  /*ee00*/  STL [R1+0x10c], R109 ;  /* 0x00010c6d01007387 */ /* 0x0003e80000100800 */
[----:B------:R4:W-:Y:S01]  /*ee10*/  STL [R1+0x138], R110 ;  /* 0x0001386e01007387 */ /* 0x0009e20000100800 */
[----:B0-----:R-:W-:-:S03]  /*ee20*/  @P1 IMAD.MOV.U32 R108, RZ, RZ, R110 ;  /* 0x000000ffff6c1224 */ /* 0x001fc600078e006e */
[----:B------:R0:W-:Y:S01]  /*ee30*/  STL [R1+0x134], R114 ;  /* 0x0001347201007387 */ /* 0x0001e20000100800 */
[----:B-1----:R-:W-:Y:S01]  /*ee40*/  @P1 IMAD.MOV.U32 R109, RZ, RZ, R114 ;  /* 0x000000ffff6d1224 */ /* 0x002fe200078e0072 */
[----:B----4-:R-:W-:-:S04]  /*ee50*/  IADD3 R110, P2, PT, R86, R85, RZ ;  /* 0x00000055566e7210 */ /* 0x010fc80007f5e0ff */
[----:B0-----:R-:W-:Y:S01]  /*ee60*/  LEA.HI.X.SX32 R114, R86, R84, 0x1, P2 ;  /* 0x0000005456727211 */ /* 0x001fe200010f0eff */
[----:B------:R0:W-:Y:S01]  /*ee70*/  STS.U8 [R105+UR13+0x780], R87 ;  /* 0x0007805769007988 */ /* 0x0001e2000800000d */
[----:B------:R-:W-:Y:S01]  /*ee80*/  PRMT R104, RZ, 0x7610, R104 ;  /* 0x00007610ff687816 */ /* 0x000fe20000000068 */
[----:B------:R-:W-:Y:S01]  /*ee90*/  @P1 IMAD.MOV.U32 R86, RZ, RZ, R110 ;  /* 0x000000ffff561224 */ /* 0x000fe200078e006e */
[----:B------:R-:W-:-:S06]  /*eea0*/  PRMT R103, RZ, 0x7610, R103 ;  /* 0x00007610ff677816 */ /* 0x000fcc0000000067 */
[----:B------:R-:W4:Y:S01]  /*eeb0*/  @P1 LDG.E.U8 R103, desc[UR26][R108.64] ;  /* 0x0000001a6c671981 */ /* 0x000f22000c1e1100 */
[----:B0-----:R-:W-:-:S05]  /*eec0*/  @P1 IMAD.MOV.U32 R87, RZ, RZ, R114 ;  /* 0x000000ffff571224 */ /* 0x001fca00078e0072 */
[----:B------:R0:W2:Y:S02]  /*eed0*/  @P1 LDG.E.U8 R104, desc[UR26][R86.64] ;  /* 0x0000001a56681981 */ /* 0x0000a4000c1e1100 */
[----:B0-----:R-:W-:-:S05]  /*eee0*/  IMAD R86, R126, UR8, RZ ;  /* 0x000000087e567c24 */ /* 0x001fca000f8e02ff */
[C---:B------:R-:W-:Y:S01]  /*eef0*/  IADD3 R108, P2, PT, R86.reuse, R85, RZ ;  /* 0x00000055566c7210 */ /* 0x040fe20007f5e0ff */
[----:B------:R0:W-:Y:S03]  /*ef00*/  STS.U8 [R105+UR13+0xb80], R89 ;  /* 0x000b805969007988 */ /* 0x0001e6000800000d */
[----:B------:R-:W-:Y:S01]  /*ef10*/  LEA.HI.X.SX32 R109, R86, R84, 0x1, P2 ;  /* 0x00000054566d7211 */ /* 0x000fe200010f0eff */
[----:B------:R-:W-:-:S04]  /*ef20*/  @P1 IMAD.MOV.U32 R86, RZ, RZ, R108 ;  /* 0x000000ffff561224 */ /* 0x000fc800078e006c */
[----:B------:R-:W-:Y:S01]  /*ef30*/  @P1 IMAD.MOV.U32 R87, RZ, RZ, R109 ;  /* 0x000000ffff571224 */ /* 0x000fe200078e006d */
[----:B0-----:R-:W-:Y:S01]  /*ef40*/  PRMT R89, RZ, 0x7610, R89 ;  /* 0x00007610ff597816 */ /* 0x001fe20000000059 */
[----:B------:R0:W-:Y:S05]  /*ef50*/  STS.U8 [R105+UR13+0x980], R90 ;  /* 0x0009805a69007988 */ /* 0x0001ea000800000d */
[----:B------:R1:W2:Y:S04]  /*ef60*/  @P1 LDG.E.U8 R89, desc[UR26][R86.64] ;  /* 0x0000001a56591981 */ /* 0x0002a8000c1e1100 */
[----:B------:R-:W-:Y:S01]  /*ef70*/  STL [R1+0x158], R110 ;  /* 0x0001586e01007387 */ /* 0x000fe20000100800 */
[----:B-1----:R-:W-:-:S03]  /*ef80*/  IMAD R86, R127, UR8, RZ ;  /* 0x000000087f567c24 */ /* 0x002fc6000f8e02ff */
[----:B------:R-:W-:Y:S02]  /*ef90*/  STL [R1+0x154], R114 ;  /* 0x0001547201007387 */ /* 0x000fe40000100800 */
[C---:B0-----:R-:W-:Y:S02]  /*efa0*/  IADD3 R90, P2, PT, R86.reuse, R85, RZ ;  /* 0x00000055565a7210 */ /* 0x041fe40007f5e0ff */
[----:B------:R0:W-:Y:S04]  /*efb0*/  STL [R1+0x178], R108 ;  /* 0x0001786c01007387 */ /* 0x0001e80000100800 */
[----:B------:R1:W-:Y:S01]  /*efc0*/  STS.U8 [R105+UR13+0xf80], R91 ;  /* 0x000f805b69007988 */ /* 0x0003e2000800000d */
[----:B0-----:R-:W-:Y:S01]  /*efd0*/  LEA.HI.X.SX32 R108, R86, R84, 0x1, P2 ;  /* 0x00000054566c7211 */ /* 0x001fe200010f0eff */
[----:B------:R-:W-:Y:S01]  /*efe0*/  @P1 IMAD.MOV.U32 R86, RZ, RZ, R90 ;  /* 0x000000ffff561224 */ /* 0x000fe200078e005a */
[----:B-1----:R-:W-:-:S03]  /*eff0*/  PRMT R91, RZ, 0x7610, R91 ;  /* 0x00007610ff5b7816 */ /* 0x002fc6000000005b */
[----:B------:R-:W-:Y:S01]  /*f000*/  @P1 IMAD.MOV.U32 R87, RZ, RZ, R108 ;  /* 0x000000ffff571224 */ /* 0x000fe200078e006c */
[----:B------:R-:W-:Y:S04]  /*f010*/  STL [R1+0x174], R109 ;  /* 0x0001746d01007387 */ /* 0x000fe80000100800 */
[----:B------:R0:W3:Y:S04]  /*f020*/  @P1 LDG.E.U8 R91, desc[UR26][R86.64] ;  /* 0x0000001a565b1981 */ /* 0x0000e8000c1e1100 */
[----:B------:R1:W-:Y:S01]  /*f030*/  STL [R1+0x198], R90 ;  /* 0x0001985a01007387 */ /* 0x0003e20000100800 */
[----:B0-----:R-:W-:-:S03]  /*f040*/  IMAD R86, R128, UR8, RZ ;  /* 0x0000000880567c24 */ /* 0x001fc6000f8e02ff */
[----:B------:R0:W-:Y:S02]  /*f050*/  STS.U8 [R105+UR13+0xd80], R92 ;  /* 0x000d805c69007988 */ /* 0x0001e4000800000d */
[C---:B-1----:R-:W-:Y:S02]  /*f060*/  IADD3 R90, P2, PT, R86.reuse, R85, RZ ;  /* 0x00000055565a7210 */ /* 0x042fe40007f5e0ff */
[----:B------:R1:W-:Y:S02]  /*f070*/  STS.U8 [R105+UR13+0x580], R88 ;  /* 0x0005805869007988 */ /* 0x0003e4000800000d */
[----:B0-----:R-:W-:Y:S01]  /*f080*/  LEA.HI.X.SX32 R92, R86, R84, 0x1, P2 ;  /* 0x00000054565c7211 */ /* 0x001fe200010f0eff */
[----:B------:R-:W-:Y:S01]  /*f090*/  @P1 IMAD.MOV.U32 R86, RZ, RZ, R90 ;  /* 0x000000ffff561224 */ /* 0x000fe200078e005a */
[----:B-1----:R-:W-:-:S03]  /*f0a0*/  PRMT R88, RZ, 0x7610, R88 ;  /* 0x00007610ff587816 */ /* 0x002fc60000000058 */
[----:B------:R-:W-:Y:S01]  /*f0b0*/  @P1 IMAD.MOV.U32 R87, RZ, RZ, R92 ;  /* 0x000000ffff571224 */ /* 0x000fe200078e005c */
[----:B------:R-:W-:Y:S04]  /*f0c0*/  STL [R1+0x194], R108 ;  /* 0x0001946c01007387 */ /* 0x000fe80000100800 */
[----:B------:R0:W4:Y:S04]  /*f0d0*/  @P1 LDG.E.U8 R88, desc[UR26][R86.64] ;  /* 0x0000001a56581981 */ /* 0x000128000c1e1100 */
[----:B------:R1:W-:Y:S01]  /*f0e0*/  STL [R1+0x1b8], R90 ;  /* 0x0001b85a01007387 */ /* 0x0003e20000100800 */
[----:B0-----:R-:W-:-:S03]  /*f0f0*/  IMAD R86, R129, UR8, RZ ;  /* 0x0000000881567c24 */ /* 0x001fc6000f8e02ff */
[----:B------:R0:W-:Y:S02]  /*f100*/  STL [R1+0x1b4], R92 ;  /* 0x0001b45c01007387 */ /* 0x0001e40000100800 */
[C---:B-1----:R-:W-:Y:S02]  /*f110*/  IADD3 R90, P2, PT, R86.reuse, R85, RZ ;  /* 0x00000055565a7210 */ /* 0x042fe40007f5e0ff */
[----:B------:R1:W-:Y:S02]  /*f120*/  STS.U8 [R105+UR13+0x1380], R94 ;  /* 0x0013805e69007988 */ /* 0x0003e4000800000d */
[----:B0-----:R-:W-:Y:S01]  /*f130*/  LEA.HI.X.SX32 R92, R86, R84, 0x1, P2 ;  /* 0x00000054565c7211 */ /* 0x001fe200010f0eff */
[----:B------:R-:W-:Y:S01]  /*f140*/  IMAD R86, R130, UR8, RZ ;  /* 0x0000000882567c24 */ /* 0x000fe2000f8e02ff */
[----:B------:R0:W-:Y:S01]  /*f150*/  STL [R1+0x1c8], R90 ;  /* 0x0001c85a01007387 */ /* 0x0001e20000100800 */
[----:B-1----:R-:W-:-:S03]  /*f160*/  @P1 IMAD.MOV.U32 R94, RZ, RZ, R90 ;  /* 0x000000ffff5e1224 */ /* 0x002fc600078e005a */
[----:B------:R1:W-:Y:S01]  /*f170*/  STS.U8 [R105+UR13+0x1180], R95 ;  /* 0x0011805f69007988 */ /* 0x0003e2000800000d */
[----:B------:R-:W-:Y:S02]  /*f180*/  PRMT R87, RZ, 0x7610, R87 ;  /* 0x00007610ff577816 */ /* 0x000fe40000000057 */
[----:B0-----:R-:W-:Y:S01]  /*f190*/  IADD3 R90, P2, PT, R86, R85, RZ ;  /* 0x00000055565a7210 */ /* 0x001fe20007f5e0ff */
[----:B------:R0:W-:Y:S01]  /*f1a0*/  STL [R1+0x1c4], R92 ;  /* 0x0001c45c01007387 */ /* 0x0001e20000100800 */
[----:B-1----:R-:W-:-:S05]  /*f1b0*/  @P1 IMAD.MOV.U32 R95, RZ, RZ, R92 ;  /* 0x000000ffff5f1224 */ /* 0x002fca00078e005c */
[----:B------:R1:W4:Y:S01]  /*f1c0*/  @P1 LDG.E.U8 R87, desc[UR26][R94.64] ;  /* 0x0000001a5e571981 */ /* 0x000322000c1e1100 */
[----:B0-----:R-:W-:Y:S02]  /*f1d0*/  LEA.HI.X.SX32 R92, R86, R84, 0x1, P2 ;  /* 0x00000054565c7211 */ /* 0x001fe400010f0eff */
[----:B------:R-:W-:Y:S01]  /*f1e0*/  PRMT R86, RZ, 0x7610, R86 ;  /* 0x00007610ff567816 */ /* 0x000fe20000000056 */
[----:B-1----:R-:W-:Y:S02]  /*f1f0*/  @P1 IMAD.MOV.U32 R94, RZ, RZ, R90 ;  /* 0x000000ffff5e1224 */ /* 0x002fe400078e005a */
[----:B------:R-:W-:-:S05]  /*f200*/  @P1 IMAD.MOV.U32 R95, RZ, RZ, R92 ;  /* 0x000000ffff5f1224 */ /* 0x000fca00078e005c */
[----:B------:R0:W4:Y:S04]  /*f210*/  @P1 LDG.E.U8 R86, desc[UR26][R94.64] ;  /* 0x0000001a5e561981 */ /* 0x000128000c1e1100 */
[----:B------:R1:W-:Y:S04]  /*f220*/  STL [R1+0x1d0], R90 ;  /* 0x0001d05a01007387 */ /* 0x0003e80000100800 */
[----:B------:R0:W-:Y:S01]  /*f230*/  STL [R1+0x1cc], R92 ;  /* 0x0001cc5c01007387 */ /* 0x0001e20000100800 */
[----:B-1----:R-:W-:-:S03]  /*f240*/  IMAD R90, R131, UR8, RZ ;  /* 0x00000008835a7c24 */ /* 0x002fc6000f8e02ff */
[----:B------:R1:W-:Y:S02]  /*f250*/  STS.U8 [R105+UR13+0x1780], R96 ;  /* 0x0017806069007988 */ /* 0x0003e4000800000d */
[----:B0-----:R-:W-:-:S05]  /*f260*/  IADD3 R92, P2, PT, R90, R85, RZ ;  /* 0x000000555a5c7210 */ /* 0x001fca0007f5e0ff */
[----:B------:R0:W-:Y:S01]  /*f270*/  STL [R1+0x1d8], R92 ;  /* 0x0001d85c01007387 */ /* 0x0001e20000100800 */
[----:B-1----:R-:W-:Y:S01]  /*f280*/  LEA.HI.X.SX32 R96, R90, R84, 0x1, P2 ;  /* 0x000000545a607211 */ /* 0x002fe200010f0eff */
[----:B------:R-:W-:Y:S01]  /*f290*/  @P1 IMAD.MOV.U32 R94, RZ, RZ, R92 ;  /* 0x000000ffff5e1224 */ /* 0x000fe200078e005c */
[----:B------:R-:W-:-:S03]  /*f2a0*/  PRMT R90, RZ, 0x7610, R90 ;  /* 0x00007610ff5a7816 */ /* 0x000fc6000000005a */
[----:B------:R1:W-:Y:S01]  /*f2b0*/  STL [R1+0x1d4], R96 ;  /* 0x0001d46001007387 */ /* 0x0003e20000100800 */
[----:B0-----:R-:W-:Y:S02]  /*f2c0*/  IMAD R92, R146, UR8, RZ ;  /* 0x00000008925c7c24 */ /* 0x001fe4000f8e02ff */
[----:B------:R-:W-:Y:S01]  /*f2d0*/  @P1 IMAD.MOV.U32 R95, RZ, RZ, R96 ;  /* 0x000000ffff5f1224 */ /* 0x000fe200078e0060 */
[----:B------:R0:W-:Y:S02]  /*f2e0*/  STS.U8 [R105+UR13+0x1580], R97 ;  /* 0x0015806169007988 */ /* 0x0001e4000800000d */
[C---:B-1----:R-:W-:Y:S02]  /*f2f0*/  IADD3 R96, P2, PT, R92.reuse, R85, RZ ;  /* 0x000000555c607210 */ /* 0x042fe40007f5e0ff */
[----:B------:R1:W4:Y:S02]  /*f300*/  @P1 LDG.E.U8 R90, desc[UR26][R94.64] ;  /* 0x0000001a5e5a1981 */ /* 0x000324000c1e1100 */
[----:B0-----:R-:W-:Y:S01]  /*f310*/  LEA.HI.X.SX32 R97, R92, R84, 0x1, P2 ;  /* 0x000000545c617211 */ /* 0x001fe200010f0eff */
[----:B------:R-:W-:Y:S01]  /*f320*/  IMAD R92, R147, UR8, RZ ;  /* 0x00000008935c7c24 */ /* 0x000fe2000f8e02ff */
[----:B------:R0:W-:Y:S01]  /*f330*/  STL [R1+0x1e0], R96 ;  /* 0x0001e06001007387 */ /* 0x0001e20000100800 */
[----:B-1----:R-:W-:-:S02]  /*f340*/  @P1 IMAD.MOV.U32 R94, RZ, RZ, R96 ;  /* 0x000000ffff5e1224 */ /* 0x002fc400078e0060 */
[----:B------:R-:W-:Y:S01]  /*f350*/  @P1 IMAD.MOV.U32 R95, RZ, RZ, R97 ;  /* 0x000000ffff5f1224 */ /* 0x000fe200078e0061 */
[----:B------:R1:W-:Y:S01]  /*f360*/  STL [R1+0x1dc], R97 ;  /* 0x0001dc6101007387 */ /* 0x0003e20000100800 */
[----:B0-----:R-:W-:-:S04]  /*f370*/  IADD3 R96, P2, PT, R92, R85, RZ ;  /* 0x000000555c607210 */ /* 0x001fc80007f5e0ff */
[----:B-1----:R-:W-:Y:S01]  /*f380*/  LEA.HI.X.SX32 R97, R92, R84, 0x1, P2 ;  /* 0x000000545c617211 */ /* 0x002fe200010f0eff */
[----:B------:R-:W-:Y:S04]  /*f390*/  STL [R1+0x1e8], R96 ;  /* 0x0001e86001007387 */ /* 0x000fe80000100800 */
[----:B--2---:R0:W-:Y:S02]  /*f3a0*/  STS.U8 [R105+UR13+0x2380], R89 ;  /* 0x0023805969007988 */ /* 0x0041e4000800000d */
[----:B0-----:R-:W-:-:S06]  /*f3b0*/  PRMT R89, RZ, 0x7610, R89 ;  /* 0x00007610ff597816 */ /* 0x001fcc0000000059 */
[----:B------:R0:W2:Y:S02]  /*f3c0*/  @P1 LDG.E.U8 R89, desc[UR26][R94.64] ;  /* 0x0000001a5e591981 */ /* 0x0000a4000c1e1100 */
[----:B0-----:R-:W-:Y:S02]  /*f3d0*/  @P1 IMAD.MOV.U32 R94, RZ, RZ, R96 ;  /* 0x000000ffff5e1224 */ /* 0x001fe400078e0060 */
[----:B---3--:R0:W-:Y:S01]  /*f3e0*/  STS.U8 [R105+UR13+0x2580], R91 ;  /* 0x0025805b69007988 */ /* 0x0081e2000800000d */
[----:B------:R-:W-:Y:S02]  /*f3f0*/  @P1 IMAD.MOV.U32 R95, RZ, RZ, R97 ;  /* 0x000000ffff5f1224 */ /* 0x000fe400078e0061 */
[----:B0-----:R-:W-:-:S05]  /*f400*/  IMAD R91, R148, UR8, RZ ;  /* 0x00000008945b7c24 */ /* 0x001fca000f8e02ff */
[----:B------:R-:W-:-:S04]  /*f410*/  IADD3 R92, P2, PT, R91, R85, RZ ;  /* 0x000000555b5c7210 */ /* 0x000fc80007f5e0ff */
[----:B------:R-:W-:Y:S01]  /*f420*/  LEA.HI.X.SX32 R96, R91, R84, 0x1, P2 ;  /* 0x000000545b607211 */ /* 0x000fe200010f0eff */
[----:B----4-:R0:W-:Y:S02]  /*f430*/  STS.U8 [R105+UR13+0x2780], R88 ;  /* 0x0027805869007988 */ /* 0x0101e4000800000d */
[----:B0-----:R-:W-:-:S06]  /*f440*/  PRMT R88, RZ, 0x7610, R88 ;  /* 0x00007610ff587816 */ /* 0x001fcc0000000058 */
[----:B------:R0:W3:Y:S02]  /*f450*/  @P1 LDG.E.U8 R88, desc[UR26][R94.64] ;  /* 0x0000001a5e581981 */ /* 0x0000e4000c1e1100 */
[----:B0-----:R-:W-:Y:S02]  /*f460*/  @P1 IMAD.MOV.U32 R94, RZ, RZ, R92 ;  /* 0x000000ffff5e1224 */ /* 0x001fe400078e005c */
[----:B------:R-:W-:Y:S01]  /*f470*/  @P1 IMAD.MOV.U32 R95, RZ, RZ, R96 ;  /* 0x000000ffff5f1224 */ /* 0x000fe200078e0060 */
[----:B------:R0:W-:Y:S02]  /*f480*/  STS.U8 [R105+UR13+0x2b80], R86 ;  /* 0x002b805669007988 */ /* 0x0001e4000800000d */
[----:B0-----:R-:W-:-:S06]  /*f490*/  PRMT R86, RZ, 0x7610, R86 ;  /* 0x00007610ff567816 */ /* 0x001fcc0000000056 */
[----:B------:R0:W4:Y:S04]  /*f4a0*/  @P1 LDG.E.U8 R86, desc[UR26][R94.64] ;  /* 0x0000001a5e561981 */ /* 0x000128000c1e1100 */
[----:B------:R1:W-:Y:S02]  /*f4b0*/  STS.U8 [R105+UR13+0x2980], R87 ;  /* 0x0029805769007988 */ /* 0x0003e4000800000d */
[----:B-1----:R-:W-:Y:S02]  /*f4c0*/  IMAD R87, R150, UR8, RZ ;  /* 0x0000000896577c24 */ /* 0x002fe4000f8e02ff */
[----:B------:R-:W-:Y:S03]  /*f4d0*/  STL [R1+0x1e4], R97 ;  /* 0x0001e46101007387 */ /* 0x000fe60000100800 */
[C---:B------:R-:W-:Y:S01]  /*f4e0*/  IADD3 R91, P2, PT, R87.reuse, R85, RZ ;  /* 0x00000055575b7210 */ /* 0x040fe20007f5e0ff */
[----:B------:R1:W-:Y:S04]  /*f4f0*/  STL [R1+0x1f0], R92 ;  /* 0x0001f05c01007387 */ /* 0x0003e80000100800 */
[----:B------:R-:W-:Y:S01]  /*f500*/  STL [R1+0x1ec], R96 ;  /* 0x0001ec6001007387 */ /* 0x000fe20000100800 */
[----:B-1----:R-:W-:-:S03]  /*f510*/  LEA.HI.X.SX32 R92, R87, R84, 0x1, P2 ;  /* 0x00000054575c7211 */ /* 0x002fc600010f0eff */
[----:B------:R1:W-:Y:S04]  /*f520*/  STS.U8 [R105+UR13+0x2d80], R90 ;  /* 0x002d805a69007988 */ /* 0x0003e8000800000d */
[----:B------:R0:W-:Y:S04]  /*f530*/  STL [R1+0x1f8], R91 ;  /* 0x0001f85b01007387 */ /* 0x0001e80000100800 */
[----:B------:R-:W-:Y:S01]  /*f540*/  STL [R1+0x1f4], R92 ;  /* 0x0001f45c01007387 */ /* 0x000fe20000100800 */
[----:B-1----:R-:W-:Y:S02]  /*f550*/  @P1 IMAD.MOV.U32 R90, RZ, RZ, R91 ;  /* 0x000000ffff5a1224 */ /* 0x002fe400078e005b */
[----:B0-----:R-:W-:Y:S01]  /*f560*/  @P1 IMAD.MOV.U32 R91, RZ, RZ, R92 ;  /* 0x000000ffff5b1224 */ /* 0x001fe200078e005c */
[----:B--2---:R0:W-:Y:S02]  /*f570*/  STS.U8 [R105+UR13+0x2f80], R89 ;  /* 0x002f805969007988 */ /* 0x0041e4000800000d */
[----:B0-----:R-:W-:-:S05]  /*f580*/  IMAD R89, R152, UR8, RZ ;  /* 0x0000000898597c24 */ /* 0x001fca000f8e02ff */
[----:B------:R-:W-:-:S04]  /*f590*/  IADD3 R92, P2, PT, R89, R85, RZ ;  /* 0x00000055595c7210 */ /* 0x000fc80007f5e0ff */
[----:B------:R-:W-:-:S05]  /*f5a0*/  LEA.HI.X.SX32 R94, R89, R84, 0x1, P2 ;  /* 0x00000054595e7211 */ /* 0x000fca00010f0eff */
[----:B------:R-:W-:Y:S01]  /*f5b0*/  @P1 IMAD.MOV.U32 R89, RZ, RZ, R94 ;  /* 0x000000ffff591224 */ /* 0x000fe200078e005e */
[----:B---3--:R0:W-:Y:S02]  /*f5c0*/  STS.U8 [R105+UR13+0x3180], R88 ;  /* 0x0031805869007988 */ /* 0x0081e4000800000d */
[----:B0-----:R-:W-:Y:S02]  /*f5d0*/  @P1 IMAD.MOV.U32 R88, RZ, RZ, R92 ;  /* 0x000000ffff581224 */ /* 0x001fe400078e005c */
[----:B----4-:R0:W-:Y:S02]  /*f5e0*/  STS.U8 [R105+UR13+0x3380], R86 ;  /* 0x0033805669007988 */ /* 0x0101e4000800000d */
[----:B0-----:R-:W-:-:S06]  /*f5f0*/  PRMT R86, RZ, 0x7610, R86 ;  /* 0x00007610ff567816 */ /* 0x001fcc0000000056 */
[----:B------:R0:W2:Y:S01]  /*f600*/  @P1 LDG.E.U8 R86, desc[UR26][R88.64] ;  /* 0x0000001a58561981 */ /* 0x0000a2000c1e1100 */
[----:B------:R-:W-:-:S06]  /*f610*/  PRMT R87, RZ, 0x7610, R87 ;  /* 0x00007610ff577816 */ /* 0x000fcc0000000057 */
[----:B------:R1:W3:Y:S01]  /*f620*/  @P1 LDG.E.U8 R87, desc[UR26][R90.64] ;  /* 0x0000001a5a571981 */ /* 0x0002e2000c1e1100 */
[----:B0-----:R-:W-:-:S05]  /*f630*/  IMAD R88, R153, UR8, RZ ;  /* 0x0000000899587c24 */ /* 0x001fca000f8e02ff */
[----:B-1----:R-:W-:-:S04]  /*f640*/  IADD3 R90, P2, PT, R88, R85, RZ ;  /* 0x00000055585a7210 */ /* 0x002fc80007f5e0ff */
[----:B------:R-:W-:Y:S01]  /*f650*/  LEA.HI.X.SX32 R91, R88, R84, 0x1, P2 ;  /* 0x00000054585b7211 */ /* 0x000fe200010f0eff */
[----:B------:R-:W-:-:S04]  /*f660*/  @P1 IMAD.MOV.U32 R88, RZ, RZ, R90 ;  /* 0x000000ffff581224 */ /* 0x000fc800078e005a */
[----:B------:R-:W-:Y:S01]  /*f670*/  @P1 IMAD.MOV.U32 R89, RZ, RZ, R91 ;  /* 0x000000ffff591224 */ /* 0x000fe200078e005b */
[----:B--2---:R0:W-:Y:S02]  /*f680*/  STS.U8 [R105+UR13+0x3780], R86 ;  /* 0x0037805669007988 */ /* 0x0041e4000800000d */
[----:B0-----:R-:W-:-:S06]  /*f690*/  PRMT R86, RZ, 0x7610, R86 ;  /* 0x00007610ff567816 */ /* 0x001fcc0000000056 */
[----:B------:R0:W2:Y:S04]  /*f6a0*/  @P1 LDG.E.U8 R86, desc[UR26][R88.64] ;  /* 0x0000001a58561981 */ /* 0x0000a8000c1e1100 */
[----:B---3--:R1:W-:Y:S04]  /*f6b0*/  STS.U8 [R105+UR13+0x3580], R87 ;  /* 0x0035805769007988 */ /* 0x0083e8000800000d */
[----:B------:R-:W-:Y:S01]  /*f6c0*/  STL [R1+0x200], R92 ;  /* 0x0002005c01007387 */ /* 0x000fe20000100800 */
[----:B-1----:R-:W-:-:S03]  /*f6d0*/  IMAD R87, R154, UR8, RZ ;  /* 0x000000089a577c24 */ /* 0x002fc6000f8e02ff */
[----:B------:R-:W-:Y:S04]  /*f6e0*/  STL [R1+0x1fc], R94 ;  /* 0x0001fc5e01007387 */ /* 0x000fe80000100800 */
[----:B------:R1:W-:Y:S04]  /*f6f0*/  STL [R1+0x208], R90 ;  /* 0x0002085a01007387 */ /* 0x0003e80000100800 */
[----:B------:R3:W-:Y:S01]  /*f700*/  STL [R1+0x204], R91 ;  /* 0x0002045b01007387 */ /* 0x0007e20000100800 */
[----:B-1----:R-:W-:-:S04]  /*f710*/  IADD3 R90, P2, PT, R87, R85, RZ ;  /* 0x00000055575a7210 */ /* 0x002fc80007f5e0ff */
[----:B---3--:R-:W-:Y:S01]  /*f720*/  LEA.HI.X.SX32 R91, R87, R84, 0x1, P2 ;  /* 0x00000054575b7211 */ /* 0x008fe200010f0eff */
[----:B0-----:R-:W-:-:S04]  /*f730*/  @P1 IMAD.MOV.U32 R88, RZ, RZ, R90 ;  /* 0x000000ffff581224 */ /* 0x001fc800078e005a */
[----:B------:R-:W-:Y:S01]  /*f740*/  @P1 IMAD.MOV.U32 R89, RZ, RZ, R91 ;  /* 0x000000ffff591224 */ /* 0x000fe200078e005b */
[----:B--2---:R0:W-:Y:S02]  /*f750*/  STS.U8 [R105+UR13+0x3980], R86 ;  /* 0x0039805669007988 */ /* 0x0041e4000800000d */
[----:B0-----:R-:W-:-:S06]  /*f760*/  PRMT R86, RZ, 0x7610, R86 ;  /* 0x00007610ff567816 */ /* 0x001fcc0000000056 */
[----:B------:R-:W2:Y:S01]  /*f770*/  @P1 LDG.E.U8 R86, desc[UR26][R88.64] ;  /* 0x0000001a58561981 */ /* 0x000ea2000c1e1100 */
[----:B------:R-:W-:-:S05]  /*f780*/  IMAD R87, R159, UR8, RZ ;  /* 0x000000089f577c24 */ /* 0x000fca000f8e02ff */
[C---:B------:R-:W-:Y:S01]  /*f790*/  IADD3 R85, P2, PT, R87.reuse, R85, RZ ;  /* 0x0000005557557210 */ /* 0x040fe20007f5e0ff */
[----:B------:R0:W-:Y:S03]  /*f7a0*/  STL [R1+0x210], R90 ;  /* 0x0002105a01007387 */ /* 0x0001e60000100800 */
[----:B0-----:R-:W-:Y:S02]  /*f7b0*/  LEA.HI.X.SX32 R90, R87, R84, 0x1, P2 ;  /* 0x00000054575a7211 */ /* 0x001fe400010f0eff */
[----:B------:R-:W-:-:S03]  /*f7c0*/  PRMT R84, RZ, 0x7610, R84 ;  /* 0x00007610ff547816 */ /* 0x000fc60000000054 */
[----:B------:R-:W-:Y:S01]  /*f7d0*/  @P1 IMAD.MOV.U32 R87, RZ, RZ, R90 ;  /* 0x000000ffff571224 */ /* 0x000fe200078e005a */
[----:B--2---:R0:W-:Y:S02]  /*f7e0*/  STS.U8 [R105+UR13+0x3b80], R86 ;  /* 0x003b805669007988 */ /* 0x0041e4000800000d */
[----:B0-----:R-:W-:-:S05]  /*f7f0*/  @P1 IMAD.MOV.U32 R86, RZ, RZ, R85 ;  /* 0x000000ffff561224 */ /* 0x001fca00078e0055 */
[----:B------:R-:W2:Y:S04]  /*f800*/  @P1 LDG.E.U8 R84, desc[UR26][R86.64] ;  /* 0x0000001a56541981 */ /* 0x000ea8000c1e1100 */
[----:B------:R0:W-:Y:S04]  /*f810*/  STS.U8 [R105+UR13+0x180], R123 ;  /* 0x0001807b69007988 */ /* 0x0001e8000800000d */
[----:B------:R0:W-:Y:S04]  /*f820*/  STS.U8 [R105+UR13+0x1980], R102 ;  /* 0x0019806669007988 */ /* 0x0001e8000800000d */
[----:B------:R0:W-:Y:S04]  /*f830*/  STS.U8 [R105+UR13+0x1b80], R100 ;  /* 0x001b806469007988 */ /* 0x0001e8000800000d */
[----:B------:R0:W-:Y:S04]  /*f840*/  STS.U8 [R105+UR13+0x1d80], R107 ;  /* 0x001d806b69007988 */ /* 0x0001e8000800000d */
[----:B------:R0:W-:Y:S04]  /*f850*/  STS.U8 [R105+UR13+0x1f80], R103 ;  /* 0x001f806769007988 */ /* 0x0001e8000800000d */
[----:B------:R0:W-:Y:S01]  /*f860*/  STS.U8 [R105+UR13+0x2180], R104 ;  /* 0x0021806869007988 */ /* 0x0001e2000800000d */
[----:B------:R-:W-:-:S03]  /*f870*/  VIADD R168, R168, 0x3f ;  /* 0x0000003fa8a87836 */ /* 0x000fc60000000000 */
[----:B------:R0:W-:Y:S01]  /*f880*/  STL [R1+0x20c], R91 ;  /* 0x00020c5b01007387 */ /* 0x0001e20000100800 */
[----:B------:R-:W-:-:S03]  /*f890*/  ISETP.NE.U32.AND P1, PT, RZ, UR7, PT ;  /* 0x00000007ff007c0c */ /* 0x000fc6000bf25070 */
[----:B------:R0:W-:Y:S04]  /*f8a0*/  STL [R1+0x12c], R85 ;  /* 0x00012c5501007387 */ /* 0x0001e80000100800 */
[----:B------:R0:W-:Y:S01]  /*f8b0*/  STL [R1+0x128], R90 ;  /* 0x0001285a01007387 */ /* 0x0001e20000100800 */
[C---:B------:R-:W-:Y:S02]  /*f8c0*/  ISETP.LT.OR P2, PT, R168.reuse, 0x40, P1 ;  /* 0x00000040a800780c */ /* 0x040fe40000f41670 */
[----:B------:R-:W-:Y:S01]  /*f8d0*/  ISETP.GE.AND P3, PT, R168, 0x80, PT ;  /* 0x00000080a800780c */ /* 0x000fe20003f66270 */
[----:B--2---:R0:W-:Y:S01]  /*f8e0*/  STS.U8 [R105+UR13+0x3d80], R84 ;  /* 0x003d805469007988 */ /* 0x0041e2000800000d */
[----:B------:R1:W-:Y:S06]  /*f8f0*/  MEMBAR.ALL.CTA ;  /* 0x0000000000007992 */ /* 0x0003ec0000008000 */
[----:B-1----:R-:W1:Y:S02]  /*f900*/  FENCE.VIEW.ASYNC.S ;  /* 0x00000000000073c6 */ /* 0x002e640000000000 */
[----:B-1----:R-:W-:Y:S06]  /*f910*/  BAR.SYNC.DEFER_BLOCKING 0x0 ;  /* 0x0000000000007b1d */ /* 0x002fec0000010000 */
[----:B------:R-:W-:Y:S05]  /*f920*/  @P2 BRA `(.L_x_6) ;  /* 0x0000000000682947 */ /* 0x000fea0003800000 */
[----:B------:R-:W-:Y:S02]  /*f930*/  UIADD3 UR4, UPT, UPT, UR13, 0x8000, URZ ;  /* 0x000080000d047890 */ /* 0x000fe4000fffe0ff */
[----:B------:R-:W-:Y:S02]  /*f940*/  USHF.R.U32.HI UR8, URZ, 0x4, UR13 ;  /* 0x00000004ff087899 */ /* 0x000fe4000801160d */
[----:B------:R-:W-:Y:S02]  /*f950*/  USHF.R.U32.HI UR4, URZ, 0x4, UR4 ;  /* 0x00000004ff047899 */ /* 0x000fe40008011604 */
[----:B------:R-:W-:Y:S02]  /*f960*/  USGXT.U32 UR8, UR8, 0xe ;  /* 0x0000000e0808789a */ /* 0x000fe40008000000 */
[----:B------:R-:W-:Y:S01]  /*f970*/  USGXT.U32 UR6, UR4, 0xe ;  /* 0x0000000e0406789a */ /* 0x000fe20008000000 */
[----:B------:R-:W-:Y:S01]  /*f980*/  UMOV UR16, 0x100 ;  /* 0x0000010000107882 */ /* 0x000fe20000000000 */
[----:B------:R-:W-:Y:S01]  /*f990*/  UMOV UR17, 0x40004040 ;  /* 0x4000404000117882 */ /* 0x000fe20000000000 */
[----:B------:R-:W-:Y:S01]  /*f9a0*/  UMOV UR18, 0xfffffffe ;  /* 0xfffffffe00127882 */ /* 0x000fe20000000000 */
[----:B------:R-:W-:Y:S01]  /*f9b0*/  UMOV UR19, 0x7fffbfdf ;  /* 0x7fffbfdf00137882 */ /* 0x000fe20000000000 */
[----:B------:R-:W-:Y:S01]  /*f9c0*/  UMOV UR9, URZ ;  /* 0x000000ff00097c82 */ /* 0x000fe20008000000 */
[----:B------:R-:W-:Y:S01]  /*f9d0*/  UMOV UR7, URZ ;  /* 0x000000ff00077c82 */ /* 0x000fe20008000000 */
[----:B------:R-:W-:-:S02]  /*f9e0*/  UIADD3.64 UR18, UPT, UPT, UR8, -UR18, URZ ;  /* 0x8000001208127297 */ /* 0x000fc4000fffe0ff */
[----:B------:R-:W-:Y:S01]  /*f9f0*/  UIADD3.64 UR16, UPT, UPT, UR6, UR16, URZ ;  /* 0x0000001006107297 */ /* 0x000fe2000fffe0ff */
[----:B------:R-:W-:Y:S01]  /*fa00*/  UMOV UR20, 0x0 ;  /* 0x0000000000147882 */ /* 0x000fe20000000000 */
[----:B------:R-:W-:Y:S01]  /*fa10*/  UMOV UR21, 0x8408010 ;  /* 0x0840801000157882 */ /* 0x000fe20000000000 */
[----:B------:R-:W-:Y:S01]  /*fa20*/  UMOV UR4, UR10 ;  /* 0x0000000a00047c82 */ /* 0x000fe20008000000 */
[----:B------:R-:W-:Y:S01]  /*fa30*/  UMOV UR5, URZ ;  /* 0x000000ff00057c82 */ /* 0x000fe20008000000 */
[----:B------:R-:W-:Y:S01]  /*fa40*/  UMOV UR9, 0x80004020 ;  /* 0x8000402000097882 */ /* 0x000fe20000000000 */
[----:B------:R-:W-:Y:S01]  /*fa50*/  UMOV UR7, 0x40004040 ;  /* 0x4000404000077882 */ /* 0x000fe20000000000 */
[----:B------:R-:W-:Y:S01]  /*fa60*/  UMOV UR22, 0x0 ;  /* 0x0000000000167882 */ /* 0x000fe20000000000 */
[----:B------:R-:W-:Y:S01]  /*fa70*/  UMOV UR23, 0x8408010 ;  /* 0x0840801000177882 */ /* 0x000fe20000000000 */
[----:B------:R-:W-:Y:S01]  /*fa80*/  UMOV UR4, UR4 ;  /* 0x0000000400047c82 */ /* 0x000fe20008000000 */
[----:B------:R1:W-:Y:S01]  /*fa90*/  UTCQMMA gdesc[UR6], gdesc[UR8], tmem[UR12], tmem[UR20], idesc[UR21], !UPT ;  /* 0x00ff1408060075ea */ /* 0x0003e2000f80030c */
[----:B------:R1:W-:Y:S01]  /*faa0*/  UTCQMMA gdesc[UR16], gdesc[UR18], tmem[UR12], tmem[UR22], idesc[UR23], UPT ;  /* 0x00ff1612100075ea */ /* 0x0003e2000b80030c */
[----:B------:R1:W-:Y:S01]  /*fab0*/  UTCBAR [UR4], URZ ;  /* 0x000000ff040073e9 */ /* 0x0003e200080000ff */
[----:B------:R-:W-:Y:S01]  /*fac0*/  NOP ;  /* 0x0000000000007918 */ /* 0x000fe20000000000 */
.L_x_6:
[----:B-1----:R-:W-:Y:S01]  /*fad0*/  UMOV UR4, URZ ;  /* 0x000000ff00047c82 */ /* 0x002fe20008000000 */
[----:B------:R-:W-:Y:S05]  /*fae0*/  @!P3 BRA `(.L_x_7) ;  /* 0x0000007c0008b947 */ /* 0x000fea0003800000 */
[----:B0-----:R-:W-:Y:S01]  /*faf0*/  SHF.R.S32.HI R84, RZ, 0x1f, R168 ;  /* 0x0000001fff547819 */ /* 0x001fe200000114a8 */
[----:B------:R-:W-:Y:S01]  /*fb00*/  UIADD3 UR4, UPT, UPT, UR13, 0xa000, URZ ;  /* 0x0000a0000d047890 */ /* 0x000fe2000fffe0ff */
[----:B------:R-:W-:Y:S01]  /*fb10*/  IMAD.SHL.U32 R112, R112, 0x40, RZ ;  /* 0x0000004070707824 */ /* 0x000fe200078e00ff */
[----:B------:R-:W-:Y:S01]  /*fb20*/  UIADD3 UR5, UPT, UPT, UR13, 0x4000, URZ ;  /* 0x000040000d057890 */ /* 0x000fe2000fffe0ff */
[----:B------:R-:W-:Y:S01]  /*fb30*/  LEA.HI R84, R84, R168, RZ, 0x6 ;  /* 0x000000a854547211 */ /* 0x000fe200078f30ff */
[----:B------:R-:W-:Y:S01]  /*fb40*/  USHF.R.U32.HI UR4, URZ, 0x4, UR4 ;  /* 0x00000004ff047899 */ /* 0x000fe20008011604 */
[----:B------:R-:W-:Y:S01]  /*fb50*/  IMAD.SHL.U32 R113, R113, 0x40, RZ ;  /* 0x0000004071717824 */ /* 0x000fe200078e00ff */
[----:B------:R-:W-:Y:S01]  /*fb60*/  USHF.R.U32.HI UR5, URZ, 0x4, UR5 ;  /* 0x00000004ff057899 */ /* 0x000fe20008011605 */
[----:B------:R-:W-:Y:S01]  /*fb70*/  SHF.R.S32.HI R84, RZ, 0x6, R84 ;  /* 0x00000006ff547819 */ /* 0x000fe20000011454 */
[----:B------:R-:W-:Y:S02]  /*fb80*/  USGXT.U32 UR6, UR4, 0xe ;  /* 0x0000000e0406789a */ /* 0x000fe40008000000 */
[----:B------:R-:W-:Y:S01]  /*fb90*/  USGXT.U32 UR8, UR5, 0xe ;  /* 0x0000000e0508789a */ /* 0x000fe20008000000 */
[----:B------:R-:W-:Y:S01]  /*fba0*/  VIMNMX R84, PT, PT, R84, 0x2, !PT ;  /* 0x0000000254547848 */ /* 0x000fe20007fe0100 */
[----:B------:R-:W-:Y:S01]  /*fbb0*/  UMOV UR16, 0x100 ;  /* 0x0000010000107882 */ /* 0x000fe20000000000 */
[----:B------:R-:W-:Y:S01]  /*fbc0*/  SHF.R.S32.HI R114, RZ, 0x1f, R113 ;  /* 0x0000001fff727819 */ /* 0x000fe20000011471 */
[----:B------:R-:W-:Y:S01]  /*fbd0*/  UMOV UR17, 0x40004040 ;  /* 0x4000404000117882 */ /* 0x000fe20000000000 */
[----:B------:R-:W-:Y:S01]  /*fbe0*/  UMOV UR18, 0xfffffffe ;  /* 0xfffffffe00127882 */ /* 0x000fe20000000000 */
[----:B------:R-:W-:Y:S01]  /*fbf0*/  VIADD R85, R84, 0xfffffffe ;  /* 0xfffffffe54557836 */ /* 0x000fe20000000000 */
[----:B------:R-:W-:Y:S01]  /*fc00*/  UMOV UR19, 0x7fffbfdf ;  /* 0x7fffbfdf00137882 */ /* 0x000fe20000000000 */
[----:B------:R-:W-:Y:S01]  /*fc10*/  IMAD.MOV.U32 R84, RZ, RZ, RZ ;  /* 0x000000ffff547224 */ /* 0x000fe200078e00ff */
[----:B------:R-:W-:Y:S01]  /*fc20*/  UMOV UR7, URZ ;  /* 0x000000ff00077c82 */ /* 0x000fe20008000000 */
[----:B------:R-:W-:Y:S01]  /*fc30*/  UMOV UR9, URZ ;  /* 0x000000ff00097c82 */ /* 0x000fe20008000000 */
[----:B------:R0:W-:Y:S01]  /*fc40*/  STL [R1+0x360], R85 ;  /* 0x0003605501007387 */ /* 0x0001e20000100800 */
[----:B------:R-:W-:Y:S01]  /*fc50*/  UMOV UR15, 0x1 ;  /* 0x00000001000f7882 */ /* 0x000fe20000000000 */
[----:B------:R-:W-:-:S02]  /*fc60*/  UIADD3.64 UR16, UPT, UPT, UR6, UR16, URZ ;  /* 0x0000001006107297 */ /* 0x000fc4000fffe0ff */
[----:B------:R1:W-:Y:S01]  /*fc70*/  STL [R1+0x358], RZ ;  /* 0x000358ff01007387 */ /* 0x0003e20000100800 */
[----:B------:R-:W-:Y:S01]  /*fc80*/  UIADD3.64 UR18, UPT, UPT, UR8, -UR18, URZ ;  /* 0x8000001208127297 */ /* 0x000fe2000fffe0ff */
[----:B------:R-:W-:Y:S01]  /*fc90*/  UMOV UR5, URZ ;  /* 0x000000ff00057c82 */ /* 0x000fe20008000000 */
[----:B0-----:R-:W-:-:S10]  /*fca0*/  SHF.R.S32.HI R85, RZ, 0x1f, R112 ;  /* 0x0000001fff557819 */ /* 0x001fd40000011470 */
.L_x_10:
[----:B--2---:R-:W2:Y:S01]  /*fcb0*/  LDL R85, [R1+0x358] ;  /* 0x0003580001557983 */ /* 0x004ea20000100800 */
[----:B------:R-:W-:Y:S01]  /*fcc0*/  IMAD.U32 R84, R84, -0x80000000, RZ ;  /* 0x8000000054547824 */ /* 0x000fe200078e00ff */
[----:B------:R-:W0:Y:S01]  /*fcd0*/  LDC R149, c[0x0][0x3a0] ;  /* 0x0000e800ff957b82 */ /* 0x000e220000000800 */
[C---:B-----5:R-:W-:Y:S02]  /*fce0*/  IADD3 R23, P5, PT, R112.reuse, R23, RZ ;  /* 0x0000001770177210 */ /* 0x060fe40007fbe0ff */
[----:B------:R-:W-:Y:S01]  /*fcf0*/  IADD3 R21, P4, PT, R112, R21, RZ ;  /* 0x0000001570157210 */ /* 0x000fe20007f9e0ff */
[----:B------:R-:W3:Y:S01]  /*fd00*/  SYNCS.PHASECHK.TRANS64.TRYWAIT P6, [UR10], R84 ;  /* 0x00000054ff0075a7 */ /* 0x000ee200080c110a */
[----:B--2---:R-:W-:-:S04]  /*fd10*/  VIADD R85, R85, 0x1 ;  /* 0x0000000155557836 */ /* 0x004fc80000000000 */
[----:B0-----:R-:W-:Y:S01]  /*fd20*/  IMAD R149, R85, -0x40, R149 ;  /* 0xffffffc055957824 */ /* 0x001fe200078e0295 */
[----:B------:R0:W-:Y:S04]  /*fd30*/  STL [R1+0x35c], R85 ;  /* 0x00035c5501007387 */ /* 0x0001e80000100800 */
[C---:B------:R-:W-:Y:S02]  /*fd40*/  ISETP.GT.AND P2, PT, R149.reuse, 0x1, PT ;  /* 0x000000019500780c */ /* 0x040fe40003f44270 */
[----:B------:R-:W-:Y:S01]  /*fd50*/  ISETP.GT.AND P3, PT, R149, 0x2, PT ;  /* 0x000000029500780c */ /* 0x000fe20003f64270 */
[----:B---3--:R-:W-:-:S12]  /*fd60*/  @!P6 BRA `(.L_x_8) ;  /* 0x000001100040e947 */ /* 0x008fd80003800000 */
.L_x_16:
[----:B------:R-:W-:Y:S01]  /*fd70*/  SHF.R.S32.HI R101, RZ, 0x1f, R112 ;  /* 0x0000001fff657819 */ /* 0x000fe20000011470 */
[----:B------:R-:W-:Y:S01]  /*fd80*/  @P2 IMAD.MOV.U32 R84, RZ, RZ, R21 ;  /* 0x000000ffff542224 */ /* 0x000fe200078e0015 */
[----:B------:R-:W-:Y:S01]  /*fd90*/  PRMT R137, RZ, 0x7610, R137 ;  /* 0x00007610ff897816 */ /* 0x000fe20000000089 */
[----:B------:R-:W2:Y:S02]  /*fda0*/  LDL.LU R105, [R1+0x334] ;  /* 0x0003340001697983 */ /* 0x000ea40000300800 */
[C---:B------:R-:W-:Y:S02]  /*fdb0*/  IMAD.X R22, R101.reuse, 0x1, R22, P4 ;  /* 0x0000000165167824 */ /* 0x040fe400020e0616 */
[----:B------:R-:W-:Y:S01]  /*fdc0*/  IMAD.X R24, R101, 0x1, R24, P5 ;  /* 0x0000000165187824 */ /* 0x000fe200028e0618 */
[----:B------:R-:W-:Y:S01]  /*fdd0*/  PRMT R131, RZ, 0x7610, R131 ;  /* 0x00007610ff837816 */ /* 0x000fe20000000083 */
[----:B0-----:R-:W-:Y:S01]  /*fde0*/  @P2 IMAD.MOV.U32 R85, RZ, RZ, R22 ;  /* 0x000000ffff552224 */ /* 0x001fe200078e0016 */
[----:B------:R-:W-:Y:S01]  /*fdf0*/  ISETP.GT.AND P5, PT, R149, 0x4, PT ;  /* 0x000000049500780c */ /* 0x000fe20003fa4270 */
[----:B------:R-:W3:Y:S01]  /*fe00*/  LDL.LU R99, [R1+0x33c] ;  /* 0x00033c0001637983 */ /* 0x000ee20000300800 */
[----:B------:R-:W-:-:S02]  /*fe10*/  IADD3 R45, P6, PT, R112, R45, RZ ;  /* 0x0000002d702d7210 */ /* 0x000fc40007fde0ff */
[----:B------:R-:W-:Y:S01]  /*fe20*/  PRMT R89, RZ, 0x7610, R89 ;  /* 0x00007610ff597816 */ /* 0x000fe20000000059 */
[----:B------:R0:W4:Y:S01]  /*fe30*/  @P2 LDG.E.U8 R137, desc[UR26][R84.64] ;  /* 0x0000001a54892981 */ /* 0x000122000c1e1100 */
[----:B------:R-:W-:Y:S01]  /*fe40*/  IADD3 R34, P2, PT, R112, R34, RZ ;  /* 0x0000002270227210 */ /* 0x000fe20007f5e0ff */
[----:B------:R-:W-:Y:S01]  /*fe50*/  IMAD.X R46, R101, 0x1, R46, P6 ;  /* 0x00000001652e7824 */ /* 0x000fe200030e062e */
[----:B------:R-:W-:Y:S01]  /*fe60*/  ISETP.GT.AND P4, PT, R149, 0x3, PT ;  /* 0x000000039500780c */ /* 0x000fe20003f84270 */
[----:B0-----:R-:W-:Y:S02]  /*fe70*/  @P3 IMAD.MOV.U32 R84, RZ, RZ, R23 ;  /* 0x000000ffff543224 */ /* 0x001fe400078e0017 */
[----:B------:R-:W-:-:S05]  /*fe80*/  @P3 IMAD.MOV.U32 R85, RZ, RZ, R24 ;  /* 0x000000ffff553224 */ /* 0x000fca00078e0018 */
[----:B------:R0:W5:Y:S01]  /*fe90*/  @P3 LDG.E.U8 R131, desc[UR26][R84.64] ;  /* 0x0000001a54833981 */ /* 0x000162000c1e1100 */
[C---:B------:R-:W-:Y:S01]  /*fea0*/  IADD3 R54, P3, PT, R112.reuse, R54, RZ ;  /* 0x0000003670367210 */ /* 0x040fe20007f7e0ff */
[----:B------:R-:W-:Y:S01]  /*feb0*/  IMAD.X R35, R101, 0x1, R35, P2 ;  /* 0x0000000165237824 */ /* 0x000fe200010e0623 */
[----:B------:R-:W-:Y:S01]  /*fec0*/  ISETP.GT.AND P2, PT, R149, 0x5, PT ;  /* 0x000000059500780c */ /* 0x000fe20003f44270 */
[----:B------:R-:W-:Y:S02]  /*fed0*/  @P5 IMAD.MOV.U32 R86, RZ, RZ, R45 ;  /* 0x000000ffff565224 */ /* 0x000fe400078e002d */
[----:B------:R-:W-:Y:S02]  /*fee0*/  @P5 IMAD.MOV.U32 R87, RZ, RZ, R46 ;  /* 0x000000ffff575224 */ /* 0x000fe400078e002e */
[----:B------:R-:W-:Y:S01]  /*fef0*/  IMAD.X R55, R101, 0x1, R55, P3 ;  /* 0x0000000165377824 */ /* 0x000fe200018e0637 */
[----:B------:R-:W-:Y:S02]  /*ff00*/  ISETP.GT.AND P3, PT, R149, 0x6, PT ;  /* 0x000000069500780c */ /* 0x000fe40003f64270 */
[----:B------:R1:W2:Y:S01]  /*ff10*/  @P5 LDG.E.U8 R89, desc[UR26][R86.64] ;  /* 0x0000001a56595981 */ /* 0x0002a2000c1e1100 */
[----:B------:R-:W-:-:S02]  /*ff20*/  IADD3 R63, P5, PT, R112, R63, RZ ;  /* 0x0000003f703f7210 */ /* 0x000fc40007fbe0ff */
[----:B0-----:R-:W-:Y:S02]  /*ff30*/  PRMT R84, RZ, 0x7610, R84 ;  /* 0x00007610ff547816 */ /* 0x001fe40000000054 */
[----:B------:R-:W-:Y:S01]  /*ff40*/  PRMT R94, RZ, 0x7610, R94 ;  /* 0x00007610ff5e7816 */ /* 0x000fe2000000005e */
[----:B------:R-:W-:Y:S01]  /*ff50*/  IMAD.X R64, R101, 0x1, R64, P5 ;  /* 0x0000000165407824 */ /* 0x000fe200028e0640 */
[----:B------:R-:W-:Y:S02]  /*ff60*/  PRMT R100, RZ, 0x7610, R100 ;  /* 0x00007610ff647816 */ /* 0x000fe40000000064 */
[----:B------:R-:W2:Y:S01]  /*ff70*/  @P4 LDG.E.U8 R84, desc[UR26][R34.64] ;  /* 0x0000001a22544981 */ /* 0x000ea2000c1e1100 */
[C---:B------:R-:W-:Y:S01]  /*ff80*/  ISETP.GT.AND P4, PT, R149.reuse, 0x7, PT ;  /* 0x000000079500780c */ /* 0x040fe20003f84270 */
[----:B-1----:R-:W-:Y:S02]  /*ff90*/  @P3 IMAD.MOV.U32 R86, RZ, RZ, R63 ;  /* 0x000000ffff563224 */ /* 0x002fe400078e003f */
[----:B------:R-:W2:Y:S01]  /*ffa0*/  @P2 LDG.E.U8 R94, desc[UR26][R54.64] ;  /* 0x0000001a365e2981 */ /* 0x000ea2000c1e1100 */
[----:B------:R-:W-:Y:S01]  /*ffb0*/  ISETP.GT.AND P2, PT, R149, 0x8, PT ;  /* 0x000000089500780c */ /* 0x000fe20003f44270 */
[----:B------:R-:W-:Y:S01]  /*ffc0*/  @P3 IMAD.MOV.U32 R87, RZ, RZ, R64 ;  /* 0x000000ffff573224 */ /* 0x000fe200078e0040 */
[----:B------:R-:W-:-:S02]  /*ffd0*/  IADD3 R72, P6, PT, R112, R72, RZ ;  /* 0x0000004870487210 */ /* 0x000fc40007fde0ff */
[C---:B------:R-:W-:Y:S02]  /*ffe0*/  IADD3 R3, P5, PT, R112.reuse, R3, RZ ;  /* 0x0000000370037210 */ /* 0x040fe40007fbe0ff */
[----:B------:R0:W2:Y:S01]  /*fff0*/  @P3 LDG.E.U8 R100, desc[UR26][R86.64] ;  /* 0x0000001a56643981 */ /* 0x0000a2000c1e1100 */
[----:B------:R-:W-:Y:S01]  /*10000*/  PRMT R107, RZ, 0x7610, R107 ;  /* 0x00007610ff6b7816 */ /* 0x000fe2000000006b */
[----:B------:R-:W-:Y:S01]  /*10010*/  IMAD.X R73, R101, 0x1, R73, P6 ;  /* 0x0000000165497824 */ /* 0x000fe200030e0649 */
[----:B------:R-:W-:Y:S01]  /*10020*/  ISETP.GT.AND P3, PT, R149, 0x9, PT ;  /* 0x000000099500780c */ /* 0x000fe20003f64270 */
[----:B------:R-:W-:Y:S01]  /*10030*/  IMAD.X R4, R101, 0x1, R4, P5 ;  /* 0x0000000165047824 */ /* 0x000fe200028e0604 */
[----:B------:R-:W-:Y:S02]  /*10040*/  IADD3 R12, P5, PT, R112, R12, RZ ;  /* 0x0000000c700c7210 */ /* 0x000fe40007fbe0ff */
[----:B------:R-:W-:Y:S01]  /*10050*/  PRMT R159, RZ, 0x7610, R159 ;  /* 0x00007610ff9f7816 */ /* 0x000fe2000000009f */
[----:B------:R-:W2:Y:S01]  /*10060*/  @P4 LDG.E.U8 R107, desc[UR26][R72.64] ;  /* 0x0000001a486b4981 */ /* 0x000ea2000c1e1100 */
[----:B------:R-:W-:Y:S01]  /*10070*/  ISETP.GT.AND P4, PT, R149, 0xa, PT ;  /* 0x0000000a9500780c */ /* 0x000fe20003f84270 */
[----:B0-----:R-:W-:Y:S01]  /*10080*/  @P2 IMAD.MOV.U32 R86, RZ, RZ, R3 ;  /* 0x000000ffff562224 */ /* 0x001fe200078e0003 */
[----:B------:R-:W-:Y:S01]  /*10090*/  PRMT R136, RZ, 0x7610, R136 ;  /* 0x00007610ff887816 */ /* 0x000fe20000000088 */
[----:B------:R-:W-:-:S02]  /*100a0*/  @P2 IMAD.MOV.U32 R87, RZ, RZ, R4 ;  /* 0x000000ffff572224 */ /* 0x000fc400078e0004 */
[----:B------:R-:W-:Y:S01]  /*100b0*/  IMAD.X R13, R101, 0x1, R13, P5 ;  /* 0x00000001650d7824 */ /* 0x000fe200028e060d */
[C---:B------:R-:W-:Y:S02]  /*100c0*/  IADD3 R25, P6, PT, R112.reuse, R25, RZ ;  /* 0x0000001970197210 */ /* 0x040fe40007fde0ff */
[----:B------:R0:W2:Y:S01]  /*100d0*/  @P2 LDG.E.U8 R159, desc[UR26][R86.64] ;  /* 0x0000001a569f2981 */ /* 0x0000a2000c1e1100 */
[C---:B------:R-:W-:Y:S02]  /*100e0*/  ISETP.GT.AND P2, PT, R149.reuse, 0xb, PT ;  /* 0x0000000b9500780c */ /* 0x040fe40003f44270 */
[C---:B------:R-:W-:Y:S01]  /*100f0*/  IADD3 R36, P5, PT, R112.reuse, R36, RZ ;  /* 0x0000002470247210 */ /* 0x040fe20007fbe0ff */
[----:B------:R-:W2:Y:S01]  /*10100*/  @P3 LDG.E.U8 R136, desc[UR26][R12.64] ;  /* 0x0000001a0c883981 */ /* 0x000ea2000c1e1100 */
[----:B------:R-:W-:Y:S01]  /*10110*/  ISETP.GT.AND P3, PT, R149, 0xc, PT ;  /* 0x0000000c9500780c */ /* 0x000fe20003f64270 */
[C---:B------:R-:W-:Y:S02]  /*10120*/  IMAD.X R26, R101.reuse, 0x1, R26, P6 ;  /* 0x00000001651a7824 */ /* 0x040fe400030e061a */
[C---:B------:R-:W-:Y:S01]  /*10130*/  IMAD.X R37, R101.reuse, 0x1, R37, P5 ;  /* 0x0000000165257824 */ /* 0x040fe200028e0625 */
[----:B------:R-:W-:Y:S01]  /*10140*/  IADD3 R47, P5, PT, R112, R47, RZ ;  /* 0x0000002f702f7210 */ /* 0x000fe20007fbe0ff */
[----:B0-----:R-:W-:Y:S01]  /*10150*/  @P4 IMAD.MOV.U32 R86, RZ, RZ, R25 ;  /* 0x000000ffff564224 */ /* 0x001fe200078e0019 */
[----:B------:R-:W-:Y:S01]  /*10160*/  PRMT R128, RZ, 0x7610, R128 ;  /* 0x00007610ff807816 */ /* 0x000fe20000000080 */
[----:B------:R-:W-:Y:S01]  /*10170*/  @P4 IMAD.MOV.U32 R87, RZ, RZ, R26 ;  /* 0x000000ffff574224 */ /* 0x000fe200078e001a */
[----:B------:R-:W-:Y:S01]  /*10180*/  PRMT R85, RZ, 0x7610, R85 ;  /* 0x00007610ff557816 */ /* 0x000fe20000000055 */
[----:B------:R-:W-:Y:S01]  /*10190*/  IMAD.X R48, R101, 0x1, R48, P5 ;  /* 0x0000000165307824 */ /* 0x000fe200028e0630 */
[----:B------:R-:W-:-:S02]  /*101a0*/  PRMT R90, RZ, 0x7610, R90 ;  /* 0x00007610ff5a7816 */ /* 0x000fc4000000005a */
[----:B------:R0:W2:Y:S01]  /*101b0*/  @P4 LDG.E.U8 R128, desc[UR26][R86.64] ;  /* 0x0000001a56804981 */ /* 0x0000a2000c1e1100 */
[----:B------:R-:W-:-:S03]  /*101c0*/  ISETP.GT.AND P4, PT, R149, 0xd, PT ;  /* 0x0000000d9500780c */ /* 0x000fc60003f84270 */
[----:B------:R-:W2:Y:S01]  /*101d0*/  @P2 LDG.E.U8 R85, desc[UR26][R36.64] ;  /* 0x0000001a24552981 */ /* 0x000ea2000c1e1100 */
[----:B------:R-:W-:Y:S02]  /*101e0*/  ISETP.GT.AND P2, PT, R149, 0xe, PT ;  /* 0x0000000e9500780c */ /* 0x000fe40003f44270 */
[C---:B------:R-:W-:Y:S01]  /*101f0*/  IADD3 R56, P6, PT, R112.reuse, R56, RZ ;  /* 0x0000003870387210 */ /* 0x040fe20007fde0ff */
[----:B0-----:R-:W-:Y:S02]  /*10200*/  @P3 IMAD.MOV.U32 R86, RZ, RZ, R47 ;  /* 0x000000ffff563224 */ /* 0x001fe400078e002f */
[----:B------:R-:W-:Y:S01]  /*10210*/  @P3 IMAD.MOV.U32 R87, RZ, RZ, R48 ;  /* 0x000000ffff573224 */ /* 0x000fe200078e0030 */
[C---:B------:R-:W-:Y:S01]  /*10220*/  IADD3 R65, P5, PT, R112.reuse, R65, RZ ;  /* 0x0000004170417210 */ /* 0x040fe20007fbe0ff */
[----:B------:R-:W-:Y:S01]  /*10230*/  IMAD.X R57, R101, 0x1, R57, P6 ;  /* 0x0000000165397824 */ /* 0x000fe200030e0639 */
[----:B------:R-:W-:Y:S02]  /*10240*/  PRMT R95, RZ, 0x7610, R95 ;  /* 0x00007610ff5f7816 */ /* 0x000fe4000000005f */
[----:B------:R0:W2:Y:S01]  /*10250*/  @P3 LDG.E.U8 R90, desc[UR26][R86.64] ;  /* 0x0000001a565a3981 */ /* 0x0000a2000c1e1100 */
[----:B------:R-:W-:Y:S01]  /*10260*/  ISETP.GT.AND P3, PT, R149, 0xf, PT ;  /* 0x0000000f9500780c */ /* 0x000fe20003f64270 */
[----:B------:R-:W-:Y:S01]  /*10270*/  IMAD.X R66, R101, 0x1, R66, P5 ;  /* 0x0000000165427824 */ /* 0x000fe200028e0642 */
[----:B------:R-:W-:Y:S01]  /*10280*/  IADD3 R74, P5, PT, R112, R74, RZ ;  /* 0x0000004a704a7210 */ /* 0x000fe20007fbe0ff */
[----:B------:R-:W2:Y:S01]  /*10290*/  @P4 LDG.E.U8 R95, desc[UR26][R56.64] ;  /* 0x0000001a385f4981 */ /* 0x000ea2000c1e1100 */
[----:B------:R-:W-:-:S02]  /*102a0*/  PRMT R102, RZ, 0x7610, R102 ;  /* 0x00007610ff667816 */ /* 0x000fc40000000066 */
[----:B------:R-:W-:Y:S01]  /*102b0*/  ISETP.GT.AND P4, PT, R149, 0x10, PT ;  /* 0x000000109500780c */ /* 0x000fe20003f84270 */
[----:B------:R-:W-:Y:S01]  /*102c0*/  IMAD.X R75, R101, 0x1, R75, P5 ;  /* 0x00000001654b7824 */ /* 0x000fe200028e064b */
[----:B------:R-:W-:Y:S01]  /*102d0*/  PRMT R108, RZ, 0x7610, R108 ;  /* 0x00007610ff6c7816 */ /* 0x000fe2000000006c */
[----:B0-----:R-:W-:Y:S02]  /*102e0*/  @P2 IMAD.MOV.U32 R86, RZ, RZ, R65 ;  /* 0x000000ffff562224 */ /* 0x001fe400078e0041 */
[----:B------:R-:W-:Y:S01]  /*102f0*/  @P2 IMAD.MOV.U32 R87, RZ, RZ, R66 ;  /* 0x000000ffff572224 */ /* 0x000fe200078e0042 */
[C---:B------:R-:W-:Y:S02]  /*10300*/  IADD3 R5, P6, PT, R112.reuse, R5, RZ ;  /* 0x0000000570057210 */ /* 0x040fe40007fde0ff */
[----:B------:R-:W-:Y:S01]  /*10310*/  IADD3 R14, P5, PT, R112, R14, RZ ;  /* 0x0000000e700e7210 */ /* 0x000fe20007fbe0ff */
[----:B------:R-:W2:Y:S01]  /*10320*/  @P3 LDG.E.U8 R108, desc[UR26][R74.64] ;  /* 0x0000001a4a6c3981 */ /* 0x000ea2000c1e1100 */
[----:B------:R-:W-:-:S03]  /*10330*/  ISETP.GT.AND P3, PT, R149, 0x12, PT ;  /* 0x000000129500780c */ /* 0x000fc60003f64270 */
[----:B------:R0:W2:Y:S01]  /*10340*/  @P2 LDG.E.U8 R102, desc[UR26][R86.64] ;  /* 0x0000001a56662981 */ /* 0x0000a2000c1e1100 */
[----:B------:R-:W-:Y:S01]  /*10350*/  ISETP.GT.AND P2, PT, R149, 0x11, PT ;  /* 0x000000119500780c */ /* 0x000fe20003f44270 */
[C---:B------:R-:W-:Y:S02]  /*10360*/  IMAD.X R6, R101.reuse, 0x1, R6, P6 ;  /* 0x0000000165067824 */ /* 0x040fe400030e0606 */
[----:B------:R-:W-:Y:S01]  /*10370*/  IMAD.X R15, R101, 0x1, R15, P5 ;  /* 0x00000001650f7824 */ /* 0x000fe200028e060f */
[----:B------:R-:W-:Y:S02]  /*10380*/  IADD3 R27, P5, PT, R112, R27, RZ ;  /* 0x0000001b701b7210 */ /* 0x000fe40007fbe0ff */
[----:B------:R-:W-:Y:S02]  /*10390*/  PRMT R160, RZ, 0x7610, R160 ;  /* 0x00007610ffa07816 */ /* 0x000fe400000000a0 */
[----:B------:R-:W-:Y:S01]  /*103a0*/  PRMT R135, RZ, 0x7610, R135 ;  /* 0x00007610ff877816 */ /* 0x000fe20000000087 */
[----:B0-----:R-:W-:-:S02]  /*103b0*/  @P4 IMAD.MOV.U32 R86, RZ, RZ, R5 ;  /* 0x000000ffff564224 */ /* 0x001fc400078e0005 */
[----:B------:R-:W-:Y:S02]  /*103c0*/  @P4 IMAD.MOV.U32 R87, RZ, RZ, R6 ;  /* 0x000000ffff574224 */ /* 0x000fe400078e0006 */
[----:B------:R-:W-:Y:S01]  /*103d0*/  IMAD.X R28, R101, 0x1, R28, P5 ;  /* 0x00000001651c7824 */ /* 0x000fe200028e061c */
[----:B------:R-:W2:Y:S01]  /*103e0*/  @P2 LDG.E.U8 R135, desc[UR26][R14.64] ;  /* 0x0000001a0e872981 */ /* 0x000ea2000c1e1100 */
[----:B------:R-:W-:Y:S02]  /*103f0*/  PRMT R122, RZ, 0x7610, R122 ;  /* 0x00007610ff7a7816 */ /* 0x000fe4000000007a */
[C---:B------:R-:W-:Y:S01]  /*10400*/  ISETP.GT.AND P2, PT, R149.reuse, 0x14, PT ;  /* 0x000000149500780c */ /* 0x040fe20003f44270 */
[----:B------:R0:W2:Y:S01]  /*10410*/  @P4 LDG.E.U8 R160, desc[UR26][R86.64] ;  /* 0x0000001a56a04981 */ /* 0x0000a2000c1e1100 */
[----:B------:R-:W-:Y:S02]  /*10420*/  ISETP.GT.AND P4, PT, R149, 0x13, PT ;  /* 0x000000139500780c */ /* 0x000fe40003f84270 */
[----:B------:R-:W-:-:S02]  /*10430*/  IADD3 R38, P6, PT, R112, R38, RZ ;  /* 0x0000002670267210 */ /* 0x000fc40007fde0ff */
[----:B------:R-:W-:Y:S01]  /*10440*/  IADD3 R49, P5, PT, R112, R49, RZ ;  /* 0x0000003170317210 */ /* 0x000fe20007fbe0ff */
[----:B0-----:R-:W-:Y:S02]  /*10450*/  @P3 IMAD.MOV.U32 R86, RZ, RZ, R27 ;  /* 0x000000ffff563224 */ /* 0x001fe400078e001b */
[----:B------:R-:W-:Y:S02]  /*10460*/  @P3 IMAD.MOV.U32 R87, RZ, RZ, R28 ;  /* 0x000000ffff573224 */ /* 0x000fe400078e001c */
[----:B------:R-:W-:-:S03]  /*10470*/  IMAD.X R39, R101, 0x1, R39, P6 ;  /* 0x0000000165277824 */ /* 0x000fc600030e0627 */
[----:B------:R0:W2:Y:S01]  /*10480*/  @P3 LDG.E.U8 R122, desc[UR26][R86.64] ;  /* 0x0000001a567a3981 */ /* 0x0000a2000c1e1100 */
[----:B------:R-:W-:Y:S01]  /*10490*/  IMAD.X R50, R101, 0x1, R50, P5 ;  /* 0x0000000165327824 */ /* 0x000fe200028e0632 */
[----:B------:R-:W-:Y:S01]  /*104a0*/  ISETP.GT.AND P3, PT, R149, 0x15, PT ;  /* 0x000000159500780c */ /* 0x000fe20003f64270 */
[----:B------:R-:W-:Y:S01]  /*104b0*/  @P2 IMAD.MOV.U32 R96, RZ, RZ, R49 ;  /* 0x000000ffff602224 */ /* 0x000fe200078e0031 */
[----:B------:R-:W-:Y:S02]  /*104c0*/  PRMT R91, RZ, 0x7610, R91 ;  /* 0x00007610ff5b7816 */ /* 0x000fe4000000005b */
[----:B0-----:R-:W-:Y:S01]  /*104d0*/  PRMT R86, RZ, 0x7610, R86 ;  /* 0x00007610ff567816 */ /* 0x001fe20000000056 */
[----:B------:R-:W-:Y:S01]  /*104e0*/  @P2 IMAD.MOV.U32 R97, RZ, RZ, R50 ;  /* 0x000000ffff612224 */ /* 0x000fe200078e0032 */
[----:B------:R-:W-:-:S04]  /*104f0*/  IADD3 R58, P5, PT, R112, R58, RZ ;  /* 0x0000003a703a7210 */ /* 0x000fc80007fbe0ff */
[----:B------:R-:W2:Y:S01]  /*10500*/  @P4 LDG.E.U8 R86, desc[UR26][R38.64] ;  /* 0x0000001a26564981 */ /* 0x000ea2000c1e1100 */
[----:B------:R-:W-:Y:S02]  /*10510*/  ISETP.GT.AND P4, PT, R149, 0x16, PT ;  /* 0x000000169500780c */ /* 0x000fe40003f84270 */
[C---:B------:R-:W-:Y:S01]  /*10520*/  IADD3 R67, P6, PT, R112.reuse, R67, RZ ;  /* 0x0000004370437210 */ /* 0x040fe20007fde0ff */
[----:B------:R0:W2:Y:S01]  /*10530*/  @P2 LDG.E.U8 R91, desc[UR26][R96.64] ;  /* 0x0000001a605b2981 */ /* 0x0000a2000c1e1100 */
[C---:B------:R-:W-:Y:S01]  /*10540*/  IMAD.X R59, R101.reuse, 0x1, R59, P5 ;  /* 0x00000001653b7824 */ /* 0x040fe200028e063b */
[----:B------:R-:W-:Y:S02]  /*10550*/  IADD3 R76, P5, PT, R112, R76, RZ ;  /* 0x0000004c704c7210 */ /* 0x000fe40007fbe0ff */
[----:B------:R-:W-:Y:S01]  /*10560*/  IMAD.X R68, R101, 0x1, R68, P6 ;  /* 0x0000000165447824 */ /* 0x000fe200030e0644 */
[----:B0-----:R-:W-:-:S05]  /*10570*/  PRMT R96, RZ, 0x7610, R96 ;  /* 0x00007610ff607816 */ /* 0x001fca0000000060 */
[----:B------:R-:W-:Y:S01]  /*10580*/  @P4 IMAD.MOV.U32 R116, RZ, RZ, R67 ;  /* 0x000000ffff744224 */ /* 0x000fe200078e0043 */
[C---:B------:R-:W-:Y:S01]  /*10590*/  ISETP.GT.AND P2, PT, R149.reuse, 0x17, PT ;  /* 0x000000179500780c */ /* 0x040fe20003f44270 */
[----:B------:R-:W-:Y:S01]  /*105a0*/  @P4 IMAD.MOV.U32 R117, RZ, RZ, R68 ;  /* 0x000000ffff754224 */ /* 0x000fe200078e0044 */
[----:B------:R-:W-:Y:S01]  /*105b0*/  PRMT R103, RZ, 0x7610, R103 ;  /* 0x00007610ff677816 */ /* 0x000fe20000000067 */
[----:B------:R-:W2:Y:S01]  /*105c0*/  @P3 LDG.E.U8 R96, desc[UR26][R58.64] ;  /* 0x0000001a3a603981 */ /* 0x000ea2000c1e1100 */
[----:B------:R-:W-:Y:S01]  /*105d0*/  ISETP.GT.AND P3, PT, R149, 0x18, PT ;  /* 0x000000189500780c */ /* 0x000fe20003f64270 */
[----:B------:R-:W-:Y:S01]  /*105e0*/  IMAD.X R77, R101, 0x1, R77, P5 ;  /* 0x00000001654d7824 */ /* 0x000fe200028e064d */
[----:B------:R-:W-:Y:S02]  /*105f0*/  IADD3 R7, P5, PT, R112, R7, RZ ;  /* 0x0000000770077210 */ /* 0x000fe40007fbe0ff */
[----:B------:R0:W2:Y:S01]  /*10600*/  @P4 LDG.E.U8 R103, desc[UR26][R116.64] ;  /* 0x0000001a74674981 */ /* 0x0000a2000c1e1100 */
[----:B------:R-:W-:-:S02]  /*10610*/  PRMT R109, RZ, 0x7610, R109 ;  /* 0x00007610ff6d7816 */ /* 0x000fc4000000006d */
[----:B------:R-:W-:Y:S01]  /*10620*/  ISETP.GT.AND P4, PT, R149, 0x19, PT ;  /* 0x000000199500780c */ /* 0x000fe20003f84270 */
[----:B------:R-:W-:Y:S01]  /*10630*/  IMAD.X R8, R101, 0x1, R8, P5 ;  /* 0x0000000165087824 */ /* 0x000fe200028e0608 */
[C---:B------:R-:W-:Y:S02]  /*10640*/  IADD3 R16, P6, PT, R112.reuse, R16, RZ ;  /* 0x0000001070107210 */ /* 0x040fe40007fde0ff */
[----:B------:R-:W-:Y:S01]  /*10650*/  PRMT R161, RZ, 0x7610, R161 ;  /* 0x00007610ffa17816 */ /* 0x000fe200000000a1 */
[----:B------:R-:W2:Y:S01]  /*10660*/  @P2 LDG.E.U8 R109, desc[UR26][R76.64] ;  /* 0x0000001a4c6d2981 */ /* 0x000ea2000c1e1100 */
[----:B------:R-:W-:Y:S01]  /*10670*/  ISETP.GT.AND P2, PT, R149, 0x1a, PT ;  /* 0x0000001a9500780c */ /* 0x000fe20003f44270 */
[----:B0-----:R-:W-:Y:S01]  /*10680*/  @P3 IMAD.MOV.U32 R116, RZ, RZ, R7 ;  /* 0x000000ffff743224 */ /* 0x001fe200078e0007 */
[----:B------:R-:W-:Y:S01]  /*10690*/  PRMT R134, RZ, 0x7610, R134 ;  /* 0x00007610ff867816 */ /* 0x000fe20000000086 */
[----:B------:R-:W-:Y:S01]  /*106a0*/  @P3 IMAD.MOV.U32 R117, RZ, RZ, R8 ;  /* 0x000000ffff753224 */ /* 0x000fe200078e0008 */
[----:B------:R-:W-:Y:S01]  /*106b0*/  IADD3 R29, P5, PT, R112, R29, RZ ;  /* 0x0000001d701d7210 */ /* 0x000fe20007fbe0ff */
[----:B------:R-:W-:-:S03]  /*106c0*/  IMAD.X R17, R101, 0x1, R17, P6 ;  /* 0x0000000165117824 */ /* 0x000fc600030e0611 */
[----:B------:R0:W2:Y:S01]  /*106d0*/  @P3 LDG.E.U8 R161, desc[UR26][R116.64] ;  /* 0x0000001a74a13981 */ /* 0x0000a2000c1e1100 */
[----:B------:R-:W-:Y:S01]  /*106e0*/  ISETP.GT.AND P3, PT, R149, 0x1b, PT ;  /* 0x0000001b9500780c */ /* 0x000fe20003f64270 */
[----:B------:R-:W-:Y:S02]  /*106f0*/  IMAD.X R30, R101, 0x1, R30, P5 ;  /* 0x00000001651e7824 */ /* 0x000fe400028e061e */
[----:B------:R-:W2:Y:S01]  /*10700*/  @P4 LDG.E.U8 R134, desc[UR26][R16.64] ;  /* 0x0000001a10864981 */ /* 0x000ea2000c1e1100 */
[----:B------:R-:W-:Y:S02]  /*10710*/  ISETP.GT.AND P4, PT, R149, 0x1c, PT ;  /* 0x0000001c9500780c */ /* 0x000fe40003f84270 */
[C---:B------:R-:W-:Y:S02]  /*10720*/  IADD3 R40, P5, PT, R112.reuse, R40, RZ ;  /* 0x0000002870287210 */ /* 0x040fe40007fbe0ff */
[C---:B------:R-:W-:Y:S01]  /*10730*/  IADD3 R51, P6, PT, R112.reuse, R51, RZ ;  /* 0x0000003370337210 */ /* 0x040fe20007fde0ff */
[----:B0-----:R-:W-:Y:S01]  /*10740*/  @P2 IMAD.MOV.U32 R116, RZ, RZ, R29 ;  /* 0x000000ffff742224 */ /* 0x001fe200078e001d */
[----:B------:R-:W-:Y:S01]  /*10750*/  PRMT R120, RZ, 0x7610, R120 ;  /* 0x00007610ff787816 */ /* 0x000fe20000000078 */
[----:B------:R-:W-:Y:S01]  /*10760*/  @P2 IMAD.MOV.U32 R117, RZ, RZ, R30 ;  /* 0x000000ffff752224 */ /* 0x000fe200078e001e */
[----:B------:R-:W-:Y:S01]  /*10770*/  PRMT R87, RZ, 0x7610, R87 ;  /* 0x00007610ff577816 */ /* 0x000fe20000000057 */
[C---:B------:R-:W-:Y:S01]  /*10780*/  IMAD.X R41, R101.reuse, 0x1, R41, P5 ;  /* 0x0000000165297824 */ /* 0x040fe200028e0629 */
[----:B------:R-:W-:Y:S01]  /*10790*/  IADD3 R60, P5, PT, R112, R60, RZ ;  /* 0x0000003c703c7210 */ /* 0x000fe20007fbe0ff */
[----:B------:R-:W-:Y:S01]  /*107a0*/  IMAD.X R52, R101, 0x1, R52, P6 ;  /* 0x0000000165347824 */ /* 0x000fe200030e0634 */
[----:B------:R0:W2:Y:S01]  /*107b0*/  @P2 LDG.E.U8 R120, desc[UR26][R116.64] ;  /* 0x0000001a74782981 */ /* 0x0000a2000c1e1100 */
[----:B------:R-:W-:-:S02]  /*107c0*/  ISETP.GT.AND P2, PT, R149, 0x1d, PT ;  /* 0x0000001d9500780c */ /* 0x000fc40003f44270 */
[----:B------:R-:W-:Y:S01]  /*107d0*/  PRMT R92, RZ, 0x7610, R92 ;  /* 0x00007610ff5c7816 */ /* 0x000fe2000000005c */
[----:B------:R-:W2:Y:S01]  /*107e0*/  @P3 LDG.E.U8 R87, desc[UR26][R40.64] ;  /* 0x0000001a28573981 */ /* 0x000ea2000c1e1100 */
[----:B------:R-:W-:Y:S01]  /*107f0*/  ISETP.GT.AND P3, PT, R149, 0x1e, PT ;  /* 0x0000001e9500780c */ /* 0x000fe20003f64270 */
[C---:B------:R-:W-:Y:S01]  /*10800*/  IMAD.X R61, R101.reuse, 0x1, R61, P5 ;  /* 0x00000001653d7824 */ /* 0x040fe200028e063d */
[----:B------:R-:W-:Y:S01]  /*10810*/  IADD3 R69, P5, PT, R112, R69, RZ ;  /* 0x0000004570457210 */ /* 0x000fe20007fbe0ff */
[----:B0-----:R-:W-:Y:S02]  /*10820*/  @P4 IMAD.MOV.U32 R116, RZ, RZ, R51 ;  /* 0x000000ffff744224 */ /* 0x001fe400078e0033 */
[----:B------:R-:W-:Y:S01]  /*10830*/  @P4 IMAD.MOV.U32 R117, RZ, RZ, R52 ;  /* 0x000000ffff754224 */ /* 0x000fe200078e0034 */
[----:B------:R-:W-:Y:S01]  /*10840*/  PRMT R97, RZ, 0x7610, R97 ;  /* 0x00007610ff617816 */ /* 0x000fe20000000061 */
[----:B------:R-:W-:-:S03]  /*10850*/  IMAD.X R70, R101, 0x1, R70, P5 ;  /* 0x0000000165467824 */ /* 0x000fc600028e0646 */
[----:B------:R0:W2:Y:S01]  /*10860*/  @P4 LDG.E.U8 R92, desc[UR26][R116.64] ;  /* 0x0000001a745c4981 */ /* 0x0000a2000c1e1100 */
[C---:B------:R-:W-:Y:S02]  /*10870*/  ISETP.GT.AND P4, PT, R149.reuse, 0x1f, PT ;  /* 0x0000001f9500780c */ /* 0x040fe40003f84270 */
[----:B------:R-:W-:Y:S01]  /*10880*/  IADD3 R78, P6, PT, R112, R78, RZ ;  /* 0x0000004e704e7210 */ /* 0x000fe20007fde0ff */
[----:B------:R-:W2:Y:S01]  /*10890*/  @P2 LDG.E.U8 R97, desc[UR26][R60.64] ;  /* 0x0000001a3c612981 */ /* 0x000ea2000c1e1100 */
[----:B------:R-:W-:Y:S02]  /*108a0*/  PRMT R104, RZ, 0x7610, R104 ;  /* 0x00007610ff687816 */ /* 0x000fe40000000068 */
[----:B------:R-:W-:Y:S01]  /*108b0*/  ISETP.GT.AND P2, PT, R149, 0x20, PT ;  /* 0x000000209500780c */ /* 0x000fe20003f44270 */
[----:B------:R-:W-:Y:S01]  /*108c0*/  IMAD.X R79, R101, 0x1, R79, P6 ;  /* 0x00000001654f7824 */ /* 0x000fe200030e064f */
[----:B------:R-:W-:Y:S01]  /*108d0*/  PRMT R110, RZ, 0x7610, R110 ;  /* 0x00007610ff6e7816 */ /* 0x000fe2000000006e */
[----:B0-----:R-:W-:-:S02]  /*108e0*/  @P3 IMAD.MOV.U32 R116, RZ, RZ, R69 ;  /* 0x000000ffff743224 */ /* 0x001fc400078e0045 */
[----:B------:R-:W-:Y:S01]  /*108f0*/  @P3 IMAD.MOV.U32 R117, RZ, RZ, R70 ;  /* 0x000000ffff753224 */ /* 0x000fe200078e0046 */
[----:B------:R-:W-:Y:S02]  /*10900*/  IADD3 R9, P5, PT, R112, R9, RZ ;  /* 0x0000000970097210 */ /* 0x000fe40007fbe0ff */
[----:B------:R-:W2:Y:S01]  /*10910*/  @P4 LDG.E.U8 R110, desc[UR26][R78.64] ;  /* 0x0000001a4e6e4981 */ /* 0x000ea2000c1e1100 */
[----:B------:R-:W-:-:S03]  /*10920*/  ISETP.GT.AND P4, PT, R149, 0x22, PT ;  /* 0x000000229500780c */ /* 0x000fc60003f84270 */
[----:B------:R0:W2:Y:S01]  /*10930*/  @P3 LDG.E.U8 R104, desc[UR26][R116.64] ;  /* 0x0000001a74683981 */ /* 0x0000a2000c1e1100 */
[----:B------:R-:W-:Y:S01]  /*10940*/  ISETP.GT.AND P3, PT, R149, 0x21, PT ;  /* 0x000000219500780c */ /* 0x000fe20003f64270 */
[C---:B------:R-:W-:Y:S01]  /*10950*/  IMAD.X R10, R101.reuse, 0x1, R10, P5 ;  /* 0x00000001650a7824 */ /* 0x040fe200028e060a */
[C---:B------:R-:W-:Y:S02]  /*10960*/  IADD3 R18, P5, PT, R112.reuse, R18, RZ ;  /* 0x0000001270127210 */ /* 0x040fe40007fbe0ff */
[----:B------:R-:W-:Y:S02]  /*10970*/  IADD3 R31, P6, PT, R112, R31, RZ ;  /* 0x0000001f701f7210 */ /* 0x000fe40007fde0ff */
[----:B------:R-:W-:Y:S01]  /*10980*/  PRMT R162, RZ, 0x7610, R162 ;  /* 0x00007610ffa27816 */ /* 0x000fe200000000a2 */
[----:B------:R-:W-:Y:S01]  /*10990*/  IMAD.X R19, R101, 0x1, R19, P5 ;  /* 0x0000000165137824 */ /* 0x000fe200028e0613 */
[----:B------:R-:W-:Y:S01]  /*109a0*/  PRMT R133, RZ, 0x7610, R133 ;  /* 0x00007610ff857816 */ /* 0x000fe20000000085 */
[----:B0-----:R-:W-:-:S02]  /*109b0*/  @P2 IMAD.MOV.U32 R116, RZ, RZ, R9 ;  /* 0x000000ffff742224 */ /* 0x001fc400078e0009 */
[----:B------:R-:W-:Y:S01]  /*109c0*/  @P2 IMAD.MOV.U32 R117, RZ, RZ, R10 ;  /* 0x000000ffff752224 */ /* 0x000fe200078e000a */
[C---:B------:R-:W-:Y:S01]  /*109d0*/  IADD3 R42, P5, PT, R112.reuse, R42, RZ ;  /* 0x0000002a702a7210 */ /* 0x040fe20007fbe0ff */
[----:B------:R-:W-:Y:S01]  /*109e0*/  IMAD.X R32, R101, 0x1, R32, P6 ;  /* 0x0000000165207824 */ /* 0x000fe200030e0620 */
[----:B------:R-:W2:Y:S01]  /*109f0*/  @P3 LDG.E.U8 R133, desc[UR26][R18.64] ;  /* 0x0000001a12853981 */ /* 0x000ea2000c1e1100 */
[C---:B------:R-:W-:Y:S01]  /*10a00*/  ISETP.GT.AND P3, PT, R149.reuse, 0x24, PT ;  /* 0x000000249500780c */ /* 0x040fe20003f64270 */
[----:B------:R-:W-:Y:S02]  /*10a10*/  @P4 IMAD.MOV.U32 R118, RZ, RZ, R31 ;  /* 0x000000ffff764224 */ /* 0x000fe400078e001f */
[----:B------:R0:W2:Y:S01]  /*10a20*/  @P2 LDG.E.U8 R162, desc[UR26][R116.64] ;  /* 0x0000001a74a22981 */ /* 0x0000a2000c1e1100 */
[----:B------:R-:W-:Y:S01]  /*10a30*/  ISETP.GT.AND P2, PT, R149, 0x23, PT ;  /* 0x000000239500780c */ /* 0x000fe20003f44270 */
[----:B------:R-:W-:Y:S02]  /*10a40*/  @P4 IMAD.MOV.U32 R119, RZ, RZ, R32 ;  /* 0x000000ffff774224 */ /* 0x000fe400078e0020 */
[----:B------:R-:W-:Y:S01]  /*10a50*/  IMAD.X R43, R101, 0x1, R43, P5 ;  /* 0x00000001652b7824 */ /* 0x000fe200028e062b */
[----:B------:R-:W-:-:S02]  /*10a60*/  IADD3 R53, P5, PT, R112, R53, RZ ;  /* 0x0000003570357210 */ /* 0x000fc40007fbe0ff */
[----:B0-----:R-:W-:Y:S02]  /*10a70*/  PRMT R116, RZ, 0x7610, R116 ;  /* 0x00007610ff747816 */ /* 0x001fe40000000074 */
        /* <DEDUP_REMOVED lines=8> */
[----:B0-----:R-:W-:Y:S02]  /*10b00*/  @P3 IMAD.MOV.U32 R118, RZ, RZ, R53 ;  /* 0x000000ffff763224 */ /* 0x001fe400078e0035 */
[----:B------:R-:W-:-:S02]  /*10b10*/  @P3 IMAD.MOV.U32 R119, RZ, RZ, R115 ;  /* 0x000000ffff773224 */ /* 0x000fc400078e0073 */
[----:B------:R-:W-:Y:S01]  /*10b20*/  IMAD.X R71, R101, 0x1, R71, P6 ;  /* 0x0000000165477824 */ /* 0x000fe200030e0647 */
[----:B------:R-:W-:Y:S02]  /*10b30*/  IADD3 R62, P5, PT, R112, R62, RZ ;  /* 0x0000003e703e7210 */ /* 0x000fe40007fbe0ff */
[----:B------:R0:W2:Y:S01]  /*10b40*/  @P3 LDG.E.U8 R117, desc[UR26][R118.64] ;  /* 0x0000001a76753981 */ /* 0x0000a2000c1e1100 */
[----:B------:R-:W-:Y:S01]  /*10b50*/  ISETP.GT.AND P3, PT, R149, 0x27, PT ;  /* 0x000000279500780c */ /* 0x000fe20003f64270 */
[----:B------:R-:W-:Y:S02]  /*10b60*/  @P4 IMAD.MOV.U32 R124, RZ, RZ, R93 ;  /* 0x000000ffff7c4224 */ /* 0x000fe400078e005d */
[----:B------:R-:W-:Y:S02]  /*10b70*/  @P4 IMAD.MOV.U32 R125, RZ, RZ, R71 ;  /* 0x000000ffff7d4224 */ /* 0x000fe400078e0047 */
[----:B------:R-:W-:Y:S01]  /*10b80*/  IMAD.X R98, R101, 0x1, R98, P5 ;  /* 0x0000000165627824 */ /* 0x000fe200028e0662 */
[----:B0-----:R-:W-:-:S02]  /*10b90*/  PRMT R118, RZ, 0x7610, R118 ;  /* 0x00007610ff767816 */ /* 0x001fc40000000076 */
[C---:B------:R-:W-:Y:S02]  /*10ba0*/  IADD3 R106, P5, PT, R112.reuse, R106, RZ ;  /* 0x0000006a706a7210 */ /* 0x040fe40007fbe0ff */
[----:B------:R-:W-:Y:S02]  /*10bb0*/  PRMT R119, RZ, 0x7610, R119 ;  /* 0x00007610ff777816 */ /* 0x000fe40000000077 */
[----:B------:R0:W2:Y:S01]  /*10bc0*/  @P4 LDG.E.U8 R118, desc[UR26][R124.64] ;  /* 0x0000001a7c764981 */ /* 0x0000a2000c1e1100 */
[----:B------:R-:W-:Y:S01]  /*10bd0*/  ISETP.GT.AND P4, PT, R149, 0x28, PT ;  /* 0x000000289500780c */ /* 0x000fe20003f84270 */
[----:B------:R-:W-:Y:S01]  /*10be0*/  IMAD.X R80, R101, 0x1, R80, P5 ;  /* 0x0000000165507824 */ /* 0x000fe200028e0650 */
[----:B------:R-:W-:Y:S02]  /*10bf0*/  IADD3 R111, P6, PT, R112, R111, RZ ;  /* 0x0000006f706f7210 */ /* 0x000fe40007fde0ff */
[----:B------:R-:W-:Y:S01]  /*10c00*/  PRMT R121, RZ, 0x7610, R121 ;  /* 0x00007610ff797816 */ /* 0x000fe20000000079 */
[----:B0-----:R-:W-:-:S02]  /*10c10*/  @P2 IMAD.MOV.U32 R124, RZ, RZ, R62 ;  /* 0x000000ffff7c2224 */ /* 0x001fc400078e003e */
[----:B------:R-:W-:Y:S02]  /*10c20*/  @P2 IMAD.MOV.U32 R125, RZ, RZ, R98 ;  /* 0x000000ffff7d2224 */ /* 0x000fe400078e0062 */
[----:B------:R-:W-:-:S03]  /*10c30*/  IMAD.X R20, R101, 0x1, R20, P6 ;  /* 0x0000000165147824 */ /* 0x000fc600030e0614 */
[----:B------:R0:W2:Y:S01]  /*10c40*/  @P2 LDG.E.U8 R119, desc[UR26][R124.64] ;  /* 0x0000001a7c772981 */ /* 0x0000a2000c1e1100 */
[----:B------:R-:W-:Y:S02]  /*10c50*/  ISETP.GT.AND P2, PT, R149, 0x29, PT ;  /* 0x000000299500780c */ /* 0x000fe40003f44270 */
[----:B------:R-:W-:Y:S02]  /*10c60*/  IADD3 R11, P5, PT, R112, R11, RZ ;  /* 0x0000000b700b7210 */ /* 0x000fe40007fbe0ff */
[----:B------:R-:W-:Y:S01]  /*10c70*/  PRMT R163, RZ, 0x7610, R163 ;  /* 0x00007610ffa37816 */ /* 0x000fe200000000a3 */
[----:B0-----:R-:W-:Y:S02]  /*10c80*/  @P3 IMAD.MOV.U32 R124, RZ, RZ, R106 ;  /* 0x000000ffff7c3224 */ /* 0x001fe400078e006a */
[----:B------:R-:W-:-:S05]  /*10c90*/  @P3 IMAD.MOV.U32 R125, RZ, RZ, R80 ;  /* 0x000000ffff7d3224 */ /* 0x000fca00078e0050 */
[----:B------:R0:W2:Y:S01]  /*10ca0*/  @P3 LDG.E.U8 R121, desc[UR26][R124.64] ;  /* 0x0000001a7c793981 */ /* 0x0000a2000c1e1100 */
[----:B------:R-:W-:Y:S01]  /*10cb0*/  ISETP.GT.AND P3, PT, R149, 0x2a, PT ;  /* 0x0000002a9500780c */ /* 0x000fe20003f64270 */
[----:B------:R-:W-:Y:S01]  /*10cc0*/  IMAD.X R81, R101, 0x1, R81, P5 ;  /* 0x0000000165517824 */ /* 0x000fe200028e0651 */
[----:B------:R-:W-:Y:S01]  /*10cd0*/  PRMT R138, RZ, 0x7610, R138 ;  /* 0x00007610ff8a7816 */ /* 0x000fe2000000008a */
[----:B0-----:R-:W-:Y:S02]  /*10ce0*/  @P4 IMAD.MOV.U32 R124, RZ, RZ, R111 ;  /* 0x000000ffff7c4224 */ /* 0x001fe400078e006f */
[----:B------:R-:W-:-:S05]  /*10cf0*/  @P4 IMAD.MOV.U32 R125, RZ, RZ, R20 ;  /* 0x000000ffff7d4224 */ /* 0x000fca00078e0014 */
[----:B------:R0:W2:Y:S01]  /*10d00*/  @P4 LDG.E.U8 R163, desc[UR26][R124.64] ;  /* 0x0000001a7ca34981 */ /* 0x0000a2000c1e1100 */
[----:B------:R-:W-:-:S05]  /*10d10*/  IADD3 R82, P4, PT, R112, R82, RZ ;  /* 0x0000005270527210 */ /* 0x000fca0007f9e0ff */
[----:B------:R-:W-:Y:S02]  /*10d20*/  IMAD.X R33, R101, 0x1, R33, P4 ;  /* 0x0000000165217824 */ /* 0x000fe400020e0621 */
[----:B0-----:R-:W-:Y:S02]  /*10d30*/  @P2 IMAD.MOV.U32 R124, RZ, RZ, R11 ;  /* 0x000000ffff7c2224 */ /* 0x001fe400078e000b */
[----:B------:R-:W-:Y:S01]  /*10d40*/  @P2 IMAD.MOV.U32 R125, RZ, RZ, R81 ;  /* 0x000000ffff7d2224 */ /* 0x000fe200078e0051 */
[----:B------:R-:W-:Y:S01]  /*10d50*/  ISETP.GT.AND P5, PT, R149, 0x2b, PT ;  /* 0x0000002b9500780c */ /* 0x000fe20003fa4270 */
[----:B------:R-:W-:-:S03]  /*10d60*/  @P3 IMAD.MOV.U32 R126, RZ, RZ, R82 ;  /* 0x000000ffff7e3224 */ /* 0x000fc600078e0052 */
[----:B------:R0:W2:Y:S01]  /*10d70*/  @P2 LDG.E.U8 R138, desc[UR26][R124.64] ;  /* 0x0000001a7c8a2981 */ /* 0x0000a2000c1e1100 */
[----:B------:R-:W-:Y:S01]  /*10d80*/  @P3 IMAD.MOV.U32 R127, RZ, RZ, R33 ;  /* 0x000000ffff7f3224 */ /* 0x000fe200078e0021 */
[----:B------:R-:W-:Y:S02]  /*10d90*/  IADD3 R170, P2, PT, R112, R170, RZ ;  /* 0x000000aa70aa7210 */ /* 0x000fe40007f5e0ff */
[----:B0-----:R-:W-:-:S03]  /*10da0*/  PRMT R125, RZ, 0x7610, R125 ;  /* 0x00007610ff7d7816 */ /* 0x001fc6000000007d */
[----:B------:R-:W-:-:S03]  /*10db0*/  IMAD.X R44, R101, 0x1, R44, P2 ;  /* 0x00000001652c7824 */ /* 0x000fc600010e062c */
[----:B------:R0:W2:Y:S01]  /*10dc0*/  @P3 LDG.E.U8 R125, desc[UR26][R126.64] ;  /* 0x0000001a7e7d3981 */ /* 0x0000a2000c1e1100 */
[----:B------:R-:W-:Y:S02]  /*10dd0*/  ISETP.GT.AND P3, PT, R149, 0x2c, PT ;  /* 0x0000002c9500780c */ /* 0x000fe40003f64270 */
[----:B------:R-:W-:Y:S02]  /*10de0*/  IADD3 R172, P2, PT, R112, R172, RZ ;  /* 0x000000ac70ac7210 */ /* 0x000fe40007f5e0ff */
[----:B------:R-:W-:-:S03]  /*10df0*/  PRMT R123, RZ, 0x7610, R123 ;  /* 0x00007610ff7b7816 */ /* 0x000fc6000000007b */
[----:B------:R-:W-:Y:S02]  /*10e00*/  IMAD.X R171, R101, 0x1, R171, P2 ;  /* 0x0000000165ab7824 */ /* 0x000fe400010e06ab */
[----:B0-----:R-:W-:Y:S02]  /*10e10*/  @P5 IMAD.MOV.U32 R126, RZ, RZ, R170 ;  /* 0x000000ffff7e5224 */ /* 0x001fe400078e00aa */
[----:B------:R-:W-:Y:S01]  /*10e20*/  @P5 IMAD.MOV.U32 R127, RZ, RZ, R44 ;  /* 0x000000ffff7f5224 */ /* 0x000fe200078e002c */
[----:B------:R-:W-:-:S04]  /*10e30*/  PRMT R124, RZ, 0x7610, R124 ;  /* 0x00007610ff7c7816 */ /* 0x000fc8000000007c */
[----:B------:R0:W2:Y:S02]  /*10e40*/  @P5 LDG.E.U8 R123, desc[UR26][R126.64] ;  /* 0x0000001a7e7b5981 */ /* 0x0000a4000c1e1100 */
[----:B0-----:R-:W-:Y:S02]  /*10e50*/  @P3 IMAD.MOV.U32 R126, RZ, RZ, R172 ;  /* 0x000000ffff7e3224 */ /* 0x001fe400078e00ac */
[----:B------:R-:W-:-:S05]  /*10e60*/  @P3 IMAD.MOV.U32 R127, RZ, RZ, R171 ;  /* 0x000000ffff7f3224 */ /* 0x000fca00078e00ab */
[----:B------:R0:W2:Y:S01]  /*10e70*/  @P3 LDG.E.U8 R124, desc[UR26][R126.64] ;  /* 0x0000001a7e7c3981 */ /* 0x0000a2000c1e1100 */
[----:B------:R-:W-:Y:S02]  /*10e80*/  ISETP.GT.AND P3, PT, R149, 0x2d, PT ;  /* 0x0000002d9500780c */ /* 0x000fe40003f64270 */
[----:B------:R-:W-:Y:S02]  /*10e90*/  IADD3 R174, P2, PT, R112, R174, RZ ;  /* 0x000000ae70ae7210 */ /* 0x000fe40007f5e0ff */
[----:B------:R-:W-:-:S03]  /*10ea0*/  PRMT R129, RZ, 0x7610, R129 ;  /* 0x00007610ff817816 */ /* 0x000fc60000000081 */
[----:B------:R-:W-:-:S06]  /*10eb0*/  IMAD.X R173, R101, 0x1, R173, P2 ;  /* 0x0000000165ad7824 */ /* 0x000fcc00010e06ad */
[----:B0-----:R-:W-:Y:S02]  /*10ec0*/  @P3 IMAD.MOV.U32 R126, RZ, RZ, R174 ;  /* 0x000000ffff7e3224 */ /* 0x001fe400078e00ae */
[----:B------:R-:W-:-:S05]  /*10ed0*/  @P3 IMAD.MOV.U32 R127, RZ, RZ, R173 ;  /* 0x000000ffff7f3224 */ /* 0x000fca00078e00ad */
[----:B------:R0:W3:Y:S01]  /*10ee0*/  @P3 LDG.E.U8 R129, desc[UR26][R126.64] ;  /* 0x0000001a7e813981 */ /* 0x0000e2000c1e1100 */
        /* <DEDUP_REMOVED lines=13> */
[----:B------:R0:W4:Y:S01]  /*10fc0*/  @P3 LDG.E.U8 R132, desc[UR26][R126.64] ;  /* 0x0000001a7e843981 */ /* 0x000122000c1e1100 */
        /* <DEDUP_REMOVED lines=14> */
[----:B------:R-:W-:Y:S02]  /*110b0*/  ISETP.GT.AND P3, PT, R149, RZ, PT ;  /* 0x000000ff9500720c */ /* 0x000fe40003f64270 */
        /* <DEDUP_REMOVED lines=70> */
[----:B--2---:R-:W-:Y:S02]  /*11520*/  IADD3 R105, P2, PT, R112, R105, RZ ;  /* 0x0000006970697210 */ /* 0x004fe40007f5e0ff */
[----:B------:R-:W-:-:S03]  /*11530*/  PRMT R145, RZ, 0x7610, R145 ;  /* 0x00007610ff917816 */ /* 0x000fc60000000091 */
[----:B------:R-:W-:Y:S01]  /*11540*/  IMAD.X R201, R101, 0x1, R201, P2 ;  /* 0x0000000165c97824 */ /* 0x000fe200010e06c9 */
[----:B------:R1:W-:Y:S05]  /*11550*/  STL [R1+0x334], R105 ;  /* 0x0003346901007387 */ /* 0x0003ea0000100800 */
[----:B0-----:R-:W-:Y:S02]  /*11560*/  @P3 IMAD.MOV.U32 R126, RZ, RZ, R105 ;  /* 0x000000ffff7e3224 */ /* 0x001fe400078e0069 */
[----:B------:R-:W-:Y:S01]  /*11570*/  @P3 IMAD.MOV.U32 R127, RZ, RZ, R201 ;  /* 0x000000ffff7f3224 */ /* 0x000fe200078e00c9 */
[----:B-1----:R-:W2:Y:S04]  /*11580*/  LDL.LU R105, [R1+0x34c] ;  /* 0x00034c0001697983 */ /* 0x002ea80000300800 */
[----:B------:R0:W2:Y:S04]  /*11590*/  @P3 LDG.E.U8 R145, desc[UR26][R126.64] ;  /* 0x0000001a7e913981 */ /* 0x0000a8000c1e1100 */
[----:B------:R-:W2:Y:S01]  /*115a0*/  LDL.LU R127, [R1+0x338] ;  /* 0x00033800017f7983 */ /* 0x000ea20000300800 */
[----:B------:R-:W-:-:S02]  /*115b0*/  ISETP.GT.AND P3, PT, R149, 0x3c, PT ;  /* 0x0000003c9500780c */ /* 0x000fc40003f64270 */
[----:B---3--:R-:W-:Y:S02]  /*115c0*/  IADD3 R99, P2, PT, R112, R99, RZ ;  /* 0x0000006370637210 */ /* 0x008fe40007f5e0ff */
[----:B------:R-:W-:-:S03]  /*115d0*/  PRMT R146, RZ, 0x7610, R146 ;  /* 0x00007610ff927816 */ /* 0x000fc60000000092 */
[----:B------:R1:W-:Y:S06]  /*115e0*/  STL [R1+0x33c], R99 ;  /* 0x00033c6301007387 */ /* 0x0003ec0000100800 */
[----:B0-----:R-:W-:Y:S02]  /*115f0*/  @P3 IMAD.MOV.U32 R126, RZ, RZ, R99 ;  /* 0x000000ffff7e3224 */ /* 0x001fe400078e0063 */
[----:B--2---:R-:W-:-:S05]  /*11600*/  IMAD.X R127, R101, 0x1, R127, P2 ;  /* 0x00000001657f7824 */ /* 0x004fca00010e067f */
[----:B------:R0:W-:Y:S04]  /*11610*/  STL [R1+0x338], R127 ;  /* 0x0003387f01007387 */ /* 0x0001e80000100800 */
[----:B-1----:R-:W2:Y:S04]  /*11620*/  LDL.LU R99, [R1+0x330] ;  /* 0x0003300001637983 */ /* 0x002ea80000300800 */
[----:B------:R1:W3:Y:S04]  /*11630*/  @P3 LDG.E.U8 R146, desc[UR26][R126.64] ;  /* 0x0000001a7e923981 */ /* 0x0002e8000c1e1100 */
[----:B------:R-:W2:Y:S04]  /*11640*/  LDL.LU R126, [R1+0x340] ;  /* 0x00034000017e7983 */ /* 0x000ea80000300800 */
[----:B0-----:R-:W1:Y:S01]  /*11650*/  LDL.LU R127, [R1+0x344] ;  /* 0x00034400017f7983 */ /* 0x001e620000300800 */
[----:B------:R-:W-:-:S02]  /*11660*/  ISETP.GT.AND P3, PT, R149, 0x3d, PT ;  /* 0x0000003d9500780c */ /* 0x000fc40003f64270 */
[----:B------:R-:W-:Y:S02]  /*11670*/  PRMT R147, RZ, 0x7610, R147 ;  /* 0x00007610ff937816 */ /* 0x000fe40000000093 */
[----:B-1----:R-:W-:-:S05]  /*11680*/  IADD3 R127, P2, PT, R112, R127, RZ ;  /* 0x0000007f707f7210 */ /* 0x002fca0007f5e0ff */
[----:B--2---:R-:W-:Y:S01]  /*11690*/  IMAD.X R126, R101, 0x1, R126, P2 ;  /* 0x00000001657e7824 */ /* 0x004fe200010e067e */
[----:B------:R0:W-:Y:S04]  /*116a0*/  STL [R1+0x344], R127 ;  /* 0x0003447f01007387 */ /* 0x0001e80000100800 */
[----:B------:R1:W-:Y:S01]  /*116b0*/  STL [R1+0x340], R126 ;  /* 0x0003407e01007387 */ /* 0x0003e20000100800 */
[----:B0-----:R-:W-:-:S04]  /*116c0*/  @P3 LOP3.LUT R127, R127, R126, RZ, 0x3c, !PT ;  /* 0x0000007e7f7f3212 */ /* 0x001fc800078e3cff */
[----:B-1----:R-:W-:-:S04]  /*116d0*/  @P3 LOP3.LUT R126, R127, R126, RZ, 0x3c, !PT ;  /* 0x0000007e7f7e3212 */ /* 0x002fc800078e3cff */
[----:B------:R-:W-:-:S05]  /*116e0*/  @P3 LOP3.LUT R127, R127, R126, RZ, 0x3c, !PT ;  /* 0x0000007e7f7f3212 */ /* 0x000fca00078e3cff */
[----:B------:R0:W2:Y:S04]  /*116f0*/  @P3 LDG.E.U8 R147, desc[UR26][R126.64] ;  /* 0x0000001a7e933981 */ /* 0x0000a8000c1e1100 */
[----:B------:R-:W2:Y:S01]  /*11700*/  LDL.LU R127, [R1+0x348] ;  /* 0x00034800017f7983 */ /* 0x000ea20000300800 */
[----:B------:R-:W-:Y:S02]  /*11710*/  ISETP.GT.AND P3, PT, R149, 0x3e, PT ;  /* 0x0000003e9500780c */ /* 0x000fe40003f64270 */
[----:B------:R-:W-:Y:S02]  /*11720*/  IADD3 R105, P2, PT, R112, R105, RZ ;  /* 0x0000006970697210 */ /* 0x000fe40007f5e0ff */
[----:B------:R-:W-:-:S03]  /*11730*/  PRMT R148, RZ, 0x7610, R148 ;  /* 0x00007610ff947816 */ /* 0x000fc60000000094 */
[----:B------:R-:W-:Y:S06]  /*11740*/  STL [R1+0x34c], R105 ;  /* 0x00034c6901007387 */ /* 0x000fec0000100800 */
[----:B0-----:R-:W-:Y:S02]  /*11750*/  @P3 IMAD.MOV.U32 R126, RZ, RZ, R105 ;  /* 0x000000ffff7e3224 */ /* 0x001fe400078e0069 */
[----:B--2---:R-:W-:-:S05]  /*11760*/  IMAD.X R127, R101, 0x1, R127, P2 ;  /* 0x00000001657f7824 */ /* 0x004fca00010e067f */
[----:B------:R0:W-:Y:S04]  /*11770*/  STL [R1+0x348], R127 ;  /* 0x0003487f01007387 */ /* 0x0001e80000100800 */
[----:B------:R1:W2:Y:S04]  /*11780*/  @P3 LDG.E.U8 R148, desc[UR26][R126.64] ;  /* 0x0000001a7e943981 */ /* 0x0002a8000c1e1100 */
[----:B------:R-:W2:Y:S04]  /*11790*/  LDL.LU R126, [R1+0x350] ;  /* 0x00035000017e7983 */ /* 0x000ea80000300800 */
[----:B0-----:R-:W1:Y:S01]  /*117a0*/  LDL.LU R127, [R1+0x354] ;  /* 0x00035400017f7983 */ /* 0x001e620000300800 */
[----:B------:R-:W0:Y:S01]  /*117b0*/  S2R R105, SR_TID.X ;  /* 0x0000000000697919 */ /* 0x000e220000002100 */
[----:B------:R-:W-:-:S02]  /*117c0*/  ISETP.GT.AND P4, PT, R149, 0x3f, PT ;  /* 0x0000003f9500780c */ /* 0x000fc40003f84270 */
[----:B0-----:R-:W-:-:S04]  /*117d0*/  LOP3.LUT R105, R105, 0x3f, RZ, 0xc0, !PT ;  /* 0x0000003f69697812 */ /* 0x001fc800078ec0ff */
[----:B------:R-:W-:Y:S02]  /*117e0*/  ISETP.GE.AND P2, PT, R105, R149, PT ;  /* 0x000000956900720c */ /* 0x000fe40003f46270 */
        /* <DEDUP_REMOVED lines=10> */
[----:B------:R-:W-:Y:S02]  /*11890*/  IADD3 R99, P3, PT, R113, R99, RZ ;  /* 0x0000006371637210 */ /* 0x000fe40007f7e0ff */
[----:B------:R-:W-:-:S03]  /*118a0*/  PRMT R150, RZ, 0x7610, R150 ;  /* 0x00007610ff967816 */ /* 0x000fc60000000096 */
[----:B0-----:R-:W-:Y:S01]  /*118b0*/  @!P2 IMAD.MOV.U32 R126, RZ, RZ, R99 ;  /* 0x000000ffff7ea224 */ /* 0x001fe200078e0063 */
[----:B------:R-:W-:Y:S01]  /*118c0*/  STL [R1+0x330], R99 ;  /* 0x0003306301007387 */ /* 0x000fe20000100800 */
[----:B------:R-:W-:Y:S02]  /*118d0*/  PRMT R151, RZ, 0x7610, R151 ;  /* 0x00007610ff977816 */ /* 0x000fe40000000097 */
[----:B------:R-:W-:Y:S02]  /*118e0*/  PRMT R152, RZ, 0x7610, R152 ;  /* 0x00007610ff987816 */ /* 0x000fe40000000098 */
[----:B------:R-:W-:Y:S02]  /*118f0*/  PRMT R153, RZ, 0x7610, R153 ;  /* 0x00007610ff997816 */ /* 0x000fe40000000099 */
[----:B------:R-:W-:Y:S02]  /*11900*/  PRMT R154, RZ, 0x7610, R154 ;  /* 0x00007610ff9a7816 */ /* 0x000fe4000000009a */
[----:B------:R-:W-:-:S02]  /*11910*/  PRMT R155, RZ, 0x7610, R155 ;  /* 0x00007610ff9b7816 */ /* 0x000fc4000000009b */
[----:B------:R-:W-:Y:S02]  /*11920*/  PRMT R156, RZ, 0x7610, R156 ;  /* 0x00007610ff9c7816 */ /* 0x000fe4000000009c */
[----:B------:R-:W-:Y:S01]  /*11930*/  PRMT R157, RZ, 0x7610, R157 ;  /* 0x00007610ff9d7816 */ /* 0x000fe2000000009d */
[----:B------:R-:W-:Y:S01]  /*11940*/  BAR.SYNC.DEFER_BLOCKING 0x0 ;  /* 0x0000000000007b1d */ /* 0x000fe20000010000 */
[----:B--2---:R-:W-:Y:S01]  /*11950*/  IMAD.X R127, R114, 0x1, R127, P3 ;  /* 0x00000001727f7824 */ /* 0x004fe200018e067f */
[----:B------:R-:W-:-:S04]  /*11960*/  IADD3 R203, P3, PT, R113, R203, RZ ;  /* 0x000000cb71cb7210 */ /* 0x000fc80007f7e0ff */
[----:B------:R0:W2:Y:S01]  /*11970*/  @!P2 LDG.E.U8 R150, desc[UR26][R126.64] ;  /* 0x0000001a7e96a981 */ /* 0x0000a2000c1e1100 */
[C---:B------:R-:W-:Y:S01]  /*11980*/  IMAD.X R202, R114.reuse, 0x1, R202, P3 ;  /* 0x0000000172ca7824 */ /* 0x040fe200018e06ca */
[C---:B------:R-:W-:Y:S02]  /*11990*/  IADD3 R211, P3, PT, R113.reuse, R211, RZ ;  /* 0x000000d371d37210 */ /* 0x040fe40007f7e0ff */
[----:B------:R1:W-:Y:S03]  /*119a0*/  STL [R1+0x32c], R127 ;  /* 0x00032c7f01007387 */ /* 0x0003e60000100800 */
[----:B------:R-:W-:Y:S02]  /*119b0*/  IMAD.X R210, R114, 0x1, R210, P3 ;  /* 0x0000000172d27824 */ /* 0x000fe400018e06d2 */
[----:B0-----:R-:W-:Y:S01]  /*119c0*/  @!P2 IMAD.MOV.U32 R126, RZ, RZ, R203 ;  /* 0x000000ffff7ea224 */ /* 0x001fe200078e00cb */
[----:B------:R-:W-:Y:S01]  /*119d0*/  IADD3 R219, P3, PT, R113, R219, RZ ;  /* 0x000000db71db7210 */ /* 0x000fe20007f7e0ff */
[----:B-1----:R-:W-:-:S04]  /*119e0*/  @!P2 IMAD.MOV.U32 R127, RZ, RZ, R202 ;  /* 0x000000ffff7fa224 */ /* 0x002fc800078e00ca */
[C---:B------:R-:W-:Y:S01]  /*119f0*/  IMAD.X R218, R114.reuse, 0x1, R218, P3 ;  /* 0x0000000172da7824 */ /* 0x040fe200018e06da */
[----:B------:R0:W2:Y:S01]  /*11a00*/  @!P2 LDG.E.U8 R151, desc[UR26][R126.64] ;  /* 0x0000001a7e97a981 */ /* 0x0000a2000c1e1100 */
[----:B------:R-:W-:Y:S01]  /*11a10*/  IADD3 R227, P3, PT, R113, R227, RZ ;  /* 0x000000e371e37210 */ /* 0x000fe20007f7e0ff */
[----:B0-----:R-:W-:Y:S02]  /*11a20*/  @!P2 IMAD.MOV.U32 R126, RZ, RZ, R211 ;  /* 0x000000ffff7ea224 */ /* 0x001fe400078e00d3 */
[----:B------:R-:W-:Y:S02]  /*11a30*/  @!P2 IMAD.MOV.U32 R127, RZ, RZ, R210 ;  /* 0x000000ffff7fa224 */ /* 0x000fe400078e00d2 */
[----:B------:R-:W-:-:S03]  /*11a40*/  IMAD.X R226, R114, 0x1, R226, P3 ;  /* 0x0000000172e27824 */ /* 0x000fc600018e06e2 */
        /* <DEDUP_REMOVED lines=15> */
[----:B------:R0:W2:Y:S02]  /*11b40*/  @!P2 LDG.E.U8 R155, desc[UR26][R126.64] ;  /* 0x0000001a7e9ba981 */ /* 0x0000a4000c1e1100 */
[----:B0-----:R-:W-:Y:S02]  /*11b50*/  @!P2 IMAD.MOV.U32 R126, RZ, RZ, R243 ;  /* 0x000000ffff7ea224 */ /* 0x001fe400078e00f3 */
[----:B------:R-:W-:-:S05]  /*11b60*/  @!P2 IMAD.MOV.U32 R127, RZ, RZ, R242 ;  /* 0x000000ffff7fa224 */ /* 0x000fca00078e00f2 */
[----:B------:R0:W2:Y:S02]  /*11b70*/  @!P2 LDG.E.U8 R156, desc[UR26][R126.64] ;  /* 0x0000001a7e9ca981 */ /* 0x0000a4000c1e1100 */
[----:B0-----:R-:W-:Y:S02]  /*11b80*/  @!P2 IMAD.MOV.U32 R126, RZ, RZ, R251 ;  /* 0x000000ffff7ea224 */ /* 0x001fe400078e00fb */
[----:B------:R-:W-:-:S05]  /*11b90*/  @!P2 IMAD.MOV.U32 R127, RZ, RZ, R250 ;  /* 0x000000ffff7fa224 */ /* 0x000fca00078e00fa */
[----:B------:R0:W2:Y:S04]  /*11ba0*/  @!P2 LDG.E.U8 R157, desc[UR26][R126.64] ;  /* 0x0000001a7e9da981 */ /* 0x0000a8000c1e1100 */
[----:B------:R-:W2:Y:S04]  /*11bb0*/  LDL.LU R126, [R1+0x14] ;  /* 0x00001400017e7983 */ /* 0x000ea80000300800 */
[----:B------:R-:W0:Y:S01]  /*11bc0*/  LDL.LU R127, [R1+0x18] ;  /* 0x00001800017f7983 */ /* 0x000e220000300800 */
[----:B------:R-:W1:Y:S02]  /*11bd0*/  S2R R99, SR_TID.X ;  /* 0x0000000000637919 */ /* 0x000e640000002100 */
[----:B-1----:R-:W-:-:S05]  /*11be0*/  LOP3.LUT R99, R99, 0x7f, RZ, 0xc0, !PT ;  /* 0x0000007f63637812 */ /* 0x002fca00078ec0ff */
[----:B----4-:R1:W-:Y:S02]  /*11bf0*/  STS.U8 [R99+UR13+0xa000], R158 ;  /* 0x00a0009e63007988 */ /* 0x0103e4000800000d */
[----:B-1----:R-:W-:Y:S02]  /*11c00*/  PRMT R158, RZ, 0x7610, R158 ;  /* 0x00007610ff9e7816 */ /* 0x002fe4000000009e */
[----:B0-----:R-:W-:-:S05]  /*11c10*/  IADD3 R127, P3, PT, R113, R127, RZ ;  /* 0x0000007f717f7210 */ /* 0x001fca0007f7e0ff */
[----:B--2---:R-:W-:Y:S01]  /*11c20*/  IMAD.X R126, R114, 0x1, R126, P3 ;  /* 0x00000001727e7824 */ /* 0x004fe200018e067e */
[----:B------:R0:W-:Y:S04]  /*11c30*/  STL [R1+0x18], R127 ;  /* 0x0000187f01007387 */ /* 0x0001e80000100800 */
[----:B------:R1:W-:Y:S01]  /*11c40*/  STL [R1+0x14], R126 ;  /* 0x0000147e01007387 */ /* 0x0003e20000100800 */
[----:B0-----:R-:W-:-:S04]  /*11c50*/  @!P2 LOP3.LUT R127, R127, R126, RZ, 0x3c, !PT ;  /* 0x0000007e7f7fa212 */ /* 0x001fc800078e3cff */
[----:B-1----:R-:W-:-:S04]  /*11c60*/  @!P2 LOP3.LUT R126, R127, R126, RZ, 0x3c, !PT ;  /* 0x0000007e7f7ea212 */ /* 0x002fc800078e3cff */
[----:B------:R-:W-:-:S05]  /*11c70*/  @!P2 LOP3.LUT R127, R127, R126, RZ, 0x3c, !PT ;  /* 0x0000007e7f7fa212 */ /* 0x000fca00078e3cff */
[----:B------:R0:W2:Y:S04]  /*11c80*/  @!P2 LDG.E.U8 R158, desc[UR26][R126.64] ;  /* 0x0000001a7e9ea981 */ /* 0x0000a8000c1e1100 */
[----:B------:R-:W4:Y:S04]  /*11c90*/  LDL.LU R126, [R1+0x34] ;  /* 0x00003400017e7983 */ /* 0x000f280000300800 */
[----:B------:R-:W0:Y:S04]  /*11ca0*/  LDL.LU R127, [R1+0x38] ;  /* 0x00003800017f7983 */ /* 0x000e280000300800 */
[----:B------:R1:W-:Y:S02]  /*11cb0*/  STS.U8 [R99+UR13+0xa400], R159 ;  /* 0x00a4009f63007988 */ /* 0x0003e4000800000d */
[----:B-1----:R-:W-:-:S02]  /*11cc0*/  PRMT R159, RZ, 0x7610, R159 ;  /* 0x00007610ff9f7816 */ /* 0x002fc4000000009f */
[----:B0-----:R-:W-:-:S05]  /*11cd0*/  IADD3 R127, P3, PT, R113, R127, RZ ;  /* 0x0000007f717f7210 */ /* 0x001fca0007f7e0ff */
[----:B----4-:R-:W-:Y:S01]  /*11ce0*/  IMAD.X R126, R114, 0x1, R126, P3 ;  /* 0x00000001727e7824 */ /* 0x010fe200018e067e */
[----:B------:R0:W-:Y:S04]  /*11cf0*/  STL [R1+0x38], R127 ;  /* 0x0000387f01007387 */ /* 0x0001e80000100800 */
[----:B------:R1:W-:Y:S01]  /*11d00*/  STL [R1+0x34], R126 ;  /* 0x0000347e01007387 */ /* 0x0003e20000100800 */
[----:B0-----:R-:W-:-:S04]  /*11d10*/  @!P2 LOP3.LUT R127, R127, R126, RZ, 0x3c, !PT ;  /* 0x0000007e7f7fa212 */ /* 0x001fc800078e3cff */
[----:B-1----:R-:W-:-:S04]  /*11d20*/  @!P2 LOP3.LUT R126, R127, R126, RZ, 0x3c, !PT ;  /* 0x0000007e7f7ea212 */ /* 0x002fc800078e3cff */
[----:B------:R-:W-:-:S05]  /*11d30*/  @!P2 LOP3.LUT R127, R127, R126, RZ, 0x3c, !PT ;  /* 0x0000007e7f7fa212 */ /* 0x000fca00078e3cff */
[----:B------:R0:W4:Y:S04]  /*11d40*/  @!P2 LDG.E.U8 R159, desc[UR26][R126.64] ;  /* 0x0000001a7e9fa981 */ /* 0x000128000c1e1100 */
[----:B------:R-:W2:Y:S04]  /*11d50*/  LDL.LU R126, [R1+0x54] ;  /* 0x00005400017e7983 */ /* 0x000ea80000300800 */
[----:B------:R-:W0:Y:S04]  /*11d60*/  LDL.LU R127, [R1+0x58] ;  /* 0x00005800017f7983 */ /* 0x000e280000300800 */
[----:B------:R1:W-:Y:S02]  /*11d70*/  STS.U8 [R99+UR13+0xa800], R160 ;  /* 0x00a800a063007988 */ /* 0x0003e4000800000d */
[----:B-1----:R-:W-:-:S02]  /*11d80*/  PRMT R160, RZ, 0x7610, R160 ;  /* 0x00007610ffa07816 */ /* 0x002fc400000000a0 */
        /* <DEDUP_REMOVED lines=69> */
[----:B------:R-:W0:Y:S01]  /*121e0*/  LDL.LU R127, [R1+0x118] ;  /* 0x00011800017f7983 */ /* 0x000e220000300800 */
[----:B------:R-:W1:Y:S02]  /*121f0*/  S2R R99, SR_TID.X ;  /* 0x0000000000637919 */ /* 0x000e640000002100 */
[----:B-1----:R-:W-:-:S04]  /*12200*/  LOP3.LUT R99, R99, 0x7f, RZ, 0xc0, !PT ;  /* 0x0000007f63637812 */ /* 0x002fc800078ec0ff */
[----:B------:R-:W-:-:S05]  /*12210*/  LOP3.LUT R99, R99, 0x10, RZ, 0x3c, !PT ;  /* 0x0000001063637812 */ /* 0x000fca00078e3cff */
[----:B------:R1:W-:Y:S02]  /*12220*/  STS.U8 [R99+UR13+0xa080], R137 ;  /* 0x00a0808963007988 */ /* 0x0003e4000800000d */
        /* <DEDUP_REMOVED lines=83> */
[----:B------:R1:W-:Y:S04]  /*12760*/  STS.U8 [R99+UR13+0xbc80], R167 ;  /* 0x00bc80a763007988 */ /* 0x0003e8000800000d */
[----:B-1----:R-:W3:Y:S01]  /*12770*/  LDL.LU R99, [R1+0x258] ;  /* 0x0002580001637983 */ /* 0x002ee20000300800 */
[----:B------:R-:W-:Y:S01]  /*12780*/  PRMT R167, RZ, 0x7610, R167 ;  /* 0x00007610ffa77816 */ /* 0x000fe200000000a7 */
[----:B------:R-:W1:Y:S01]  /*12790*/  S2R R101, SR_TID.X ;  /* 0x0000000000657919 */ /* 0x000e620000002100 */
[----:B0-----:R-:W-:-:S05]  /*127a0*/  IADD3 R127, P3, PT, R113, R127, RZ ;  /* 0x0000007f717f7210 */ /* 0x001fca0007f7e0ff */
[----:B--2---:R-:W-:Y:S01]  /*127b0*/  IMAD.X R126, R114, 0x1, R126, P3 ;  /* 0x00000001727e7824 */ /* 0x004fe200018e067e */
[----:B------:R0:W-:Y:S04]  /*127c0*/  STL [R1+0x240], R127 ;  /* 0x0002407f01007387 */ /* 0x0001e80000100800 */
[----:B------:R2:W-:Y:S01]  /*127d0*/  STL [R1+0x23c], R126 ;  /* 0x00023c7e01007387 */ /* 0x0005e20000100800 */
[----:B0-----:R-:W-:-:S04]  /*127e0*/  @!P2 LOP3.LUT R127, R127, R126, RZ, 0x3c, !PT ;  /* 0x0000007e7f7fa212 */ /* 0x001fc800078e3cff */
[----:B--2---:R-:W-:-:S04]  /*127f0*/  @!P2 LOP3.LUT R126, R127, R126, RZ, 0x3c, !PT ;  /* 0x0000007e7f7ea212 */ /* 0x004fc800078e3cff */
[----:B------:R-:W-:-:S05]  /*12800*/  @!P2 LOP3.LUT R127, R127, R126, RZ, 0x3c, !PT ;  /* 0x0000007e7f7fa212 */ /* 0x000fca00078e3cff */
[----:B------:R0:W2:Y:S04]  /*12810*/  @!P2 LDG.E.U8 R167, desc[UR26][R126.64] ;  /* 0x0000001a7ea7a981 */ /* 0x0000a8000c1e1100 */
[----:B------:R-:W2:Y:S01]  /*12820*/  LDL.LU R127, [R1+0x254] ;  /* 0x00025400017f7983 */ /* 0x000ea20000300800 */
[----:B-1----:R-:W-:Y:S02]  /*12830*/  LOP3.LUT R101, R101, 0x7f, RZ, 0xc0, !PT ;  /* 0x0000007f65657812 */ /* 0x002fe400078ec0ff */
[----:B---3--:R-:W-:Y:S02]  /*12840*/  IADD3 R99, P3, PT, R113, R99, RZ ;  /* 0x0000006371637210 */ /* 0x008fe40007f7e0ff */
[----:B------:R-:W-:-:S03]  /*12850*/  LOP3.LUT R101, R101, 0x20, RZ, 0x3c, !PT ;  /* 0x0000002065657812 */ /* 0x000fc600078e3cff */
[----:B0-----:R-:W-:Y:S02]  /*12860*/  @!P2 IMAD.MOV.U32 R126, RZ, RZ, R99 ;  /* 0x000000ffff7ea224 */ /* 0x001fe400078e0063 */
[----:B-----5:R0:W-:Y:S04]  /*12870*/  STS.U8 [R101+UR13+0xa100], R131 ;  /* 0x00a1008365007988 */ /* 0x0201e8000800000d */
[----:B------:R1:W-:Y:S01]  /*12880*/  STL [R1+0x258], R99 ;  /* 0x0002586301007387 */ /* 0x0003e20000100800 */
[----:B0-----:R-:W-:Y:S01]  /*12890*/  PRMT R131, RZ, 0x7610, R131 ;  /* 0x00007610ff837816 */ /* 0x001fe20000000083 */
[----:B--2---:R-:W-:-:S05]  /*128a0*/  IMAD.X R127, R114, 0x1, R127, P3 ;  /* 0x00000001727f7824 */ /* 0x004fca00018e067f */
[----:B------:R0:W-:Y:S04]  /*128b0*/  STL [R1+0x254], R127 ;  /* 0x0002547f01007387 */ /* 0x0001e80000100800 */
[----:B-1----:R-:W2:Y:S04]  /*128c0*/  LDL.LU R99, [R1+0x2b8] ;  /* 0x0002b80001637983 */ /* 0x002ea80000300800 */
[----:B------:R1:W3:Y:S04]  /*128d0*/  @!P2 LDG.E.U8 R131, desc[UR26][R126.64] ;  /* 0x0000001a7e83a981 */ /* 0x0002e8000c1e1100 */
[----:B------:R-:W5:Y:S04]  /*128e0*/  LDL.LU R126, [R1+0x26c] ;  /* 0x00026c00017e7983 */ /* 0x000f680000300800 */
[----:B0-----:R-:W1:Y:S04]  /*128f0*/  LDL.LU R127, [R1+0x270] ;  /* 0x00027000017f7983 */ /* 0x001e680000300800 */
[----:B------:R0:W-:Y:S02]  /*12900*/  STS.U8 [R101+UR13+0xa500], R128 ;  /* 0x00a5008065007988 */ /* 0x0001e4000800000d */
[----:B0-----:R-:W-:-:S02]  /*12910*/  PRMT R128, RZ, 0x7610, R128 ;  /* 0x00007610ff807816 */ /* 0x001fc40000000080 */
[----:B-1----:R-:W-:-:S05]  /*12920*/  IADD3 R127, P3, PT, R113, R127, RZ ;  /* 0x0000007f717f7210 */ /* 0x002fca0007f7e0ff */
[----:B-----5:R-:W-:Y:S01]  /*12930*/  IMAD.X R126, R114, 0x1, R126, P3 ;  /* 0x00000001727e7824 */ /* 0x020fe200018e067e */
[----:B------:R0:W-:Y:S04]  /*12940*/  STL [R1+0x270], R127 ;  /* 0x0002707f01007387 */ /* 0x0001e80000100800 */
[----:B------:R1:W-:Y:S01]  /*12950*/  STL [R1+0x26c], R126 ;  /* 0x00026c7e01007387 */ /* 0x0003e20000100800 */
[----:B0-----:R-:W-:-:S04]  /*12960*/  @!P2 LOP3.LUT R127, R127, R126, RZ, 0x3c, !PT ;  /* 0x0000007e7f7fa212 */ /* 0x001fc800078e3cff */
[----:B-1----:R-:W-:-:S04]  /*12970*/  @!P2 LOP3.LUT R126, R127, R126, RZ, 0x3c, !PT ;  /* 0x0000007e7f7ea212 */ /* 0x002fc800078e3cff */
[----:B------:R-:W-:-:S05]  /*12980*/  @!P2 LOP3.LUT R127, R127, R126, RZ, 0x3c, !PT ;  /* 0x0000007e7f7fa212 */ /* 0x000fca00078e3cff */
[----:B------:R0:W5:Y:S04]  /*12990*/  @!P2 LDG.E.U8 R128, desc[UR26][R126.64] ;  /* 0x0000001a7e80a981 */ /* 0x000168000c1e1100 */
        /* <DEDUP_REMOVED lines=24> */
[----:B------:R-:W2:Y:S01]  /*12b20*/  LDL.LU R127, [R1+0x2b4] ;  /* 0x0002b400017f7983 */ /* 0x000ea20000300800 */
[----:B------:R-:W-:-:S03]  /*12b30*/  IADD3 R99, P3, PT, R113, R99, RZ ;  /* 0x0000006371637210 */ /* 0x000fc60007f7e0ff */
[----:B------:R1:W-:Y:S02]  /*12b40*/  STS.U8 [R101+UR13+0xb100], R116 ;  /* 0x00b1007465007988 */ /* 0x0003e4000800000d */
[----:B0-----:R-:W-:Y:S02]  /*12b50*/  @!P2 IMAD.MOV.U32 R126, RZ, RZ, R99 ;  /* 0x000000ffff7ea224 */ /* 0x001fe400078e0063 */
[----:B------:R0:W-:Y:S01]  /*12b60*/  STL [R1+0x2b8], R99 ;  /* 0x0002b86301007387 */ /* 0x0001e20000100800 */
[----:B-1----:R-:W-:Y:S01]  /*12b70*/  PRMT R116, RZ, 0x7610, R116 ;  /* 0x00007610ff747816 */ /* 0x002fe20000000074 */
[----:B--2---:R-:W-:-:S05]  /*12b80*/  IMAD.X R127, R114, 0x1, R127, P3 ;  /* 0x00000001727f7824 */ /* 0x004fca00018e067f */
[----:B------:R1:W-:Y:S04]  /*12b90*/  STL [R1+0x2b4], R127 ;  /* 0x0002b47f01007387 */ /* 0x0003e80000100800 */
[----:B0-----:R-:W2:Y:S04]  /*12ba0*/  LDL.LU R99, [R1+0x318] ;  /* 0x0003180001637983 */ /* 0x001ea80000300800 */
[----:B------:R0:W2:Y:S04]  /*12bb0*/  @!P2 LDG.E.U8 R116, desc[UR26][R126.64] ;  /* 0x0000001a7e74a981 */ /* 0x0000a8000c1e1100 */
[----:B------:R-:W2:Y:S04]  /*12bc0*/  LDL.LU R126, [R1+0x2cc] ;  /* 0x0002cc00017e7983 */ /* 0x000ea80000300800 */
[----:B-1----:R-:W0:Y:S04]  /*12bd0*/  LDL.LU R127, [R1+0x2d0] ;  /* 0x0002d000017f7983 */ /* 0x002e280000300800 */
        /* <DEDUP_REMOVED lines=35> */
[----:B------:R-:W1:Y:S01]  /*12e10*/  S2R R105, SR_TID.X ;  /* 0x0000000000697919 */ /* 0x000e620000002100 */
[----:B------:R-:W-:Y:S02]  /*12e20*/  IADD3 R99, P3, PT, R113, R99, RZ ;  /* 0x0000006371637210 */ /* 0x000fe40007f7e0ff */
[----:B------:R-:W-:-:S03]  /*12e30*/  PRMT R169, RZ, 0x7610, R169 ;  /* 0x00007610ffa97816 */ /* 0x000fc600000000a9 */
[----:B0-----:R-:W-:Y:S01]  /*12e40*/  @!P2 IMAD.MOV.U32 R126, RZ, RZ, R99 ;  /* 0x000000ffff7ea224 */ /* 0x001fe200078e0063 */
[----:B-1----:R-:W-:-:S04]  /*12e50*/  LOP3.LUT R105, R105, 0x7f, RZ, 0xc0, !PT ;  /* 0x0000007f69697812 */ /* 0x002fc800078ec0ff */
[----:B------:R-:W-:-:S05]  /*12e60*/  LOP3.LUT R105, R105, 0x30, RZ, 0x3c, !PT ;  /* 0x0000003069697812 */ /* 0x000fca00078e3cff */
[----:B------:R-:W-:Y:S04]  /*12e70*/  STS.U8 [R105+UR13+0xa180], R84 ;  /* 0x00a1805469007988 */ /* 0x000fe8000800000d */
[----:B------:R-:W-:Y:S04]  /*12e80*/  STS.U8 [R105+UR13+0xa580], R85 ;  /* 0x00a5805569007988 */ /* 0x000fe8000800000d */
[----:B------:R0:W-:Y:S04]  /*12e90*/  STS.U8 [R105+UR13+0xa980], R86 ;  /* 0x00a9805669007988 */ /* 0x0001e8000800000d */
[----:B------:R1:W-:Y:S01]  /*12ea0*/  STS.U8 [R105+UR13+0xad80], R87 ;  /* 0x00ad805769007988 */ /* 0x0003e2000800000d */
[----:B0-----:R-:W-:-:S02]  /*12eb0*/  PRMT R86, RZ, 0x7610, R86 ;  /* 0x00007610ff567816 */ /* 0x001fc40000000056 */
[----:B-1----:R-:W-:Y:S01]  /*12ec0*/  PRMT R87, RZ, 0x7610, R87 ;  /* 0x00007610ff577816 */ /* 0x002fe20000000057 */
[----:B------:R0:W-:Y:S04]  /*12ed0*/  STS.U8 [R105+UR13+0xb180], R88 ;  /* 0x00b1805869007988 */ /* 0x0001e8000800000d */
[----:B------:R1:W-:Y:S01]  /*12ee0*/  STS.U8 [R105+UR13+0xb580], R123 ;  /* 0x00b5807b69007988 */ /* 0x0003e2000800000d */
[----:B0-----:R-:W-:Y:S02]  /*12ef0*/  PRMT R88, RZ, 0x7610, R88 ;  /* 0x00007610ff587816 */ /* 0x001fe40000000058 */
[----:B-1----:R-:W-:Y:S01]  /*12f00*/  PRMT R123, RZ, 0x7610, R123 ;  /* 0x00007610ff7b7816 */ /* 0x002fe2000000007b */
[----:B------:R-:W-:Y:S01]  /*12f10*/  STL [R1+0x318], R99 ;  /* 0x0003186301007387 */ /* 0x000fe20000100800 */
[----:B--2---:R-:W-:Y:S01]  /*12f20*/  IMAD.X R127, R114, 0x1, R127, P3 ;  /* 0x00000001727f7824 */ /* 0x004fe200018e067f */
[----:B------:R-:W-:-:S04]  /*12f30*/  IADD3 R205, P3, PT, R113, R205, RZ ;  /* 0x000000cd71cd7210 */ /* 0x000fc80007f7e0ff */
[----:B------:R0:W2:Y:S01]  /*12f40*/  @!P2 LDG.E.U8 R169, desc[UR26][R126.64] ;  /* 0x0000001a7ea9a981 */ /* 0x0000a2000c1e1100 */
[C---:B------:R-:W-:Y:S01]  /*12f50*/  IMAD.X R204, R114.reuse, 0x1, R204, P3 ;  /* 0x0000000172cc7824 */ /* 0x040fe200018e06cc */
[C---:B------:R-:W-:Y:S01]  /*12f60*/  IADD3 R213, P3, PT, R113.reuse, R213, RZ ;  /* 0x000000d571d57210 */ /* 0x040fe20007f7e0ff */
[----:B------:R-:W-:Y:S02]  /*12f70*/  @!P2 IMAD.MOV.U32 R84, RZ, RZ, R205 ;  /* 0x000000ffff54a224 */ /* 0x000fe400078e00cd */
[----:B------:R-:W-:Y:S02]  /*12f80*/  @!P2 IMAD.MOV.U32 R85, RZ, RZ, R204 ;  /* 0x000000ffff55a224 */ /* 0x000fe400078e00cc */
[----:B------:R-:W-:Y:S01]  /*12f90*/  IMAD.X R212, R114, 0x1, R212, P3 ;  /* 0x0000000172d47824 */ /* 0x000fe200018e06d4 */
[----:B0-----:R-:W-:Y:S02]  /*12fa0*/  PRMT R126, RZ, 0x7610, R126 ;  /* 0x00007610ff7e7816 */ /* 0x001fe4000000007e */
[----:B------:R-:W-:-:S04]  /*12fb0*/  IADD3 R221, P3, PT, R113, R221, RZ ;  /* 0x000000dd71dd7210 */ /* 0x000fc80007f7e0ff */
[----:B------:R0:W2:Y:S01]  /*12fc0*/  @!P2 LDG.E.U8 R126, desc[UR26][R84.64] ;  /* 0x0000001a547ea981 */ /* 0x0000a2000c1e1100 */
[C---:B------:R-:W-:Y:S01]  /*12fd0*/  IMAD.X R220, R114.reuse, 0x1, R220, P3 ;  /* 0x0000000172dc7824 */ /* 0x040fe200018e06dc */
        /* <DEDUP_REMOVED lines=14> */
[----:B------:R0:W2:Y:S04]  /*130c0*/  @!P2 LDG.E.U8 R88, desc[UR26][R84.64] ;  /* 0x0000001a5458a981 */ /* 0x0000a8000c1e1100 */
[----:B------:R1:W-:Y:S01]  /*130d0*/  STL [R1+0x314], R127 ;  /* 0x0003147f01007387 */ /* 0x0003e20000100800 */
[----:B0-----:R-:W-:Y:S02]  /*130e0*/  @!P2 IMAD.MOV.U32 R84, RZ, RZ, R237 ;  /* 0x000000ffff54a224 */ /* 0x001fe400078e00ed */
[----:B------:R-:W-:Y:S01]  /*130f0*/  @!P2 IMAD.MOV.U32 R85, RZ, RZ, R236 ;  /* 0x000000ffff55a224 */ /* 0x000fe200078e00ec */
[----:B-1----:R-:W-:-:S04]  /*13100*/  PRMT R127, RZ, 0x7610, R127 ;  /* 0x00007610ff7f7816 */ /* 0x002fc8000000007f */
[----:B------:R0:W2:Y:S02]  /*13110*/  @!P2 LDG.E.U8 R123, desc[UR26][R84.64] ;  /* 0x0000001a547ba981 */ /* 0x0000a4000c1e1100 */
[----:B0-----:R-:W-:Y:S02]  /*13120*/  @!P2 IMAD.MOV.U32 R84, RZ, RZ, R245 ;  /* 0x000000ffff54a224 */ /* 0x001fe400078e00f5 */
[----:B------:R-:W-:-:S05]  /*13130*/  @!P2 IMAD.MOV.U32 R85, RZ, RZ, R244 ;  /* 0x000000ffff55a224 */ /* 0x000fca00078e00f4 */
[----:B------:R0:W2:Y:S04]  /*13140*/  @!P2 LDG.E.U8 R127, desc[UR26][R84.64] ;  /* 0x0000001a547fa981 */ /* 0x0000a8000c1e1100 */
[----:B------:R-:W0:Y:S04]  /*13150*/  LDL.LU R85, [R1] ;  /* 0x0000000001557983 */ /* 0x000e280000300800 */
[----:B------:R1:W-:Y:S02]  /*13160*/  STS.U8 [R105+UR13+0xb980], R139 ;  /* 0x00b9808b69007988 */ /* 0x0003e4000800000d */
[----:B-1----:R-:W-:-:S02]  /*13170*/  PRMT R139, RZ, 0x7610, R139 ;  /* 0x00007610ff8b7816 */ /* 0x002fc4000000008b */
[----:B0-----:R-:W-:-:S05]  /*13180*/  IADD3 R85, P3, PT, R113, R85, RZ ;  /* 0x0000005571557210 */ /* 0x001fca0007f7e0ff */
[----:B------:R-:W-:Y:S01]  /*13190*/  IMAD.X R252, R114, 0x1, R252, P3 ;  /* 0x0000000172fc7824 */ /* 0x000fe200018e06fc */
[----:B------:R0:W-:Y:S01]  /*131a0*/  STL [R1], R85 ;  /* 0x0000005501007387 */ /* 0x0001e20000100800 */
[----:B------:R-:W-:Y:S02]  /*131b0*/  @!P2 IMAD.MOV.U32 R84, RZ, RZ, R85 ;  /* 0x000000ffff54a224 */ /* 0x000fe400078e0055 */
[----:B0-----:R-:W-:-:S05]  /*131c0*/  @!P2 IMAD.MOV.U32 R85, RZ, RZ, R252 ;  /* 0x000000ffff55a224 */ /* 0x001fca00078e00fc */
[----:B------:R0:W2:Y:S04]  /*131d0*/  @!P2 LDG.E.U8 R139, desc[UR26][R84.64] ;  /* 0x0000001a548ba981 */ /* 0x0000a8000c1e1100 */
[----:B------:R-:W2:Y:S04]  /*131e0*/  LDL.LU R84, [R1+0x1c] ;  /* 0x00001c0001547983 */ /* 0x000ea80000300800 */
[----:B------:R-:W0:Y:S01]  /*131f0*/  LDL.LU R85, [R1+0x20] ;  /* 0x0000200001557983 */ /* 0x000e220000300800 */
[----:B------:R-:W1:Y:S03]  /*13200*/  S2R R99, SR_TID.X ;  /* 0x0000000000637919 */ /* 0x000e660000002100 */
[----:B------:R-:W-:Y:S01]  /*13210*/  STS.U8 [R105+UR13+0xbd80], R145 ;  /* 0x00bd809169007988 */ /* 0x000fe2000800000d */
        /* <DEDUP_REMOVED lines=86> */
[----:B------:R-:W-:Y:S02]  /*13780*/  PRMT R145, RZ, 0x7610, R145 ;  /* 0x00007610ff917816 */ /* 0x000fe40000000091 */
        /* <DEDUP_REMOVED lines=11> */
[----:B-1----:R-:W1:Y:S02]  /*13840*/  S2R R99, SR_TID.X ;  /* 0x0000000000637919 */ /* 0x002e640000002100 */
        /* <DEDUP_REMOVED lines=200> */
[----:B------:R1:W-:Y:S04]  /*144d0*/  STS.U8 [R99+UR13+0xa380], R107 ;  /* 0x00a3806b63007988 */ /* 0x0003e8000800000d */
[----:B------:R3:W-:Y:S01]  /*144e0*/  STS.U8 [R99+UR13+0xa780], R108 ;  /* 0x00a7806c63007988 */ /* 0x0007e2000800000d */
[----:B-1----:R-:W-:Y:S02]  /*144f0*/  PRMT R107, RZ, 0x7610, R107 ;  /* 0x00007610ff6b7816 */ /* 0x002fe4000000006b */
[----:B---3--:R-:W-:Y:S01]  /*14500*/  PRMT R108, RZ, 0x7610, R108 ;  /* 0x00007610ff6c7816 */ /* 0x008fe2000000006c */
[----:B------:R1:W-:Y:S04]  /*14510*/  STS.U8 [R99+UR13+0xab80], R109 ;  /* 0x00ab806d63007988 */ /* 0x0003e8000800000d */
[----:B------:R3:W-:Y:S01]  /*14520*/  STS.U8 [R99+UR13+0xaf80], R110 ;  /* 0x00af806e63007988 */ /* 0x0007e2000800000d */
[----:B-1----:R-:W-:-:S02]  /*14530*/  PRMT R109, RZ, 0x7610, R109 ;  /* 0x00007610ff6d7816 */ /* 0x002fc4000000006d */
[----:B---3--:R-:W-:Y:S01]  /*14540*/  PRMT R110, RZ, 0x7610, R110 ;  /* 0x00007610ff6e7816 */ /* 0x008fe2000000006e */
[----:B------:R1:W-:Y:S04]  /*14550*/  STS.U8 [R99+UR13+0xb380], R121 ;  /* 0x00b3807963007988 */ /* 0x0003e8000800000d */
[----:B------:R3:W-:Y:S01]  /*14560*/  STS.U8 [R99+UR13+0xb780], R132 ;  /* 0x00b7808463007988 */ /* 0x0007e2000800000d */
[----:B-1----:R-:W-:Y:S02]  /*14570*/  PRMT R121, RZ, 0x7610, R121 ;  /* 0x00007610ff797816 */ /* 0x002fe40000000079 */
[----:B---3--:R-:W-:Y:S01]  /*14580*/  PRMT R132, RZ, 0x7610, R132 ;  /* 0x00007610ff847816 */ /* 0x008fe20000000084 */
[----:B------:R1:W-:Y:S02]  /*14590*/  STS.U8 [R99+UR13+0xbb80], R143 ;  /* 0x00bb808f63007988 */ /* 0x0003e4000800000d */
[----:B-1----:R-:W-:-:S02]  /*145a0*/  PRMT R143, RZ, 0x7610, R143 ;  /* 0x00007610ff8f7816 */ /* 0x002fc4000000008f */
[----:B0-----:R-:W-:-:S05]  /*145b0*/  IADD3 R85, P3, PT, R113, R85, RZ ;  /* 0x0000005571557210 */ /* 0x001fca0007f7e0ff */
[----:B--2---:R-:W-:Y:S01]  /*145c0*/  IMAD.X R84, R114, 0x1, R84, P3 ;  /* 0x0000000172547824 */ /* 0x004fe200018e0654 */
[----:B------:R0:W-:Y:S01]  /*145d0*/  STL [R1+0x320], R85 ;  /* 0x0003205501007387 */ /* 0x0001e20000100800 */
[----:B------:R-:W-:-:S03]  /*145e0*/  IADD3 R207, P3, PT, R113, R207, RZ ;  /* 0x000000cf71cf7210 */ /* 0x000fc60007f7e0ff */
[----:B------:R1:W-:Y:S01]  /*145f0*/  STL [R1+0x31c], R84 ;  /* 0x00031c5401007387 */ /* 0x0003e20000100800 */
[----:B0-----:R-:W-:-:S04]  /*14600*/  @!P2 LOP3.LUT R85, R85, R84, RZ, 0x3c, !PT ;  /* 0x000000545555a212 */ /* 0x001fc800078e3cff */
[----:B-1----:R-:W-:Y:S01]  /*14610*/  @!P2 LOP3.LUT R84, R85, R84, RZ, 0x3c, !PT ;  /* 0x000000545554a212 */ /* 0x002fe200078e3cff */
[----:B------:R-:W-:-:S03]  /*14620*/  IMAD.X R206, R114, 0x1, R206, P3 ;  /* 0x0000000172ce7824 */ /* 0x000fc600018e06ce */
[----:B------:R-:W-:Y:S02]  /*14630*/  @!P2 LOP3.LUT R85, R85, R84, RZ, 0x3c, !PT ;  /* 0x000000545555a212 */ /* 0x000fe400078e3cff */
[----:B------:R-:W-:-:S03]  /*14640*/  IADD3 R215, P3, PT, R113, R215, RZ ;  /* 0x000000d771d77210 */ /* 0x000fc60007f7e0ff */
[----:B------:R0:W2:Y:S02]  /*14650*/  @!P2 LDG.E.U8 R107, desc[UR26][R84.64] ;  /* 0x0000001a546ba981 */ /* 0x0000a4000c1e1100 */
[C---:B------:R-:W-:Y:S01]  /*14660*/  IMAD.X R214, R114.reuse, 0x1, R214, P3 ;  /* 0x0000000172d67824 */ /* 0x040fe200018e06d6 */
[----:B------:R-:W-:Y:S01]  /*14670*/  IADD3 R223, P3, PT, R113, R223, RZ ;  /* 0x000000df71df7210 */ /* 0x000fe20007f7e0ff */
[----:B0-----:R-:W-:Y:S02]  /*14680*/  @!P2 IMAD.MOV.U32 R84, RZ, RZ, R207 ;  /* 0x000000ffff54a224 */ /* 0x001fe400078e00cf */
[----:B------:R-:W-:Y:S02]  /*14690*/  @!P2 IMAD.MOV.U32 R85, RZ, RZ, R206 ;  /* 0x000000ffff55a224 */ /* 0x000fe400078e00ce */
[----:B------:R-:W-:-:S03]  /*146a0*/  IMAD.X R222, R114, 0x1, R222, P3 ;  /* 0x0000000172de7824 */ /* 0x000fc600018e06de */
[----:B------:R0:W3:Y:S01]  /*146b0*/  @!P2 LDG.E.U8 R108, desc[UR26][R84.64] ;  /* 0x0000001a546ca981 */ /* 0x0000e2000c1e1100 */
        /* <DEDUP_REMOVED lines=47> */
[----:B-1----:R-:W-:-:S05]  /*149b0*/  LOP3.LUT R99, R99, 0x7f, RZ, 0xc0, !PT ;  /* 0x0000007f63637812 */ /* 0x002fca00078ec0ff */
        /* <DEDUP_REMOVED lines=96> */
[----:B----4-:R1:W-:Y:S02]  /*14fc0*/  STS.U8 [R99+UR13+0x5000], R159 ;  /* 0x0050009f63007988 */ /* 0x0103e4000800000d */
        /* <DEDUP_REMOVED lines=71> */
[----:B------:R-:W-:Y:S04]  /*15440*/  STS.U8 [R99+UR13+0x5c00], R165 ;  /* 0x005c00a563007988 */ /* 0x000fe8000800000d */
        /* <DEDUP_REMOVED lines=108> */
[----:B-----5:R1:W-:Y:S04]  /*15b10*/  STS.U8 [R99+UR13+0x7000], R128 ;  /* 0x0070008063007988 */ /* 0x0203e8000800000d */
[----:B------:R5:W-:Y:S01]  /*15b20*/  STS.U8 [R99+UR13+0x7200], R122 ;  /* 0x0072007a63007988 */ /* 0x000be2000800000d */
[----:B-1----:R-:W-:-:S02]  /*15b30*/  PRMT R128, RZ, 0x7610, R128 ;  /* 0x00007610ff807816 */ /* 0x002fc40000000080 */
[----:B-----5:R-:W-:Y:S01]  /*15b40*/  PRMT R122, RZ, 0x7610, R122 ;  /* 0x00007610ff7a7816 */ /* 0x020fe2000000007a */
[----:B------:R1:W-:Y:S04]  /*15b50*/  STS.U8 [R99+UR13+0x7400], R120 ;  /* 0x0074007863007988 */ /* 0x0003e8000800000d */
[----:B------:R5:W-:Y:S01]  /*15b60*/  STS.U8 [R99+UR13+0x7600], R116 ;  /* 0x0076007463007988 */ /* 0x000be2000800000d */
[----:B-1----:R-:W-:Y:S02]  /*15b70*/  PRMT R120, RZ, 0x7610, R120 ;  /* 0x00007610ff787816 */ /* 0x002fe40000000078 */
[----:B-----5:R-:W-:Y:S01]  /*15b80*/  PRMT R116, RZ, 0x7610, R116 ;  /* 0x00007610ff747816 */ /* 0x020fe20000000074 */
[----:B------:R1:W-:Y:S04]  /*15b90*/  STS.U8 [R99+UR13+0x7800], R125 ;  /* 0x0078007d63007988 */ /* 0x0003e8000800000d */
[----:B------:R5:W-:Y:S01]  /*15ba0*/  STS.U8 [R99+UR13+0x7a00], R144 ;  /* 0x007a009063007988 */ /* 0x000be2000800000d */
[----:B-1----:R-:W-:-:S02]  /*15bb0*/  PRMT R125, RZ, 0x7610, R125 ;  /* 0x00007610ff7d7816 */ /* 0x002fc4000000007d */
[----:B-----5:R-:W-:Y:S02]  /*15bc0*/  PRMT R144, RZ, 0x7610, R144 ;  /* 0x00007610ff907816 */ /* 0x020fe40000000090 */
[----:B------:R-:W-:Y:S02]  /*15bd0*/  PRMT R167, RZ, 0x7610, R167 ;  /* 0x00007610ffa77816 */ /* 0x000fe400000000a7 */
        /* <DEDUP_REMOVED lines=16> */
[----:B------:R0:W5:Y:S01]  /*15ce0*/  @!P2 LDG.E.U8 R122, desc[UR26][R84.64] ;  /* 0x0000001a547aa981 */ /* 0x000162000c1e1100 */
        /* <DEDUP_REMOVED lines=22> */
[----:B------:R-:W0:Y:S04]  /*15e50*/  LDL.LU R85, [R1+0x10] ;  /* 0x0000100001557983 */ /* 0x000e280000300800 */
[----:B------:R1:W-:Y:S04]  /*15e60*/  STS.U8 [R99+UR13+0x7c00], R168 ;  /* 0x007c00a863007988 */ /* 0x0003e8000800000d */
[----:B------:R0:W-:Y:S01]  /*15e70*/  STS.U8 [R99+UR13+0x7e00], R169 ;  /* 0x007e00a963007988 */ /* 0x0001e2000800000d */
[----:B-1----:R-:W-:-:S02]  /*15e80*/  PRMT R168, RZ, 0x7610, R168 ;  /* 0x00007610ffa87816 */ /* 0x002fc400000000a8 */
[----:B0-----:R-:W-:-:S05]  /*15e90*/  IADD3 R85, P3, PT, R113, R85, RZ ;  /* 0x0000005571557210 */ /* 0x001fca0007f7e0ff */
[----:B--2---:R-:W-:Y:S01]  /*15ea0*/  IMAD.X R84, R114, 0x1, R84, P3 ;  /* 0x0000000172547824 */ /* 0x004fe200018e0654 */
[----:B------:R0:W-:Y:S04]  /*15eb0*/  STL [R1+0x10], R85 ;  /* 0x0000105501007387 */ /* 0x0001e80000100800 */
[----:B------:R1:W-:Y:S04]  /*15ec0*/  STL [R1+0xc], R84 ;  /* 0x00000c5401007387 */ /* 0x0003e80000100800 */
[----:B------:R-:W2:Y:S01]  /*15ed0*/  LDL.LU R169, [R1+0x90] ;  /* 0x0000900001a97983 */ /* 0x000ea20000300800 */
        /* <DEDUP_REMOVED lines=276> */
[----:B0-----:R-:W-:Y:S01]  /*17020*/  @!P2 IMAD.MOV.U32 R84, RZ, RZ, R169 ;  /* 0x000000ffff54a224 */ /* 0x001fe200078e00a9 */
[----:B-1----:R-:W-:Y:S01]  /*17030*/  PRMT R100, RZ, 0x7610, R100 ;  /* 0x00007610ff647816 */ /* 0x002fe20000000064 */
[----:B--2---:R-:W-:-:S05]  /*17040*/  IMAD.X R85, R114, 0x1, R85, P3 ;  /* 0x0000000172557824 */ /* 0x004fca00018e0655 */
[----:B------:R-:W2:Y:S04]  /*17050*/  @!P2 LDG.E.U8 R100, desc[UR26][R84.64] ;  /* 0x0000001a5464a981 */ /* 0x000ea8000c1e1100 */
[----:B------:R0:W-:Y:S04]  /*17060*/  STS.U8 [R99+UR13+0x7080], R102 ;  /* 0x0070806663007988 */ /* 0x0001e8000800000d */
[----:B------:R0:W-:Y:S04]  /*17070*/  STS.U8 [R99+UR13+0x7280], R103 ;  /* 0x0072806763007988 */ /* 0x0001e8000800000d */
[----:B------:R0:W-:Y:S04]  /*17080*/  STS.U8 [R99+UR13+0x7480], R104 ;  /* 0x0074806863007988 */ /* 0x0001e8000800000d */
[----:B------:R0:W-:Y:S04]  /*17090*/  STS.U8 [R99+UR13+0x7680], R119 ;  /* 0x0076807763007988 */ /* 0x0001e8000800000d */
[----:B------:R0:W-:Y:S04]  /*170a0*/  STS.U8 [R99+UR13+0x7880], R130 ;  /* 0x0078808263007988 */ /* 0x0001e8000800000d */
[----:B------:R0:W-:Y:S04]  /*170b0*/  STS.U8 [R99+UR13+0x7a80], R142 ;  /* 0x007a808e63007988 */ /* 0x0001e8000800000d */
[----:B------:R0:W-:Y:S04]  /*170c0*/  STS.U8 [R99+UR13+0x7c80], R147 ;  /* 0x007c809363007988 */ /* 0x0001e8000800000d */
[----:B------:R0:W-:Y:S04]  /*170d0*/  STS.U8 [R99+UR13+0x7e80], R107 ;  /* 0x007e806b63007988 */ /* 0x0001e8000800000d */
[----:B---3--:R0:W-:Y:S04]  /*170e0*/  STS.U8 [R101+UR13+0x4100], R108 ;  /* 0x0041006c65007988 */ /* 0x0081e8000800000d */
        /* <DEDUP_REMOVED lines=16> */
[----:B----4-:R0:W-:Y:S04]  /*171f0*/  STS.U8 [R101+UR13+0x6300], R160 ;  /* 0x006300a065007988 */ /* 0x0101e8000800000d */
        /* <DEDUP_REMOVED lines=15> */
[----:B-----5:R0:W-:Y:S04]  /*172f0*/  STS.U8 [R105+UR13+0x4180], R122 ;  /* 0x0041807a69007988 */ /* 0x0201e8000800000d */
        /* <DEDUP_REMOVED lines=29> */
[----:B------:R0:W-:Y:S04]  /*174d0*/  STL [R1+0x12c], R169 ;  /* 0x00012ca901007387 */ /* 0x0001e80000100800 */
[----:B------:R0:W-:Y:S04]  /*174e0*/  STL [R1+0x128], R85 ;  /* 0x0001285501007387 */ /* 0x0001e80000100800 */
[----:B--2---:R0:W-:Y:S01]  /*174f0*/  STS.U8 [R105+UR13+0x7d80], R100 ;  /* 0x007d806469007988 */ /* 0x0041e2000800000d */
[----:B------:R1:W-:Y:S06]  /*17500*/  MEMBAR.ALL.CTA ;  /* 0x0000000000007992 */ /* 0x0003ec0000008000 */
[----:B-1----:R-:W1:Y:S01]  /*17510*/  FENCE.VIEW.ASYNC.S ;  /* 0x00000000000073c6 */ /* 0x002e620000000000 */
[----:B------:R-:W-:Y:S01]  /*17520*/  ULEA UR10, UR15, UR13, 0x3 ;  /* 0x0000000d0f0a7291 */ /* 0x000fe2000f8e18ff */
[----:B------:R-:W-:-:S03]  /*17530*/  UMOV UR4, UR5 ;  /* 0x0000000500047c82 */ /* 0x000fc60008000000 */
[----:B------:R-:W-:Y:S01]  /*17540*/  UIADD3 UR10, UPT, UPT, UR10, 0xc000, URZ ;  /* 0x0000c0000a0a7890 */ /* 0x000fe2000fffe0ff */
[----:B-1----:R-:W-:Y:S06]  /*17550*/  BAR.SYNC.DEFER_BLOCKING 0x0 ;  /* 0x0000000000007b1d */ /* 0x002fec0000010000 */
[----:B0-----:R-:W-:Y:S05]  /*17560*/  @P1 BRA `(.L_x_9) ;  /* 0x0000000000381947 */ /* 0x001fea0003800000 */
[----:B------:R-:W-:Y:S01]  /*17570*/  UMOV UR20, UR6 ;  /* 0x0000000600147c82 */ /* 0x000fe20008000000 */
[----:B------:R-:W-:Y:S01]  /*17580*/  UMOV UR21, 0x40004040 ;  /* 0x4000404000157882 */ /* 0x000fe20000000000 */
[----:B------:R-:W-:Y:S01]  /*17590*/  UMOV UR22, UR8 ;  /* 0x0000000800167c82 */ /* 0x000fe20008000000 */
[----:B------:R-:W-:Y:S01]  /*175a0*/  UMOV UR23, 0x80004020 ;  /* 0x8000402000177882 */ /* 0x000fe20000000000 */
[----:B------:R-:W-:Y:S01]  /*175b0*/  UMOV UR24, 0x0 ;  /* 0x0000000000187882 */ /* 0x000fe20000000000 */
[----:B------:R-:W-:Y:S01]  /*175c0*/  UMOV UR25, 0x8408010 ;  /* 0x0840801000197882 */ /* 0x000fe20000000000 */
[----:B------:R-:W-:Y:S01]  /*175d0*/  UMOV UR11, URZ ;  /* 0x000000ff000b7c82 */ /* 0x000fe20008000000 */
[----:B------:R-:W-:Y:S01]  /*175e0*/  UMOV UR28, 0x0 ;  /* 0x00000000001c7882 */ /* 0x000fe20000000000 */
[----:B------:R-:W-:Y:S01]  /*175f0*/  UMOV UR29, 0x8408010 ;  /* 0x08408010001d7882 */ /* 0x000fe20000000000 */
[----:B------:R0:W-:Y:S01]  /*17600*/  UTCQMMA gdesc[UR20], gdesc[UR22], tmem[UR12], tmem[UR24], idesc[UR25], UPT ;  /* 0x00ff1816140075ea */ /* 0x0001e2000b80030c */
[----:B------:R-:W-:Y:S01]  /*17610*/  UMOV UR5, UR10 ;  /* 0x0000000a00057c82 */ /* 0x000fe20008000000 */
[----:B------:R0:W-:Y:S01]  /*17620*/  UTCQMMA gdesc[UR16], gdesc[UR18], tmem[UR12], tmem[UR28], idesc[UR29], UPT ;  /* 0x00ff1c12100075ea */ /* 0x0001e2000b80030c */
[----:B------:R0:W-:Y:S01]  /*17630*/  UTCBAR [UR5], URZ ;  /* 0x000000ff050073e9 */ /* 0x0001e200080000ff */
[----:B------:R-:W-:-:S02]  /*17640*/  NOP ;  /* 0x0000000000007918 */ /* 0x000fc40000000000 */
.L_x_9:
[----:B------:R-:W2:Y:S04]  /*17650*/  LDL R85, [R1+0x360] ;  /* 0x0003600001557983 */ /* 0x000ea80000100800 */
[----:B------:R-:W2:Y:S01]  /*17660*/  LDL.LU R84, [R1+0x358] ;  /* 0x0003580001547983 */ /* 0x000ea20000300800 */
[----:B------:R-:W-:-:S04]  /*17670*/  UIADD3 UR15, UPT, UPT, UR15, 0x1, URZ ;  /* 0x000000010f0f7890 */ /* 0x000fc8000fffe0ff */
[----:B------:R-:W-:-:S04]  /*17680*/  UISETP.GT.AND UP1, UPT, UR15, 0x1, UPT ;  /* 0x000000010f00788c */ /* 0x000fc8000bf24270 */
[----:B0-----:R-:W-:Y:S02]  /*17690*/  USEL UR5, URZ, 0x1, !UP1 ;  /* 0x00000001ff057887 */ /* 0x001fe4000c800000 */
[----:B------:R-:W-:Y:S02]  /*176a0*/  USEL UR15, UR15, URZ, !UP1 ;  /* 0x000000ff0f0f7287 */ /* 0x000fe4000c800000 */
[----:B------:R-:W-:Y:S01]  /*176b0*/  ULOP3.LUT UR5, UR4, UR5, URZ, 0x3c, !UPT ;  /* 0x0000000504057292 */ /* 0x000fe2000f8e3cff */
[----:B--2---:R-:W-:Y:S02]  /*176c0*/  ISETP.NE.U32.AND P2, PT, R84, R85, PT ;  /* 0x000000555400720c */ /* 0x004fe40003f45070 */
[----:B------:R-:W2:Y:S01]  /*176d0*/  LDL.LU R85, [R1+0x35c] ;  /* 0x00035c0001557983 */ /* 0x000ea20000300800 */
[----:B------:R-:W-:-:S03]  /*176e0*/  IMAD.U32 R84, RZ, RZ, UR4 ;  /* 0x00000004ff547e24 */ /* 0x000fc6000f8e00ff */
[----:B--2---:R2:W-:Y:S07]  /*176f0*/  STL [R1+0x358], R85 ;  /* 0x0003585501007387 */ /* 0x0045ee0000100800 */
[----:B------:R-:W-:Y:S05]  /*17700*/  @P2 BRA `(.L_x_10) ;  /* 0xffffff8400682947 */ /* 0x000fea000383ffff */
.L_x_7:
[----:B0-2---:R-:W2:Y:S01]  /*17710*/  LDL.LU R85, [R1+0x364] ;  /* 0x0003640001557983 */ /* 0x005ea20000300800 */
[----:B------:R-:W0:Y:S01]  /*17720*/  LDCU UR5, c[0x0][0x3b8] ;  /* 0x00007700ff0577ac */ /* 0x000e220008000800 */
[----:B------:R-:W1:Y:S01]  /*17730*/  LDC R86, c[0x0][0x3a0] ;  /* 0x0000e800ff567b82 */ /* 0x000e620000000800 */
[C---:B------:R-:W-:Y:S01]  /*17740*/  VIADD R2, R0.reuse, 0x1 ;  /* 0x0000000100027836 */ /* 0x040fe20000000000 */
[----:B------:R-:W2:Y:S01]  /*17750*/  LDCU.128 UR16, c[0x0][0x390] ;  /* 0x00007200ff1077ac */ /* 0x000ea20008000c00 */
[C---:B-----5:R-:W-:Y:S02]  /*17760*/  VIADD R10, R0.reuse, 0x2 ;  /* 0x00000002000a7836 */ /* 0x060fe40000000000 */
[C---:B------:R-:W-:Y:S01]  /*17770*/  VIADD R9, R0.reuse, 0x3 ;  /* 0x0000000300097836 */ /* 0x040fe20000000000 */
[----:B------:R-:W3:Y:S01]  /*17780*/  LDCU UR7, c[0x0][0x39c] ;  /* 0x00007380ff0777ac */ /* 0x000ee20008000800 */
[----:B------:R-:W4:Y:S01]  /*17790*/  LDCU UR6, c[0x0][0x3b4] ;  /* 0x00007680ff0677ac */ /* 0x000f220008000800 */
[----:B------:R-:W1:Y:S01]  /*177a0*/  LDCU UR8, c[0x0][0x39c] ;  /* 0x00007380ff0877ac */ /* 0x000e620008000800 */
[----:B0-----:R-:W-:Y:S01]  /*177b0*/  IMAD R4, R0, UR5, RZ ;  /* 0x0000000500047c24 */ /* 0x001fe2000f8e02ff */
[----:B------:R-:W0:Y:S03]  /*177c0*/  LDCU UR9, c[0x0][0x39c] ;  /* 0x00007380ff0977ac */ /* 0x000e260008000800 */
[----:B------:R-:W-:-:S02]  /*177d0*/  VIADD R5, R4, UR5 ;  /* 0x0000000504057c36 */ /* 0x000fc40008000000 */
[----:B-1----:R-:W-:Y:S02]  /*177e0*/  VIADD R86, R86, 0x3f ;  /* 0x0000003f56567836 */ /* 0x002fe40000000000 */
[----:B------:R-:W-:-:S03]  /*177f0*/  VIADD R6, R5, UR5 ;  /* 0x0000000505067c36 */ /* 0x000fc60008000000 */
[----:B------:R-:W-:Y:S01]  /*17800*/  ISETP.GE.AND P4, PT, R86, 0x40, PT ;  /* 0x000000405600780c */ /* 0x000fe20003f86270 */
[----:B------:R-:W-:-:S04]  /*17810*/  VIADD R7, R6, UR5 ;  /* 0x0000000506077c36 */ /* 0x000fc80008000000 */
        /* <DEDUP_REMOVED lines=11> */
[----:B------:R-:W-:Y:S01]  /*178d0*/  VIADD R78, R77, UR5 ;  /* 0x000000054d4e7c36 */ /* 0x000fe20008000000 */
[----:B--2---:R-:W-:-:S04]  /*178e0*/  ISETP.GE.AND P1, PT, R85, UR18, PT ;  /* 0x0000001255007c0c */ /* 0x004fc8000bf26270 */
[----:B---3--:R-:W-:Y:S01]  /*178f0*/  ISETP.LT.AND P6, PT, R2, UR7, !P1 ;  /* 0x0000000702007c0c */ /* 0x008fe2000cfc1270 */
[----:B----4-:R-:W-:Y:S01]  /*17900*/  IMAD R2, R85, UR6, RZ ;  /* 0x0000000655027c24 */ /* 0x010fe2000f8e02ff */
[----:B------:R-:W1:Y:S01]  /*17910*/  LDCU UR6, c[0x0][0x39c] ;  /* 0x00007380ff0677ac */ /* 0x000e620008000800 */
[----:B------:R-:W-:Y:S02]  /*17920*/  ISETP.LT.AND P3, PT, R10, UR8, !P1 ;  /* 0x000000080a007c0c */ /* 0x000fe4000cf61270 */
[----:B0-----:R-:W-:Y:S01]  /*17930*/  ISETP.LT.AND P5, PT, R9, UR9, !P1 ;  /* 0x0000000909007c0c */ /* 0x001fe2000cfa1270 */
[----:B------:R-:W-:Y:S01]  /*17940*/  VIADD R9, R0, 0x4 ;  /* 0x0000000400097836 */ /* 0x000fe20000000000 */
[----:B------:R-:W-:-:S04]  /*17950*/  IADD3 R3, P2, PT, R2, UR16, RZ ;  /* 0x0000001002037c10 */ /* 0x000fc8000ff5e0ff */
[----:B------:R-:W-:Y:S02]  /*17960*/  LEA.HI.X.SX32 R2, R2, UR17, 0x1, P2 ;  /* 0x0000001102027c11 */ /* 0x000fe400090f0eff */
[----:B------:R-:W-:Y:S01]  /*17970*/  IADD3 R246, P2, PT, R4, R3, RZ ;  /* 0x0000000304f67210 */ /* 0x000fe20007f5e0ff */
[----:B------:R-:W-:-:S12]  /*17980*/  @!P4 BRA `(.L_x_11) ;  /* 0x000000000010c947 */ /* 0x000fd80003800000 */
[----:B------:R-:W-:-:S06]  /*17990*/  USHF.L.U32 UR4, UR4, 0x1f, URZ ;  /* 0x0000001f04047899 */ /* 0x000fcc00080006ff */
[----:B------:R-:W-:-:S04]  /*179a0*/  IMAD.U32 R10, RZ, RZ, UR4 ;  /* 0x00000004ff0a7e24 */ /* 0x000fc8000f8e00ff */
[----:B------:R-:W0:Y:S02]  /*179b0*/  SYNCS.PHASECHK.TRANS64.TRYWAIT P4, [UR10], R10 ;  /* 0x0000000aff0075a7 */ /* 0x000e24000808110a */
[----:B0-----:R-:W-:Y:S05]  /*179c0*/  @!P4 BRA `(.L_x_12) ;  /* 0x000000940034c947 */ /* 0x001fea0003800000 */
.L_x_11:
[----:B------:R-:W-:Y:S01]  /*179d0*/  BAR.SYNC.DEFER_BLOCKING 0x0 ;  /* 0x0000000000007b1d */ /* 0x000fe20000010000 */
[CC--:B------:R-:W-:Y:S01]  /*179e0*/  IADD3 R88, P4, PT, R5.reuse, R3.reuse, RZ ;  /* 0x0000000305587210 */ /* 0x0c0fe20007f9e0ff */
[----:B------:R-:W-:Y:S01]  /*179f0*/  VIADD R79, R78, UR5 ;  /* 0x000000054e4f7c36 */ /* 0x000fe20008000000 */
[-C--:B------:R-:W-:Y:S01]  /*17a00*/  LEA.HI.X.SX32 R247, R4, R2.reuse, 0x1, P2 ;  /* 0x0000000204f77211 */ /* 0x080fe200010f0eff */
[----:B------:R-:W-:Y:S01]  /*17a10*/  VIADD R86, R0, 0x5 ;  /* 0x0000000500567836 */ /* 0x000fe20000000000 */
[-C--:B------:R-:W-:Y:S01]  /*17a20*/  LEA.HI.X.SX32 R89, R5, R2.reuse, 0x1, P4 ;  /* 0x0000000205597211 */ /* 0x080fe200020f0eff */
[----:B------:R-:W-:Y:S01]  /*17a30*/  VIADD R80, R79, UR5 ;  /* 0x000000054f507c36 */ /* 0x000fe20008000000 */
[-C--:B------:R-:W-:Y:S01]  /*17a40*/  IADD3 R10, P4, PT, R6, R3.reuse, RZ ;  /* 0x00000003060a7210 */ /* 0x080fe20007f9e0ff */
[----:B------:R-:W0:Y:S01]  /*17a50*/  LDCU UR4, c[0x0][0x39c] ;  /* 0x00007380ff0477ac */ /* 0x000e220008000800 */
[----:B-1----:R-:W-:Y:S01]  /*17a60*/  ISETP.LT.AND P2, PT, R9, UR6, !P1 ;  /* 0x0000000609007c0c */ /* 0x002fe2000cf41270 */
[----:B------:R-:W-:Y:S01]  /*17a70*/  VIADD R81, R80, UR5 ;  /* 0x0000000550517c36 */ /* 0x000fe20008000000 */
[-C--:B------:R-:W-:Y:S01]  /*17a80*/  LEA.HI.X.SX32 R11, R6, R2.reuse, 0x1, P4 ;  /* 0x00000002060b7211 */ /* 0x080fe200020f0eff */
[----:B------:R-:W1:Y:S01]  /*17a90*/  LDCU UR6, c[0x0][0x39c] ;  /* 0x00007380ff0677ac */ /* 0x000e620008000800 */
[CC--:B------:R-:W-:Y:S01]  /*17aa0*/  IADD3 R4, P4, PT, R8.reuse, R3.reuse, RZ ;  /* 0x0000000308047210 */ /* 0x0c0fe20007f9e0ff */
[----:B------:R-:W-:Y:S01]  /*17ab0*/  VIADD R82, R81, UR5 ;  /* 0x0000000551527c36 */ /* 0x000fe20008000000 */
[----:B------:R-:W-:Y:S01]  /*17ac0*/  P2R R87, PR, RZ, 0x20 ;  /* 0x00000020ff577803 */ /* 0x000fe20000000000 */
[----:B------:R2:W-:Y:S01]  /*17ad0*/  STL.64 [R1+0x100], R10 ;  /* 0x0001000a01007387 */ /* 0x0005e20000100a00 */
[-C--:B------:R-:W-:Y:S01]  /*17ae0*/  LEA.HI.X.SX32 R5, R8, R2.reuse, 0x1, P4 ;  /* 0x0000000208057211 */ /* 0x080fe200020f0eff */
[----:B------:R-:W-:Y:S01]  /*17af0*/  VIADD R83, R82, UR5 ;  /* 0x0000000552537c36 */ /* 0x000fe20008000000 */
[C---:B------:R-:W-:Y:S01]  /*17b00*/  IADD3 R92, P4, PT, R68.reuse, R3, RZ ;  /* 0x00000003445c7210 */ /* 0x040fe20007f9e0ff */
[----:B------:R-:W3:Y:S02]  /*17b10*/  LDCU UR7, c[0x0][0x39c] ;  /* 0x00007380ff0777ac */ /* 0x000ee40008000800 */
[----:B------:R-:W-:Y:S01]  /*17b20*/  VIADD R84, R83, UR5 ;  /* 0x0000000553547c36 */ /* 0x000fe20008000000 */
[----:B------:R-:W-:Y:S01]  /*17b30*/  LEA.HI.X.SX32 R93, R68, R2, 0x1, P4 ;  /* 0x00000002445d7211 */ /* 0x000fe200020f0eff */
[----:B------:R-:W4:Y:S02]  /*17b40*/  @!P0 SYNCS.CCTL.IV [UR13+0xc000] ;  /* 0x00c00000ff0089b1 */ /* 0x000f24000800000d */
[----:B----4-:R-:W-:Y:S01]  /*17b50*/  BAR.SYNC.DEFER_BLOCKING 0x0 ;  /* 0x0000000000007b1d */ /* 0x010fe20000010000 */
[----:B------:R-:W-:-:S04]  /*17b60*/  VIADD R85, R84, UR5 ;  /* 0x0000000554557c36 */ /* 0x000fc80008000000 */
[----:B------:R-:W-:Y:S01]  /*17b70*/  VIADD R68, R85, UR5 ;  /* 0x0000000555447c36 */ /* 0x000fe20008000000 */
[----:B------:R-:W4:Y:S01]  /*17b80*/  LDCU UR8, c[0x0][0x39c] ;  /* 0x00007380ff0877ac */ /* 0x000f220008000800 */
[----:B------:R-:W5:Y:S01]  /*17b90*/  @!P0 SYNCS.CCTL.IV [UR13+0xc008] ;  /* 0x00c00800ff0089b1 */ /* 0x000f62000800000d */
[----:B--2---:R-:W-:-:S04]  /*17ba0*/  IADD3 R10, P0, PT, R7, R3, RZ ;  /* 0x00000003070a7210 */ /* 0x004fc80007f1e0ff */
[----:B------:R-:W-:Y:S02]  /*17bb0*/  LEA.HI.X.SX32 R11, R7, R2, 0x1, P0 ;  /* 0x00000002070b7211 */ /* 0x000fe400000f0eff */
[----:B------:R-:W-:-:S03]  /*17bc0*/  IADD3 R90, P0, PT, R69, R3, RZ ;  /* 0x00000003455a7210 */ /* 0x000fc60007f1e0ff */
[----:B------:R-:W-:Y:S01]  /*17bd0*/  STL.64 [R1+0xf8], R10 ;  /* 0x0000f80a01007387 */ /* 0x000fe20000100a00 */
[----:B------:R-:W-:Y:S01]  /*17be0*/  LEA.HI.X.SX32 R91, R69, R2, 0x1, P0 ;  /* 0x00000002455b7211 */ /* 0x000fe200000f0eff */
[----:B------:R-:W-:Y:S02]  /*17bf0*/  VIADD R69, R68, UR5 ;  /* 0x0000000544457c36 */ /* 0x000fe40008000000 */
[----:B------:R2:W-:Y:S04]  /*17c00*/  STL.64 [R1+0xf0], R4 ;  /* 0x0000f00401007387 */ /* 0x0005e80000100a00 */
[----:B------:R0:W-:Y:S04]  /*17c10*/  STL.64 [R1+0xe8], R92 ;  /* 0x0000e85c01007387 */ /* 0x0001e80000100a00 */
[----:B------:R1:W-:Y:S01]  /*17c20*/  STL.64 [R1+0xe0], R90 ;  /* 0x0000e05a01007387 */ /* 0x0003e20000100a00 */
[----:B--2---:R-:W2:Y:S01]  /*17c30*/  LDTM.x64 R4, tmem[UR14] ;  /* 0x0000000e000479ee */ /* 0x004ea20008340000 */
[----:B------:R-:W2:Y:S01]  /*17c40*/  LDTM.x64 R132, tmem[UR14+0x40] ;  /* 0x0000400e008479ee */ /* 0x000ea20008340000 */
[----:B0-----:R-:W-:-:S02]  /*17c50*/  IADD3 R92, P4, PT, R70, R3, RZ ;  /* 0x00000003465c7210 */ /* 0x001fc40007f9e0ff */
[----:B-1----:R-:W-:Y:S02]  /*17c60*/  IADD3 R90, P0, PT, R71, R3, RZ ;  /* 0x00000003475a7210 */ /* 0x002fe40007f1e0ff */
[-C--:B------:R-:W-:Y:S01]  /*17c70*/  LEA.HI.X.SX32 R93, R70, R2.reuse, 0x1, P4 ;  /* 0x00000002465d7211 */ /* 0x080fe200020f0eff */
[----:B------:R-:W-:Y:S01]  /*17c80*/  VIADD R70, R69, UR5 ;  /* 0x0000000545467c36 */ /* 0x000fe20008000000 */
[----:B------:R-:W-:-:S03]  /*17c90*/  LEA.HI.X.SX32 R91, R71, R2, 0x1, P0 ;  /* 0x00000002475b7211 */ /* 0x000fc600000f0eff */
[----:B------:R0:W-:Y:S01]  /*17ca0*/  STL.64 [R1+0xd8], R92 ;  /* 0x0000d85c01007387 */ /* 0x0001e20000100a00 */
[----:B------:R-:W-:-:S03]  /*17cb0*/  VIADD R71, R70, UR5 ;  /* 0x0000000546477c36 */ /* 0x000fc60008000000 */
[----:B------:R1:W-:Y:S01]  /*17cc0*/  STL.64 [R1+0xd0], R90 ;  /* 0x0000d05a01007387 */ /* 0x0003e20000100a00 */
[CC--:B0-----:R-:W-:Y:S02]  /*17cd0*/  IADD3 R92, P4, PT, R72.reuse, R3.reuse, RZ ;  /* 0x00000003485c7210 */ /* 0x0c1fe40007f9e0ff */
        /* <DEDUP_REMOVED lines=16> */
[C---:B-1----:R-:W-:Y:S02]  /*17de0*/  IADD3 R90, P0, PT, R77.reuse, R3, RZ ;  /* 0x000000034d5a7210 */ /* 0x042fe40007f1e0ff */
[-C--:B------:R-:W-:Y:S02]  /*17df0*/  LEA.HI.X.SX32 R93, R76, R2.reuse, 0x1, P4 ;  /* 0x000000024c5d7211 */ /* 0x080fe400020f0eff */
[----:B------:R-:W-:-:S03]  /*17e00*/  LEA.HI.X.SX32 R91, R77, R2, 0x1, P0 ;  /* 0x000000024d5b7211 */ /* 0x000fc600000f0eff */
[----:B------:R0:W-:Y:S04]  /*17e10*/  STL.64 [R1+0xa8], R92 ;  /* 0x0000a85c01007387 */ /* 0x0001e80000100a00 */
[----:B------:R1:W-:Y:S01]  /*17e20*/  STL.64 [R1+0xa0], R90 ;  /* 0x0000a05a01007387 */ /* 0x0003e20000100a00 */
[CC--:B0-----:R-:W-:Y:S02]  /*17e30*/  IADD3 R92, P4, PT, R78.reuse, R3.reuse, RZ ;  /* 0x000000034e5c7210 */ /* 0x0c1fe40007f9e0ff */
[C---:B-1----:R-:W-:Y:S02]  /*17e40*/  IADD3 R90, P0, PT, R79.reuse, R3, RZ ;  /* 0x000000034f5a7210 */ /* 0x042fe40007f1e0ff */
[-C--:B------:R-:W-:Y:S02]  /*17e50*/  LEA.HI.X.SX32 R93, R78, R2.reuse, 0x1, P4 ;  /* 0x000000024e5d7211 */ /* 0x080fe400020f0eff */
[----:B------:R-:W-:-:S02]  /*17e60*/  LEA.HI.X.SX32 R91, R79, R2, 0x1, P0 ;  /* 0x000000024f5b7211 */ /* 0x000fc400000f0eff */
[CC--:B------:R-:W-:Y:S01]  /*17e70*/  IADD3 R76, P4, PT, R80.reuse, R3.reuse, RZ ;  /* 0x00000003504c7210 */ /* 0x0c0fe20007f9e0ff */
[----:B------:R0:W-:Y:S03]  /*17e80*/  STL.64 [R1+0x98], R92 ;  /* 0x0000985c01007387 */ /* 0x0001e60000100a00 */
[----:B------:R-:W-:Y:S01]  /*17e90*/  LEA.HI.X.SX32 R77, R80, R2, 0x1, P4 ;  /* 0x00000002504d7211 */ /* 0x000fe200020f0eff */
[----:B------:R1:W-:Y:S04]  /*17ea0*/  STL.64 [R1+0x90], R90 ;  /* 0x0000905a01007387 */ /* 0x0003e80000100a00 */
[----:B------:R2:W-:Y:S01]  /*17eb0*/  STL.64 [R1+0x88], R76 ;  /* 0x0000884c01007387 */ /* 0x0005e20000100a00 */
[----:B0-----:R-:W-:-:S02]  /*17ec0*/  IADD3 R92, P0, PT, R81, R3, RZ ;  /* 0x00000003515c7210 */ /* 0x001fc40007f1e0ff */
[CC--:B-1----:R-:W-:Y:S02]  /*17ed0*/  IADD3 R90, P4, PT, R82.reuse, R3.reuse, RZ ;  /* 0x00000003525a7210 */ /* 0x0c2fe40007f9e0ff */
[-C--:B------:R-:W-:Y:S02]  /*17ee0*/  LEA.HI.X.SX32 R93, R81, R2.reuse, 0x1, P0 ;  /* 0x00000002515d7211 */ /* 0x080fe400000f0eff */
[-C--:B------:R-:W-:Y:S01]  /*17ef0*/  LEA.HI.X.SX32 R91, R82, R2.reuse, 0x1, P4 ;  /* 0x00000002525b7211 */ /* 0x080fe200020f0eff */
[----:B--2---:R-:W-:Y:S01]  /*17f00*/  VIADD R76, R75, UR5 ;  /* 0x000000054b4c7c36 */ /* 0x004fe20008000000 */
[CC--:B------:R-:W-:Y:S01]  /*17f10*/  IADD3 R78, P0, PT, R83.reuse, R3.reuse, RZ ;  /* 0x00000003534e7210 */ /* 0x0c0fe20007f1e0ff */
[----:B------:R-:W-:Y:S02]  /*17f20*/  STL.64 [R1+0x80], R92 ;  /* 0x0000805c01007387 */ /* 0x000fe40000100a00 */
[----:B------:R-:W-:Y:S01]  /*17f30*/  VIADD R77, R76, UR5 ;  /* 0x000000054c4d7c36 */ /* 0x000fe20008000000 */
[----:B------:R-:W-:Y:S01]  /*17f40*/  LEA.HI.X.SX32 R79, R83, R2, 0x1, P0 ;  /* 0x00000002534f7211 */ /* 0x000fe200000f0eff */
[----:B------:R0:W-:Y:S01]  /*17f50*/  STL.64 [R1+0x78], R90 ;  /* 0x0000785a01007387 */ /* 0x0001e20000100a00 */
[----:B------:R-:W-:-:S03]  /*17f60*/  IADD3 R80, P0, PT, R85, R3, RZ ;  /* 0x0000000355507210 */ /* 0x000fc60007f1e0ff */
[----:B------:R1:W-:Y:S01]  /*17f70*/  STL.64 [R1+0x70], R78 ;  /* 0x0000704e01007387 */ /* 0x0003e20000100a00 */
[----:B------:R-:W-:Y:S02]  /*17f80*/  LEA.HI.X.SX32 R81, R85, R2, 0x1, P0 ;  /* 0x0000000255517211 */ /* 0x000fe400000f0eff */
[----:B0-----:R-:W-:-:S04]  /*17f90*/  IADD3 R90, P4, PT, R84, R3, RZ ;  /* 0x00000003545a7210 */ /* 0x001fc80007f9e0ff */
[----:B------:R-:W-:Y:S01]  /*17fa0*/  LEA.HI.X.SX32 R91, R84, R2, 0x1, P4 ;  /* 0x00000002545b7211 */ /* 0x000fe200020f0eff */
[----:B-1----:R-:W-:Y:S01]  /*17fb0*/  VIADD R78, R77, UR5 ;  /* 0x000000054d4e7c36 */ /* 0x002fe20008000000 */
[----:B------:R-:W-:-:S03]  /*17fc0*/  IADD3 R82, P4, PT, R68, R3, RZ ;  /* 0x0000000344527210 */ /* 0x000fc60007f9e0ff */
[----:B------:R-:W-:Y:S01]  /*17fd0*/  STL.64 [R1+0x68], R90 ;  /* 0x0000685a01007387 */ /* 0x000fe20000100a00 */
[----:B------:R-:W-:Y:S01]  /*17fe0*/  LEA.HI.X.SX32 R83, R68, R2, 0x1, P4 ;  /* 0x0000000244537211 */ /* 0x000fe200020f0eff */
[----:B------:R-:W-:Y:S02]  /*17ff0*/  VIADD R79, R78, UR5 ;  /* 0x000000054e4f7c36 */ /* 0x000fe40008000000 */
[----:B------:R0:W-:Y:S02]  /*18000*/  STL.64 [R1+0x60], R80 ;  /* 0x0000605001007387 */ /* 0x0001e40000100a00 */
[----:B------:R-:W-:Y:S02]  /*18010*/  VIADD R68, R79, UR5 ;  /* 0x000000054f447c36 */ /* 0x000fe40008000000 */
[----:B------:R1:W-:Y:S01]  /*18020*/  STL.64 [R1+0x58], R82 ;  /* 0x0000585201007387 */ /* 0x0003e20000100a00 */
[----:B0-----:R-:W-:-:S04]  /*18030*/  IADD3 R80, P0, PT, R69, R3, RZ ;  /* 0x0000000345507210 */ /* 0x001fc80007f1e0ff */
[----:B------:R-:W-:Y:S01]  /*18040*/  LEA.HI.X.SX32 R81, R69, R2, 0x1, P0 ;  /* 0x0000000245517211 */ /* 0x000fe200000f0eff */
[----:B------:R-:W-:Y:S01]  /*18050*/  VIADD R69, R68, UR5 ;  /* 0x0000000544457c36 */ /* 0x000fe20008000000 */
[----:B-1----:R-:W-:-:S03]  /*18060*/  IADD3 R82, P4, PT, R70, R3, RZ ;  /* 0x0000000346527210 */ /* 0x002fc60007f9e0ff */
[----:B------:R0:W-:Y:S01]  /*18070*/  STL.64 [R1+0x50], R80 ;  /* 0x0000505001007387 */ /* 0x0001e20000100a00 */
[----:B------:R-:W-:Y:S01]  /*18080*/  LEA.HI.X.SX32 R83, R70, R2, 0x1, P4 ;  /* 0x0000000246537211 */ /* 0x000fe200020f0eff */
[----:B------:R-:W-:-:S04]  /*18090*/  VIADD R70, R69, UR5 ;  /* 0x0000000545467c36 */ /* 0x000fc80008000000 */
        /* <DEDUP_REMOVED lines=22> */
[----:B------:R-:W-:-:S05]  /*18200*/  LEA.HI.X.SX32 R83, R76, R2, 0x1, P4 ;  /* 0x000000024c537211 */ /* 0x000fca00020f0eff */
[----:B------:R1:W-:Y:S01]  /*18210*/  STL.64 [R1+0x18], R82 ;  /* 0x0000185201007387 */ /* 0x0003e20000100a00 */
[----:B0-----:R-:W-:-:S04]  /*18220*/  IADD3 R80, P0, PT, R77, R3, RZ ;  /* 0x000000034d507210 */ /* 0x001fc80007f1e0ff */
[----:B------:R-:W-:Y:S02]  /*18230*/  LEA.HI.X.SX32 R81, R77, R2, 0x1, P0 ;  /* 0x000000024d517211 */ /* 0x000fe400000f0eff */
[----:B-1----:R-:W-:-:S03]  /*18240*/  IADD3 R82, P4, PT, R78, R3, RZ ;  /* 0x000000034e527210 */ /* 0x002fc60007f9e0ff */
[----:B------:R0:W-:Y:S01]  /*18250*/  STL.64 [R1+0x10], R80 ;  /* 0x0000105001007387 */ /* 0x0001e20000100a00 */
[----:B------:R-:W-:Y:S02]  /*18260*/  LEA.HI.X.SX32 R83, R78, R2, 0x1, P4 ;  /* 0x000000024e537211 */ /* 0x000fe400020f0eff */
[----:B------:R-:W-:-:S03]  /*18270*/  IADD3 R250, P4, PT, R68, R3, RZ ;  /* 0x0000000344fa7210 */ /* 0x000fc60007f9e0ff */
[----:B------:R-:W-:Y:S01]  /*18280*/  STL.64 [R1+0x8], R82 ;  /* 0x0000085201007387 */ /* 0x000fe20000100a00 */
[-C--:B------:R-:W-:Y:S01]  /*18290*/  LEA.HI.X.SX32 R251, R68, R2.reuse, 0x1, P4 ;  /* 0x0000000244fb7211 */ /* 0x080fe200020f0eff */
[----:B------:R-:W-:Y:S01]  /*182a0*/  VIADD R68, R75, UR5 ;  /* 0x000000054b447c36 */ /* 0x000fe20008000000 */
[CC--:B------:R-:W-:Y:S02]  /*182b0*/  IADD3 R244, P4, PT, R70.reuse, R3.reuse, RZ ;  /* 0x0000000346f47210 */ /* 0x0c0fe40007f9e0ff */
[CC--:B0-----:R-:W-:Y:S02]  /*182c0*/  IADD3 R80, P0, PT, R79.reuse, R3.reuse, RZ ;  /* 0x000000034f507210 */ /* 0x0c1fe40007f1e0ff */
[-C--:B------:R-:W-:Y:S02]  /*182d0*/  LEA.HI.X.SX32 R245, R70, R2.reuse, 0x1, P4 ;  /* 0x0000000246f57211 */ /* 0x080fe400020f0eff */
[----:B------:R-:W-:Y:S02]  /*182e0*/  LEA.HI.X.SX32 R81, R79, R2, 0x1, P0 ;  /* 0x000000024f517211 */ /* 0x000fe400000f0eff */
[----:B------:R-:W-:-:S02]  /*182f0*/  IADD3 R248, P0, PT, R69, R3, RZ ;  /* 0x0000000345f87210 */ /* 0x000fc40007f1e0ff */
[-C--:B------:R-:W-:Y:S01]  /*18300*/  IADD3 R240, P4, PT, R72, R3.reuse, RZ ;  /* 0x0000000348f07210 */ /* 0x080fe20007f9e0ff */
[----:B------:R-:W-:Y:S01]  /*18310*/  STL.64 [R1], R80 ;  /* 0x0000005001007387 */ /* 0x000fe20000100a00 */
[-C--:B------:R-:W-:Y:S01]  /*18320*/  LEA.HI.X.SX32 R249, R69, R2.reuse, 0x1, P0 ;  /* 0x0000000245f97211 */ /* 0x080fe200000f0eff */
[----:B------:R-:W-:Y:S01]  /*18330*/  VIADD R69, R68, UR5 ;  /* 0x0000000544457c36 */ /* 0x000fe20008000000 */
[-C--:B------:R-:W-:Y:S01]  /*18340*/  IADD3 R242, P0, PT, R71, R3.reuse, RZ ;  /* 0x0000000347f27210 */ /* 0x080fe20007f1e0ff */
[----:B------:R-:W-:Y:S01]  /*18350*/  STL [R1+0x3a8], R250 ;  /* 0x0003a8fa01007387 */ /* 0x000fe20000100800 */
[-C--:B------:R-:W-:Y:S01]  /*18360*/  LEA.HI.X.SX32 R241, R72, R2.reuse, 0x1, P4 ;  /* 0x0000000248f17211 */ /* 0x080fe200020f0eff */
[----:B------:R-:W-:Y:S01]  /*18370*/  VIADD R70, R69, UR5 ;  /* 0x0000000545467c36 */ /* 0x000fe20008000000 */
[-C--:B------:R-:W-:Y:S01]  /*18380*/  LEA.HI.X.SX32 R243, R71, R2.reuse, 0x1, P0 ;  /* 0x0000000247f37211 */ /* 0x080fe200000f0eff */
[----:B------:R-:W-:Y:S01]  /*18390*/  STL [R1+0x39c], R251 ;  /* 0x00039cfb01007387 */ /* 0x000fe20000100800 */
[CC--:B------:R-:W-:Y:S01]  /*183a0*/  IADD3 R238, P0, PT, R73.reuse, R3.reuse, RZ ;  /* 0x0000000349ee7210 */ /* 0x0c0fe20007f1e0ff */
[----:B------:R-:W-:Y:S01]  /*183b0*/  VIADD R71, R70, UR5 ;  /* 0x0000000546477c36 */ /* 0x000fe20008000000 */
[CC--:B------:R-:W-:Y:S01]  /*183c0*/  IADD3 R236, P4, PT, R74.reuse, R3.reuse, RZ ;  /* 0x000000034aec7210 */ /* 0x0c0fe20007f9e0ff */
[----:B------:R-:W-:Y:S01]  /*183d0*/  STL [R1+0x3c0], R248 ;  /* 0x0003c0f801007387 */ /* 0x000fe20000100800 */
[-C--:B------:R-:W-:Y:S01]  /*183e0*/  LEA.HI.X.SX32 R239, R73, R2.reuse, 0x1, P0 ;  /* 0x0000000249ef7211 */ /* 0x080fe200000f0eff */
[----:B------:R-:W-:Y:S01]  /*183f0*/  VIADD R72, R71, UR5 ;  /* 0x0000000547487c36 */ /* 0x000fe20008000000 */
[----:B------:R-:W-:Y:S01]  /*18400*/  IADD3 R234, P0, PT, R75, R3, RZ ;  /* 0x000000034bea7210 */ /* 0x000fe20007f1e0ff */
[----:B------:R-:W-:Y:S01]  /*18410*/  STL [R1+0x398], R249 ;  /* 0x000398f901007387 */ /* 0x000fe20000100800 */
[----:B------:R-:W-:-:S02]  /*18420*/  LEA.HI.X.SX32 R237, R74, R2, 0x1, P4 ;  /* 0x000000024aed7211 */ /* 0x000fc400020f0eff */
[----:B------:R-:W-:Y:S01]  /*18430*/  LEA.HI.X.SX32 R235, R75, R2, 0x1, P0 ;  /* 0x000000024beb7211 */ /* 0x000fe200000f0eff */
[----:B------:R-:W-:Y:S01]  /*18440*/  STL.64 [R1+0x3a0], R244 ;  /* 0x0003a0f401007387 */ /* 0x000fe20000100a00 */
[----:B------:R-:W-:-:S03]  /*18450*/  IADD3 R232, P4, PT, R68, R3, RZ ;  /* 0x0000000344e87210 */ /* 0x000fc60007f9e0ff */
[----:B------:R-:W-:Y:S04]  /*18460*/  STL.64 [R1+0x3b0], R242 ;  /* 0x0003b0f201007387 */ /* 0x000fe80000100a00 */
[----:B------:R-:W-:Y:S04]  /*18470*/  STL [R1+0x3d8], R240 ;  /* 0x0003d8f001007387 */ /* 0x000fe80000100800 */
[----:B------:R-:W-:Y:S04]  /*18480*/  STL [R1+0x394], R241 ;  /* 0x000394f101007387 */ /* 0x000fe80000100800 */
[----:B------:R-:W-:Y:S04]  /*18490*/  STL.64 [R1+0x3b8], R238 ;  /* 0x0003b8ee01007387 */ /* 0x000fe80000100a00 */
[----:B------:R-:W-:Y:S04]  /*184a0*/  STL [R1+0x390], R237 ;  /* 0x000390ed01007387 */ /* 0x000fe80000100800 */
[----:B------:R0:W-:Y:S04]  /*184b0*/  STL.64 [R1+0x3c8], R234 ;  /* 0x0003c8ea01007387 */ /* 0x0001e80000100a00 */
[----:B0-----:R-:W2:Y:S01]  /*184c0*/  LDL.LU.64 R234, [R1+0x100] ;  /* 0x0001000001ea7983 */ /* 0x001ea20000300a00 */
[----:B------:R-:W-:-:S02]  /*184d0*/  IADD3 R230, P0, PT, R69, R3, RZ ;  /* 0x0000000345e67210 */ /* 0x000fc40007f1e0ff */
[-C--:B------:R-:W-:Y:S01]  /*184e0*/  LEA.HI.X.SX32 R233, R68, R2.reuse, 0x1, P4 ;  /* 0x0000000244e97211 */ /* 0x080fe200020f0eff */
[----:B------:R-:W-:Y:S01]  /*184f0*/  VIADD R68, R72, UR5 ;  /* 0x0000000548447c36 */ /* 0x000fe20008000000 */
[-C--:B------:R-:W-:Y:S02]  /*18500*/  IADD3 R228, P4, PT, R70, R3.reuse, RZ ;  /* 0x0000000346e47210 */ /* 0x080fe40007f9e0ff */
[-C--:B------:R-:W-:Y:S01]  /*18510*/  LEA.HI.X.SX32 R231, R69, R2.reuse, 0x1, P0 ;  /* 0x0000000245e77211 */ /* 0x080fe200000f0eff */
[----:B------:R-:W-:Y:S01]  /*18520*/  VIADD R69, R68, UR5 ;  /* 0x0000000544457c36 */ /* 0x000fe20008000000 */
[-C--:B------:R-:W-:Y:S02]  /*18530*/  IADD3 R226, P0, PT, R71, R3.reuse, RZ ;  /* 0x0000000347e27210 */ /* 0x080fe40007f1e0ff */
[----:B------:R-:W-:Y:S01]  /*18540*/  LEA.HI.X.SX32 R229, R70, R2, 0x1, P4 ;  /* 0x0000000246e57211 */ /* 0x000fe200020f0eff */
[----:B------:R-:W-:Y:S01]  /*18550*/  VIADD R70, R69, UR5 ;  /* 0x0000000545467c36 */ /* 0x000fe20008000000 */
[----:B------:R-:W-:-:S02]  /*18560*/  IADD3 R224, P4, PT, R72, R3, RZ ;  /* 0x0000000348e07210 */ /* 0x000fc40007f9e0ff */
[-C--:B------:R-:W-:Y:S01]  /*18570*/  LEA.HI.X.SX32 R227, R71, R2.reuse, 0x1, P0 ;  /* 0x0000000247e37211 */ /* 0x080fe200000f0eff */
[----:B------:R-:W-:Y:S01]  /*18580*/  VIADD R71, R70, UR5 ;  /* 0x0000000546477c36 */ /* 0x000fe20008000000 */
[-C--:B------:R-:W-:Y:S02]  /*18590*/  IADD3 R222, P0, PT, R68, R3.reuse, RZ ;  /* 0x0000000344de7210 */ /* 0x080fe40007f1e0ff */
[-C--:B------:R-:W-:Y:S02]  /*185a0*/  LEA.HI.X.SX32 R225, R72, R2.reuse, 0x1, P4 ;  /* 0x0000000248e17211 */ /* 0x080fe400020f0eff */
[-C--:B------:R-:W-:Y:S02]  /*185b0*/  IADD3 R220, P4, PT, R69, R3.reuse, RZ ;  /* 0x0000000345dc7210 */ /* 0x080fe40007f9e0ff */
[----:B------:R-:W-:Y:S01]  /*185c0*/  LEA.HI.X.SX32 R223, R68, R2, 0x1, P0 ;  /* 0x0000000244df7211 */ /* 0x000fe200000f0eff */
[----:B------:R-:W-:Y:S01]  /*185d0*/  VIADD R68, R71, UR5 ;  /* 0x0000000547447c36 */ /* 0x000fe20008000000 */
[----:B------:R-:W-:-:S02]  /*185e0*/  IADD3 R216, P0, PT, R70, R3, RZ ;  /* 0x0000000346d87210 */ /* 0x000fc40007f1e0ff */
[-C--:B------:R-:W-:Y:S01]  /*185f0*/  LEA.HI.X.SX32 R221, R69, R2.reuse, 0x1, P4 ;  /* 0x0000000245dd7211 */ /* 0x080fe200020f0eff */
[----:B------:R-:W-:Y:S01]  /*18600*/  VIADD R69, R68, UR5 ;  /* 0x0000000544457c36 */ /* 0x000fe20008000000 */
[CC--:B------:R-:W-:Y:S02]  /*18610*/  IADD3 R212, P4, PT, R71.reuse, R3.reuse, RZ ;  /* 0x0000000347d47210 */ /* 0x0c0fe40007f9e0ff */
[-C--:B------:R-:W-:Y:S02]  /*18620*/  LEA.HI.X.SX32 R217, R70, R2.reuse, 0x1, P0 ;  /* 0x0000000246d97211 */ /* 0x080fe400000f0eff */
[----:B------:R-:W-:Y:S02]  /*18630*/  LEA.HI.X.SX32 R213, R71, R2, 0x1, P4 ;  /* 0x0000000247d57211 */ /* 0x000fe400020f0eff */
[----:B------:R-:W-:Y:S02]  /*18640*/  IADD3 R208, P4, PT, R68, R3, RZ ;  /* 0x0000000344d07210 */ /* 0x000fe40007f9e0ff */
[----:B------:R-:W-:-:S02]  /*18650*/  F2FP.SATFINITE.E4M3.F32.PACK_AB_MERGE_C R245, R17, R16, RZ ;  /* 0x0000001011f5723e */ /* 0x000fc400048070ff */
[----:B------:R-:W-:Y:S02]  /*18660*/  LEA.HI.X.SX32 R209, R68, R2, 0x1, P4 ;  /* 0x0000000244d17211 */ /* 0x000fe400020f0eff */
[----:B------:R-:W-:Y:S02]  /*18670*/  IADD3 R204, P4, PT, R69, R3, RZ ;  /* 0x0000000345cc7210 */ /* 0x000fe40007f9e0ff */
[----:B------:R-:W-:Y:S02]  /*18680*/  F2FP.SATFINITE.E4M3.F32.PACK_AB_MERGE_C R244, R11, R10, RZ ;  /* 0x0000000a0bf4723e */ /* 0x000fe400048070ff */
[----:B------:R-:W-:Y:S02]  /*18690*/  LEA.HI.X.SX32 R205, R69, R2, 0x1, P4 ;  /* 0x0000000245cd7211 */ /* 0x000fe400020f0eff */
[----:B------:R-:W-:Y:S01]  /*186a0*/  ISETP.LT.AND P0, PT, R86, UR4, !P1 ;  /* 0x0000000456007c0c */ /* 0x000fe2000cf01270 */
[----:B------:R-:W0:Y:S01]  /*186b0*/  LDCU UR4, c[0x0][0x39c] ;  /* 0x00007380ff0477ac */ /* 0x000e220008000800 */
[----:B------:R-:W-:-:S02]  /*186c0*/  F2FP.SATFINITE.E4M3.F32.PACK_AB_MERGE_C R238, R23, R22, RZ ;  /* 0x0000001617ee723e */ /* 0x000fc400048070ff */
[----:B------:R-:W-:Y:S02]  /*186d0*/  F2FP.SATFINITE.E4M3.F32.PACK_AB_MERGE_C R239, R25, R24, RZ ;  /* 0x0000001819ef723e */ /* 0x000fe400048070ff */
[----:B------:R-:W-:Y:S02]  /*186e0*/  F2FP.SATFINITE.E4M3.F32.PACK_AB_MERGE_C R240, R27, R26, RZ ;  /* 0x0000001a1bf0723e */ /* 0x000fe400048070ff */
[----:B------:R-:W-:Y:S02]  /*186f0*/  F2FP.SATFINITE.E4M3.F32.PACK_AB_MERGE_C R242, R29, R28, RZ ;  /* 0x0000001c1df2723e */ /* 0x000fe400048070ff */
[----:B------:R-:W-:Y:S02]  /*18700*/  F2FP.SATFINITE.E4M3.F32.PACK_AB_MERGE_C R243, R31, R30, RZ ;  /* 0x0000001e1ff3723e */ /* 0x000fe400048070ff */
[----:B------:R-:W-:Y:S02]  /*18710*/  F2FP.SATFINITE.E4M3.F32.PACK_AB_MERGE_C R248, R33, R32, RZ ;  /* 0x0000002021f8723e */ /* 0x000fe400048070ff */
[----:B------:R-:W-:-:S02]  /*18720*/  F2FP.SATFINITE.E4M3.F32.PACK_AB_MERGE_C R251, R35, R34, RZ ;  /* 0x0000002223fb723e */ /* 0x000fc400048070ff */
[----:B------:R-:W-:Y:S02]  /*18730*/  F2FP.SATFINITE.E4M3.F32.PACK_AB_MERGE_C R250, R37, R36, RZ ;  /* 0x0000002425fa723e */ /* 0x000fe400048070ff */
[----:B------:R-:W-:Y:S02]  /*18740*/  F2FP.SATFINITE.E4M3.F32.PACK_AB_MERGE_C R249, R39, R38, RZ ;  /* 0x0000002627f9723e */ /* 0x000fe400048070ff */
[----:B------:R-:W-:Y:S02]  /*18750*/  F2FP.SATFINITE.E4M3.F32.PACK_AB_MERGE_C R241, R41, R40, RZ ;  /* 0x0000002829f1723e */ /* 0x000fe400048070ff */
[----:B------:R-:W-:Y:S01]  /*18760*/  F2FP.SATFINITE.E4M3.F32.PACK_AB_MERGE_C R237, R43, R42, RZ ;  /* 0x0000002a2bed723e */ /* 0x000fe200048070ff */
[----:B--2---:R1:W-:Y:S04]  /*18770*/  STL.64 [R1+0x428], R234 ;  /* 0x000428ea01007387 */ /* 0x0043e80000100a00 */
[----:B------:R2:W-:Y:S04]  /*18780*/  STL [R1+0x38c], R233 ;  /* 0x00038ce901007387 */ /* 0x0005e80000100800 */
[----:B------:R0:W-:Y:S04]  /*18790*/  STL.64 [R1+0x3d0], R230 ;  /* 0x0003d0e601007387 */ /* 0x0001e80000100a00 */
[----:B------:R3:W-:Y:S01]  /*187a0*/  STL [R1+0x388], R229 ;  /* 0x000388e501007387 */ /* 0x0007e20000100800 */
[----:B-1----:R-:W-:Y:S01]  /*187b0*/  IMAD.MOV.U32 R234, RZ, RZ, R88 ;  /* 0x000000ffffea7224 */ /* 0x002fe200078e0058 */
[----:B--2---:R-:W-:Y:S01]  /*187c0*/  F2FP.SATFINITE.E4M3.F32.PACK_AB_MERGE_C R233, R45, R44, RZ ;  /* 0x0000002c2de9723e */ /* 0x004fe200048070ff */
[----:B------:R-:W-:Y:S01]  /*187d0*/  IMAD.MOV.U32 R235, RZ, RZ, R89 ;  /* 0x000000ffffeb7224 */ /* 0x000fe200078e0059 */
[----:B------:R1:W-:Y:S04]  /*187e0*/  STL.64 [R1+0x3e0], R226 ;  /* 0x0003e0e201007387 */ /* 0x0003e80000100a00 */
[----:B------:R2:W-:Y:S01]  /*187f0*/  STL [R1+0x384], R225 ;  /* 0x000384e101007387 */ /* 0x0005e20000100800 */
[----:B0-----:R-:W-:-:S02]  /*18800*/  F2FP.SATFINITE.E4M3.F32.PACK_AB_MERGE_C R230, R19, R18, RZ ;  /* 0x0000001213e6723e */ /* 0x001fc400048070ff */
[----:B------:R-:W-:Y:S01]  /*18810*/  F2FP.SATFINITE.E4M3.F32.PACK_AB_MERGE_C R231, R21, R20, RZ ;  /* 0x0000001415e7723e */ /* 0x000fe200048070ff */
[----:B------:R-:W-:Y:S01]  /*18820*/  STL.64 [R1+0x3f0], R222 ;  /* 0x0003f0de01007387 */ /* 0x000fe20000100a00 */
[----:B---3--:R-:W-:-:S03]  /*18830*/  F2FP.SATFINITE.E4M3.F32.PACK_AB_MERGE_C R229, R47, R46, RZ ;  /* 0x0000002e2fe5723e */ /* 0x008fc600048070ff */
[----:B------:R0:W-:Y:S01]  /*18840*/  STL [R1+0x380], R221 ;  /* 0x000380dd01007387 */ /* 0x0001e20000100800 */
[----:B-1----:R-:W-:Y:S02]  /*18850*/  F2FP.SATFINITE.E4M3.F32.PACK_AB_MERGE_C R226, R13, R12, RZ ;  /* 0x0000000c0de2723e */ /* 0x002fe400048070ff */
[----:B------:R-:W-:Y:S01]  /*18860*/  F2FP.SATFINITE.E4M3.F32.PACK_AB_MERGE_C R227, R15, R14, RZ ;  /* 0x0000000e0fe3723e */ /* 0x000fe200048070ff */
[----:B------:R1:W-:Y:S01]  /*18870*/  STL.64 [R1+0x3f8], R216 ;  /* 0x0003f8d801007387 */ /* 0x0003e20000100a00 */
[----:B--2---:R-:W-:-:S03]  /*18880*/  F2FP.SATFINITE.E4M3.F32.PACK_AB_MERGE_C R225, R49, R48, RZ ;  /* 0x0000003031e1723e */ /* 0x004fc600048070ff */
[----:B------:R-:W-:Y:S01]  /*18890*/  STL [R1+0x37c], R213 ;  /* 0x00037cd501007387 */ /* 0x000fe20000100800 */
[----:B0-----:R-:W-:-:S03]  /*188a0*/  F2FP.SATFINITE.E4M3.F32.PACK_AB_MERGE_C R221, R51, R50, RZ ;  /* 0x0000003233dd723e */ /* 0x001fc600048070ff */
[----:B------:R0:W-:Y:S01]  /*188b0*/  STL.64 [R1+0x400], R208 ;  /* 0x000400d001007387 */ /* 0x0001e20000100a00 */
[----:B-1----:R-:W-:Y:S01]  /*188c0*/  F2FP.SATFINITE.E4M3.F32.PACK_AB_MERGE_C R216, R5, R4, RZ ;  /* 0x0000000405d8723e */ /* 0x002fe200048070ff */
[----:B------:R-:W-:Y:S02]  /*188d0*/  VIADD R4, R69, UR5 ;  /* 0x0000000545047c36 */ /* 0x000fe40008000000 */
[----:B------:R1:W-:Y:S01]  /*188e0*/  STL [R1+0x378], R205 ;  /* 0x000378cd01007387 */ /* 0x0003e20000100800 */
[----:B------:R-:W-:Y:S01]  /*188f0*/  F2FP.SATFINITE.E4M3.F32.PACK_AB_MERGE_C R217, R7, R6, RZ ;  /* 0x0000000607d9723e */ /* 0x000fe200048070ff */
[C---:B------:R-:W-:Y:S01]  /*18900*/  VIADD R5, R4.reuse, UR5 ;  /* 0x0000000504057c36 */ /* 0x040fe20008000000 */
[----:B------:R-:W-:Y:S01]  /*18910*/  IADD3 R200, P4, PT, R4, R3, RZ ;  /* 0x0000000304c87210 */ /* 0x000fe20007f9e0ff */
[----:B------:R-:W-:Y:S01]  /*18920*/  STL.64 [R1+0x418], R226 ;  /* 0x000418e201007387 */ /* 0x000fe20000100a00 */
[----:B0-----:R-:W-:Y:S01]  /*18930*/  IMAD.MOV.U32 R208, RZ, RZ, R87 ;  /* 0x000000ffffd07224 */ /* 0x001fe200078e0057 */
[----:B------:R-:W-:-:S02]  /*18940*/  F2FP.SATFINITE.E4M3.F32.PACK_AB_MERGE_C R209, R9, R8, RZ ;  /* 0x0000000809d1723e */ /* 0x000fc400048070ff */
[----:B------:R-:W-:Y:S01]  /*18950*/  LEA.HI.X.SX32 R201, R4, R2, 0x1, P4 ;  /* 0x0000000204c97211 */ /* 0x000fe200020f0eff */
[C---:B------:R-:W-:Y:S01]  /*18960*/  VIADD R4, R5.reuse, UR5 ;  /* 0x0000000505047c36 */ /* 0x040fe20008000000 */
[-C--:B------:R-:W-:Y:S01]  /*18970*/  IADD3 R196, P4, PT, R5, R3.reuse, RZ ;  /* 0x0000000305c47210 */ /* 0x080fe20007f9e0ff */
[----:B------:R-:W0:Y:S01]  /*18980*/  LDTM.x64 R68, tmem[UR14+0x80] ;  /* 0x0000800e004479ee */ /* 0x000e220008340000 */
[----:B------:R-:W-:Y:S01]  /*18990*/  F2FP.SATFINITE.E4M3.F32.PACK_AB_MERGE_C R213, R53, R52, RZ ;  /* 0x0000003435d5723e */ /* 0x000fe200048070ff */
[----:B------:R-:W-:Y:S01]  /*189a0*/  STL.64 [R1+0x408], R200 ;  /* 0x000408c801007387 */ /* 0x000fe20000100a00 */
[----:B------:R-:W-:Y:S01]  /*189b0*/  LEA.HI.X.SX32 R197, R5, R2, 0x1, P4 ;  /* 0x0000000205c57211 */ /* 0x000fe200020f0eff */
[C---:B------:R-:W-:Y:S01]  /*189c0*/  VIADD R5, R4.reuse, UR5 ;  /* 0x0000000504057c36 */ /* 0x040fe20008000000 */
[----:B------:R-:W-:Y:S01]  /*189d0*/  IADD3 R198, P4, PT, R4, R3, RZ ;  /* 0x0000000304c67210 */ /* 0x000fe20007f9e0ff */
[----:B------:R-:W-:Y:S01]  /*189e0*/  STL [R1+0x410], R245 ;  /* 0x000410f501007387 */ /* 0x000fe20000100800 */
[----:B-1----:R-:W-:-:S02]  /*189f0*/  F2FP.SATFINITE.E4M3.F32.PACK_AB_MERGE_C R205, R55, R54, RZ ;  /* 0x0000003637cd723e */ /* 0x002fc400048070ff */
[-C--:B------:R-:W-:Y:S01]  /*18a00*/  LEA.HI.X.SX32 R199, R4, R2.reuse, 0x1, P4 ;  /* 0x0000000204c77211 */ /* 0x080fe200020f0eff */
[C---:B------:R-:W-:Y:S01]  /*18a10*/  VIADD R4, R5.reuse, UR5 ;  /* 0x0000000505047c36 */ /* 0x040fe20008000000 */
[CC--:B------:R-:W-:Y:S01]  /*18a20*/  IADD3 R202, P4, PT, R5.reuse, R3.reuse, RZ ;  /* 0x0000000305ca7210 */ /* 0x0c0fe20007f9e0ff */
[----:B------:R-:W-:Y:S03]  /*18a30*/  STL [R1+0x420], R244 ;  /* 0x000420f401007387 */ /* 0x000fe60000100800 */
[-C--:B------:R-:W-:Y:S01]  /*18a40*/  LEA.HI.X.SX32 R203, R5, R2.reuse, 0x1, P4 ;  /* 0x0000000205cb7211 */ /* 0x080fe200020f0eff */
[C---:B------:R-:W-:Y:S01]  /*18a50*/  VIADD R5, R4.reuse, UR5 ;  /* 0x0000000504057c36 */ /* 0x040fe20008000000 */
[CC--:B------:R-:W-:Y:S01]  /*18a60*/  IADD3 R206, P4, PT, R4.reuse, R3.reuse, RZ ;  /* 0x0000000304ce7210 */ /* 0x0c0fe20007f9e0ff */
[----:B------:R1:W-:Y:S03]  /*18a70*/  STL [R1+0x374], R197 ;  /* 0x000374c501007387 */ /* 0x0003e60000100800 */
[-C--:B------:R-:W-:Y:S01]  /*18a80*/  LEA.HI.X.SX32 R207, R4, R2.reuse, 0x1, P4 ;  /* 0x0000000204cf7211 */ /* 0x080fe200020f0eff */
[C---:B------:R-:W-:Y:S01]  /*18a90*/  VIADD R4, R5.reuse, UR5 ;  /* 0x0000000505047c36 */ /* 0x040fe20008000000 */
[CC--:B------:R-:W-:Y:S01]  /*18aa0*/  IADD3 R210, P4, PT, R5.reuse, R3.reuse, RZ ;  /* 0x0000000305d27210 */ /* 0x0c0fe20007f9e0ff */
[----:B------:R2:W-:Y:S02]  /*18ab0*/  STL [R1+0x370], R203 ;  /* 0x000370cb01007387 */ /* 0x0005e40000100800 */
[C---:B------:R-:W-:Y:S01]  /*18ac0*/  VIADD R252, R4.reuse, UR5 ;  /* 0x0000000504fc7c36 */ /* 0x040fe20008000000 */
[----:B------:R-:W-:Y:S01]  /*18ad0*/  LEA.HI.X.SX32 R211, R5, R2, 0x1, P4 ;  /* 0x0000000205d37211 */ /* 0x000fe200020f0eff */
[----:B------:R3:W-:Y:S01]  /*18ae0*/  STL [R1+0x36c], R207 ;  /* 0x00036ccf01007387 */ /* 0x0007e20000100800 */
[----:B------:R-:W-:-:S02]  /*18af0*/  IADD3 R214, P4, PT, R4, R3, RZ ;  /* 0x0000000304d67210 */ /* 0x000fc40007f9e0ff */
[----:B------:R-:W-:Y:S02]  /*18b00*/  F2FP.SATFINITE.E4M3.F32.PACK_AB_MERGE_C R5, R65, R64, RZ ;  /* 0x000000404105723e */ /* 0x000fe400048070ff */
[----:B------:R-:W-:Y:S02]  /*18b10*/  LEA.HI.X.SX32 R215, R4, R2, 0x1, P4 ;  /* 0x0000000204d77211 */ /* 0x000fe400020f0eff */
[C---:B------:R-:W-:Y:S02]  /*18b20*/  IADD3 R218, P4, PT, R252.reuse, R3, RZ ;  /* 0x00000003fcda7210 */ /* 0x040fe40007f9e0ff */
[----:B------:R-:W-:Y:S02]  /*18b30*/  F2FP.SATFINITE.E4M3.F32.PACK_AB_MERGE_C R4, R67, R66, RZ ;  /* 0x000000424304723e */ /* 0x000fe400048070ff */
[----:B------:R-:W-:Y:S02]  /*18b40*/  LEA.HI.X.SX32 R219, R252, R2, 0x1, P4 ;  /* 0x00000002fcdb7211 */ /* 0x000fe400020f0eff */
[----:B------:R-:W-:-:S02]  /*18b50*/  ISETP.LT.AND P4, PT, R0, UR19, !P1 ;  /* 0x0000001300007c0c */ /* 0x000fc4000cf81270 */
[----:B-1----:R-:W-:Y:S01]  /*18b60*/  F2FP.SATFINITE.E4M3.F32.PACK_AB_MERGE_C R197, R57, R56, RZ ;  /* 0x0000003839c5723e */ /* 0x002fe200048070ff */
[----:B------:R1:W-:Y:S01]  /*18b70*/  STL [R1+0x368], R219 ;  /* 0x000368db01007387 */ /* 0x0003e20000100800 */
[----:B--2---:R-:W-:Y:S02]  /*18b80*/  F2FP.SATFINITE.E4M3.F32.PACK_AB_MERGE_C R203, R59, R58, RZ ;  /* 0x0000003a3bcb723e */ /* 0x004fe400048070ff */
[----:B---3--:R-:W-:Y:S01]  /*18b90*/  F2FP.SATFINITE.E4M3.F32.PACK_AB_MERGE_C R207, R61, R60, RZ ;  /* 0x0000003c3dcf723e */ /* 0x008fe200048070ff */
[----:B------:R-:W2:Y:S04]  /*18ba0*/  LDL.LU.64 R244, [R1+0xf8] ;  /* 0x0000f80001f47983 */ /* 0x000ea80000300a00 */
[----:B------:R-:W-:Y:S01]  /*18bb0*/  STL [R1+0x140], R5 ;  /* 0x0001400501007387 */ /* 0x000fe20000100800 */
[----:B-1----:R-:W-:-:S03]  /*18bc0*/  F2FP.SATFINITE.E4M3.F32.PACK_AB_MERGE_C R219, R63, R62, RZ ;  /* 0x0000003e3fdb723e */ /* 0x002fc600048070ff */
[----:B------:R-:W3:Y:S04]  /*18bd0*/  LDL.LU.64 R222, [R1+0xf0] ;  /* 0x0000f00001de7983 */ /* 0x000ee80000300a00 */
[----:B------:R1:W-:Y:S01]  /*18be0*/  STL [R1+0x138], R4 ;  /* 0x0001380401007387 */ /* 0x0003e20000100800 */
[----:B------:R-:W-:Y:S01]  /*18bf0*/  VIADD R252, R252, UR5 ;  /* 0x00000005fcfc7c36 */ /* 0x000fe20008000000 */
[----:B------:R-:W-:Y:S02]  /*18c00*/  PRMT R200, R216, 0x9910, RZ ;  /* 0x00009910d8c87816 */ /* 0x000fe400000000ff */
[----:B------:R-:W2:Y:S01]  /*18c10*/  LDL.LU.64 R226, [R1+0xe8] ;  /* 0x0000e80001e27983 */ /* 0x000ea20000300a00 */
[----:B-1----:R-:W1:Y:S01]  /*18c20*/  LDTM.x64 R4, tmem[UR14+0xc0] ;  /* 0x0000c00e000479ee */ /* 0x002e620008340000 */
[----:B------:R-:W-:-:S02]  /*18c30*/  NOP ;  /* 0x0000000000007918 */ /* 0x000fc40000000000 */
[----:B------:R0:W-:Y:S02]  /*18c40*/  @P4 STG.E.U8 desc[UR26][R246.64], R216 ;  /* 0x000000d8f6004986 */ /* 0x0001e4000c10111a */
[----:B0-----:R-:W-:-:S05]  /*18c50*/  VIADD R246, R0, 0x6 ;  /* 0x0000000600f67836 */ /* 0x001fca0000000000 */
[----:B------:R-:W-:Y:S01]  /*18c60*/  ISETP.LT.AND P4, PT, R246, UR4, !P1 ;  /* 0x00000004f6007c0c */ /* 0x000fe2000cf81270 */
[----:B------:R-:W0:Y:S01]  /*18c70*/  LDCU UR4, c[0x0][0x39c] ;  /* 0x00007380ff0477ac */ /* 0x000e220008000800 */
[----:B------:R-:W-:-:S04]  /*18c80*/  IADD3 R246, P5, PT, R252, R3, RZ ;  /* 0x00000003fcf67210 */ /* 0x000fc80007fbe0ff */
[----:B------:R-:W-:Y:S02]  /*18c90*/  LEA.HI.X.SX32 R247, R252, R2, 0x1, P5 ;  /* 0x00000002fcf77211 */ /* 0x000fe400028f0eff */
[----:B------:R-:W-:Y:S02]  /*18ca0*/  ISETP.NE.AND P5, PT, R208, RZ, PT ;  /* 0x000000ffd000720c */ /* 0x000fe40003fa5270 */
[----:B------:R-:W-:Y:S02]  /*18cb0*/  SHF.R.S32.HI R208, RZ, 0x8, R200 ;  /* 0x00000008ffd07819 */ /* 0x000fe400000114c8 */
[----:B------:R-:W2:Y:S04]  /*18cc0*/  LDL.LU.64 R200, [R1+0xe0] ;  /* 0x0000e00001c87983 */ /* 0x000ea80000300a00 */
[----:B------:R0:W-:Y:S04]  /*18cd0*/  @P6 STG.E.U8 desc[UR26][R234.64], R208 ;  /* 0x000000d0ea006986 */ /* 0x0001e8000c10111a */
[----:B0-----:R-:W2:Y:S01]  /*18ce0*/  LDL.LU.64 R234, [R1+0x428] ;  /* 0x0004280001ea7983 */ /* 0x001ea20000300a00 */
[----:B------:R-:W-:-:S05]  /*18cf0*/  VIADD R208, R0, 0x7 ;  /* 0x0000000700d07836 */ /* 0x000fca0000000000 */
[----:B------:R-:W-:Y:S01]  /*18d00*/  ISETP.LT.AND P6, PT, R208, UR4, !P1 ;  /* 0x00000004d0007c0c */ /* 0x000fe2000cfc1270 */
[----:B------:R-:W0:Y:S01]  /*18d10*/  LDCU UR4, c[0x0][0x39c] ;  /* 0x00007380ff0477ac */ /* 0x000e220008000800 */
[----:B------:R-:W-:Y:S01]  /*18d20*/  VIADD R208, R0, 0x8 ;  /* 0x0000000800d07836 */ /* 0x000fe20000000000 */
[----:B--2---:R2:W-:Y:S04]  /*18d30*/  @P3 STG.E.U8 desc[UR26][R234.64], R217 ;  /* 0x000000d9ea003986 */ /* 0x0045e8000c10111a */
[----:B0-----:R-:W-:Y:S01]  /*18d40*/  ISETP.LT.AND P3, PT, R208, UR4, !P1 ;  /* 0x00000004d0007c0c */ /* 0x001fe2000cf61270 */
[----:B------:R-:W0:Y:S01]  /*18d50*/  LDCU UR4, c[0x0][0x39c] ;  /* 0x00007380ff0477ac */ /* 0x000e220008000800 */
[----:B------:R-:W-:-:S04]  /*18d60*/  PRMT R208, R217, 0x9910, RZ ;  /* 0x00009910d9d07816 */ /* 0x000fc800000000ff */
[----:B------:R-:W-:Y:S01]  /*18d70*/  SHF.R.S32.HI R208, RZ, 0x8, R208 ;  /* 0x00000008ffd07819 */ /* 0x000fe200000114d0 */
[----:B--2---:R-:W2:Y:S04]  /*18d80*/  LDL.LU.64 R234, [R1+0xd8] ;  /* 0x0000d80001ea7983 */ /* 0x004ea80000300a00 */
[----:B------:R-:W2:Y:S04]  /*18d90*/  LDL.LU.64 R216, [R1+0xd0] ;  /* 0x0000d00001d87983 */ /* 0x000ea80000300a00 */
[----:B------:R0:W-:Y:S04]  /*18da0*/  @P5 STG.E.U8 desc[UR26][R244.64], R208 ;  /* 0x000000d0f4005986 */ /* 0x0001e8000c10111a */
[----:B0-----:R-:W2:Y:S01]  /*18db0*/  LDL.LU R244, [R1+0x420] ;  /* 0x0004200001f47983 */ /* 0x001ea20000300800 */
[----:B------:R-:W-:-:S05]  /*18dc0*/  VIADD R208, R0, 0x9 ;  /* 0x0000000900d07836 */ /* 0x000fca0000000000 */
[----:B------:R-:W-:Y:S01]  /*18dd0*/  ISETP.LT.AND P5, PT, R208, UR4, !P1 ;  /* 0x00000004d0007c0c */ /* 0x000fe2000cfa1270 */
[----:B------:R-:W0:Y:S01]  /*18de0*/  LDCU UR4, c[0x0][0x39c] ;  /* 0x00007380ff0477ac */ /* 0x000e220008000800 */
[----:B------:R-:W-:Y:S01]  /*18df0*/  VIADD R208, R0, 0xa ;  /* 0x0000000a00d07836 */ /* 0x000fe20000000000 */
[----:B---3--:R3:W-:Y:S04]  /*18e00*/  @P2 STG.E.U8 desc[UR26][R222.64], R209 ;  /* 0x000000d1de002986 */ /* 0x0087e8000c10111a */
[----:B---3--:R-:W3:Y:S01]  /*18e10*/  LDL.LU.64 R222, [R1+0xc8] ;  /* 0x0000c80001de7983 */ /* 0x008ee20000300a00 */
[----:B0-----:R-:W-:Y:S01]  /*18e20*/  ISETP.LT.AND P2, PT, R208, UR4, !P1 ;  /* 0x00000004d0007c0c */ /* 0x001fe2000cf41270 */
[----:B------:R-:W0:Y:S01]  /*18e30*/  LDCU UR4, c[0x0][0x39c] ;  /* 0x00007380ff0477ac */ /* 0x000e220008000800 */
[----:B------:R-:W-:-:S04]  /*18e40*/  PRMT R208, R209, 0x9910, RZ ;  /* 0x00009910d1d07816 */ /* 0x000fc800000000ff */
[----:B------:R-:W-:-:S05]  /*18e50*/  SHF.R.S32.HI R208, RZ, 0x8, R208 ;  /* 0x00000008ffd07819 */ /* 0x000fca00000114d0 */
[----:B------:R0:W-:Y:S04]  /*18e60*/  @P0 STG.E.U8 desc[UR26][R226.64], R208 ;  /* 0x000000d0e2000986 */ /* 0x0001e8000c10111a */
[----:B0-----:R-:W3:Y:S01]  /*18e70*/  LDL.LU.64 R226, [R1+0x418] ;  /* 0x0004180001e27983 */ /* 0x001ee20000300a00 */
[----:B------:R-:W-:-:S03]  /*18e80*/  VIADD R245, R0, 0xb ;  /* 0x0000000b00f57836 */ /* 0x000fc60000000000 */
[----:B------:R-:W4:Y:S02]  /*18e90*/  LDL.LU.64 R208, [R1+0xc0] ;  /* 0x0000c00001d07983 */ /* 0x000f240000300a00 */
[----:B------:R-:W-:Y:S01]  /*18ea0*/  ISETP.LT.AND P0, PT, R245, UR4, !P1 ;  /* 0x00000004f5007c0c */ /* 0x000fe2000cf01270 */
[----:B------:R-:W0:Y:S01]  /*18eb0*/  LDCU UR4, c[0x0][0x39c] ;  /* 0x00007380ff0477ac */ /* 0x000e220008000800 */
[----:B--2---:R2:W-:Y:S02]  /*18ec0*/  @P4 STG.E.U8 desc[UR26][R200.64], R244 ;  /* 0x000000f4c8004986 */ /* 0x0045e4000c10111a */
[----:B--2---:R-:W-:-:S05]  /*18ed0*/  VIADD R200, R0, 0xc ;  /* 0x0000000c00c87836 */ /* 0x004fca0000000000 */
[----:B0-----:R-:W-:Y:S01]  /*18ee0*/  ISETP.LT.AND P4, PT, R200, UR4, !P1 ;  /* 0x00000004c8007c0c */ /* 0x001fe2000cf81270 */
[----:B------:R-:W0:Y:S01]  /*18ef0*/  LDCU UR4, c[0x0][0x39c] ;  /* 0x00007380ff0477ac */ /* 0x000e220008000800 */
[----:B------:R-:W-:Y:S02]  /*18f00*/  PRMT R200, R244, 0x9910, RZ ;  /* 0x00009910f4c87816 */ /* 0x000fe400000000ff */
[----:B------:R-:W2:Y:S02]  /*18f10*/  LDL.LU.64 R244, [R1+0xb8] ;  /* 0x0000b80001f47983 */ /* 0x000ea40000300a00 */
[----:B------:R-:W-:-:S05]  /*18f20*/  SHF.R.S32.HI R200, RZ, 0x8, R200 ;  /* 0x00000008ffc87819 */ /* 0x000fca00000114c8 */
[----:B------:R0:W-:Y:S02]  /*18f30*/  @P6 STG.E.U8 desc[UR26][R234.64], R200 ;  /* 0x000000c8ea006986 */ /* 0x0001e4000c10111a */
[----:B0-----:R-:W-:Y:S02]  /*18f40*/  VIADD R200, R0, 0xd ;  /* 0x0000000d00c87836 */ /* 0x001fe40000000000 */
[----:B------:R-:W5:Y:S03]  /*18f50*/  LDL.LU.64 R234, [R1+0xb0] ;  /* 0x0000b00001ea7983 */ /* 0x000f660000300a00 */
        /* <DEDUP_REMOVED lines=9> */
[----:B------:R0:W-:Y:S02]  /*18ff0*/  @P5 STG.E.U8 desc[UR26][R222.64], R200 ;  /* 0x000000c8de005986 */ /* 0x0001e4000c10111a */
[----:B0-----:R-:W-:Y:S02]  /*19000*/  VIADD R200, R0, 0xf ;  /* 0x0000000f00c87836 */ /* 0x001fe40000000000 */
[----:B------:R-:W3:Y:S03]  /*19010*/  LDL.LU.64 R222, [R1+0xa0] ;  /* 0x0000a00001de7983 */ /* 0x000ee60000300a00 */
[----:B------:R-:W-:Y:S01]  /*19020*/  ISETP.LT.AND P5, PT, R200, UR4, !P1 ;  /* 0x00000004c8007c0c */ /* 0x000fe2000cfa1270 */
[----:B------:R-:W0:Y:S01]  /*19030*/  LDCU UR4, c[0x0][0x39c] ;  /* 0x00007380ff0477ac */ /* 0x000e220008000800 */
[----:B----4-:R4:W-:Y:S01]  /*19040*/  @P2 STG.E.U8 desc[UR26][R208.64], R227 ;  /* 0x000000e3d0002986 */ /* 0x0109e2000c10111a */
[----:B------:R-:W-:Y:S01]  /*19050*/  VIADD R200, R0, 0x10 ;  /* 0x0000001000c87836 */ /* 0x000fe20000000000 */
[----:B----4-:R-:W-:-:S04]  /*19060*/  PRMT R208, R227, 0x9910, RZ ;  /* 0x00009910e3d07816 */ /* 0x010fc800000000ff */
[----:B------:R-:W-:Y:S02]  /*19070*/  SHF.R.S32.HI R209, RZ, 0x8, R208 ;  /* 0x00000008ffd17819 */ /* 0x000fe400000114d0 */
[----:B0-----:R-:W-:Y:S01]  /*19080*/  ISETP.LT.AND P2, PT, R200, UR4, !P1 ;  /* 0x00000004c8007c0c */ /* 0x001fe2000cf41270 */
[----:B------:R-:W0:Y:S01]  /*19090*/  LDCU UR4, c[0x0][0x39c] ;  /* 0x00007380ff0477ac */ /* 0x000e220008000800 */
[----:B------:R-:W4:Y:S04]  /*190a0*/  LDL.LU.64 R200, [R1+0x98] ;  /* 0x0000980001c87983 */ /* 0x000f280000300a00 */
[----:B------:R-:W3:Y:S04]  /*190b0*/  LDL.LU.64 R226, [R1+0x90] ;  /* 0x0000900001e27983 */ /* 0x000ee80000300a00 */
[----:B--2---:R2:W-:Y:S04]  /*190c0*/  @P0 STG.E.U8 desc[UR26][R244.64], R209 ;  /* 0x000000d1f4000986 */ /* 0x0045e8000c10111a */
[----:B--2---:R-:W5:Y:S01]  /*190d0*/  LDL.LU R245, [R1+0x410] ;  /* 0x0004100001f57983 */ /* 0x004f620000300800 */
[----:B------:R-:W-:-:S05]  /*190e0*/  VIADD R208, R0, 0x11 ;  /* 0x0000001100d07836 */ /* 0x000fca0000000000 */
[----:B0-----:R-:W-:Y:S01]  /*190f0*/  ISETP.LT.AND P0, PT, R208, UR4, !P1 ;  /* 0x00000004d0007c0c */ /* 0x001fe2000cf01270 */
[----:B------:R-:W0:Y:S01]  /*19100*/  LDCU UR4, c[0x0][0x39c] ;  /* 0x00007380ff0477ac */ /* 0x000e220008000800 */
[----:B------:R-:W-:Y:S01]  /*19110*/  VIADD R208, R0, 0x12 ;  /* 0x0000001200d07836 */ /* 0x000fe20000000000 */
[----:B-----5:R2:W-:Y:S04]  /*19120*/  @P4 STG.E.U8 desc[UR26][R234.64], R245 ;  /* 0x000000f5ea004986 */ /* 0x0205e8000c10111a */
[----:B0-----:R-:W-:Y:S01]  /*19130*/  ISETP.LT.AND P4, PT, R208, UR4, !P1 ;  /* 0x00000004d0007c0c */ /* 0x001fe2000cf81270 */
[----:B------:R-:W0:Y:S01]  /*19140*/  LDCU UR4, c[0x0][0x39c] ;  /* 0x00007380ff0477ac */ /* 0x000e220008000800 */
[----:B------:R-:W-:Y:S01]  /*19150*/  PRMT R208, R245, 0x9910, RZ ;  /* 0x00009910f5d07816 */ /* 0x000fe200000000ff */
[----:B--2---:R-:W2:Y:S04]  /*19160*/  LDL.LU.64 R234, [R1+0x88] ;  /* 0x0000880001ea7983 */ /* 0x004ea80000300a00 */
[----:B------:R-:W5:Y:S01]  /*19170*/  LDL.LU.64 R244, [R1+0x80] ;  /* 0x0000800001f47983 */ /* 0x000f620000300a00 */
[----:B------:R-:W-:Y:S01]  /*19180*/  SHF.R.S32.HI R209, RZ, 0x8, R208 ;  /* 0x00000008ffd17819 */ /* 0x000fe200000114d0 */
[----:B------:R-:W-:-:S04]  /*19190*/  VIADD R208, R0, 0x13 ;  /* 0x0000001300d07836 */ /* 0x000fc80000000000 */
[----:B---3--:R3:W-:Y:S01]  /*191a0*/  @P6 STG.E.U8 desc[UR26][R216.64], R209 ;  /* 0x000000d1d8006986 */ /* 0x0087e2000c10111a */
[----:B0-----:R-:W-:Y:S01]  /*191b0*/  ISETP.LT.AND P6, PT, R208, UR4, !P1 ;  /* 0x00000004d0007c0c */ /* 0x001fe2000cfc1270 */
[----:B------:R-:W0:Y:S01]  /*191c0*/  LDCU UR4, c[0x0][0x39c] ;  /* 0x00007380ff0477ac */ /* 0x000e220008000800 */
[----:B------:R-:W-:Y:S01]  /*191d0*/  VIADD R208, R0, 0x14 ;  /* 0x0000001400d07836 */ /* 0x000fe20000000000 */
[----:B------:R0:W-:Y:S04]  /*191e0*/  @P3 STG.E.U8 desc[UR26][R222.64], R230 ;  /* 0x000000e6de003986 */ /* 0x0001e8000c10111a */
[----:B0-----:R-:W-:Y:S01]  /*191f0*/  ISETP.LT.AND P3, PT, R208, UR4, !P1 ;  /* 0x00000004d0007c0c */ /* 0x001fe2000cf61270 */
[----:B------:R-:W0:Y:S01]  /*19200*/  LDCU UR4, c[0x0][0x39c] ;  /* 0x00007380ff0477ac */ /* 0x000e220008000800 */
[----:B---3--:R-:W3:Y:S04]  /*19210*/  LDL.LU.64 R208, [R1+0x78] ;  /* 0x0000780001d07983 */ /* 0x008ee80000300a00 */
[----:B------:R-:W3:Y:S01]  /*19220*/  LDL.LU.64 R222, [R1+0x70] ;  /* 0x0000700001de7983 */ /* 0x000ee20000300a00 */
[----:B------:R-:W-:-:S04]  /*19230*/  PRMT R216, R230, 0x9910, RZ ;  /* 0x00009910e6d87816 */ /* 0x000fc800000000ff */
[----:B------:R-:W-:Y:S01]  /*19240*/  SHF.R.S32.HI R217, RZ, 0x8, R216 ;  /* 0x00000008ffd97819 */ /* 0x000fe200000114d8 */
[----:B------:R-:W-:-:S04]  /*19250*/  VIADD R216, R0, 0x15 ;  /* 0x0000001500d87836 */ /* 0x000fc80000000000 */
[----:B----4-:R4:W-:Y:S01]  /*19260*/  @P5 STG.E.U8 desc[UR26][R200.64], R217 ;  /* 0x000000d9c8005986 */ /* 0x0109e2000c10111a */
[----:B0-----:R-:W-:Y:S01]  /*19270*/  ISETP.LT.AND P5, PT, R216, UR4, !P1 ;  /* 0x00000004d8007c0c */ /* 0x001fe2000cfa1270 */
[----:B------:R-:W0:Y:S02]  /*19280*/  LDCU UR4, c[0x0][0x39c] ;  /* 0x00007380ff0477ac */ /* 0x000e240008000800 */
[----:B------:R1:W-:Y:S04]  /*19290*/  @P2 STG.E.U8 desc[UR26][R226.64], R231 ;  /* 0x000000e7e2002986 */ /* 0x0003e8000c10111a */
[----:B----4-:R-:W4:Y:S04]  /*192a0*/  LDL.LU.64 R200, [R1+0x408] ;  /* 0x0004080001c87983 */ /* 0x010f280000300a00 */
[----:B-1----:R-:W4:Y:S01]  /*192b0*/  LDL.LU.64 R226, [R1+0x68] ;  /* 0x0000680001e27983 */ /* 0x002f220000300a00 */
[----:B------:R-:W-:-:S05]  /*192c0*/  VIADD R216, R0, 0x16 ;  /* 0x0000001600d87836 */ /* 0x000fca0000000000 */
[----:B0-----:R-:W-:Y:S01]  /*192d0*/  ISETP.LT.AND P2, PT, R216, UR4, !P1 ;  /* 0x00000004d8007c0c */ /* 0x001fe2000cf41270 */
[----:B------:R-:W0:Y:S01]  /*192e0*/  LDCU UR4, c[0x0][0x39c] ;  /* 0x00007380ff0477ac */ /* 0x000e220008000800 */
[----:B------:R-:W-:Y:S02]  /*192f0*/  PRMT R216, R231, 0x9910, RZ ;  /* 0x00009910e7d87816 */ /* 0x000fe400000000ff */
[----:B------:R-:W4:Y:S02]  /*19300*/  LDL.LU.64 R230, [R1+0x60] ;  /* 0x0000600001e67983 */ /* 0x000f240000300a00 */
[----:B------:R-:W-:Y:S01]  /*19310*/  SHF.R.S32.HI R217, RZ, 0x8, R216 ;  /* 0x00000008ffd97819 */ /* 0x000fe200000114d8 */
[----:B------:R-:W-:-:S04]  /*19320*/  VIADD R216, R0, 0x17 ;  /* 0x0000001700d87836 */ /* 0x000fc80000000000 */
[----:B--2---:R-:W-:Y:S04]  /*19330*/  @P0 STG.E.U8 desc[UR26][R234.64], R217 ;  /* 0x000000d9ea000986 */ /* 0x004fe8000c10111a */
[----:B-----5:R1:W-:Y:S04]  /*19340*/  @P4 STG.E.U8 desc[UR26][R244.64], R238 ;  /* 0x000000eef4004986 */ /* 0x0203e8000c10111a */
[----:B-1----:R-:W2:Y:S01]  /*19350*/  LDL.LU.64 R244, [R1+0x58] ;  /* 0x0000580001f47983 */ /* 0x002ea20000300a00 */
[----:B0-----:R-:W-:Y:S01]  /*19360*/  ISETP.LT.AND P0, PT, R216, UR4, !P1 ;  /* 0x00000004d8007c0c */ /* 0x001fe2000cf01270 */
[----:B------:R-:W0:Y:S01]  /*19370*/  LDCU UR4, c[0x0][0x39c] ;  /* 0x00007380ff0477ac */ /* 0x000e220008000800 */
[----:B------:R-:W-:Y:S01]  /*19380*/  VIADD R216, R0, 0x18 ;  /* 0x0000001800d87836 */ /* 0x000fe20000000000 */
[----:B------:R-:W5:Y:S04]  /*19390*/  LDL.LU.64 R234, [R1+0x50] ;  /* 0x0000500001ea7983 */ /* 0x000f680000300a00 */
[----:B0-----:R-:W-:Y:S01]  /*193a0*/  ISETP.LT.AND P4, PT, R216, UR4, !P1 ;  /* 0x00000004d8007c0c */ /* 0x001fe2000cf81270 */
[----:B------:R-:W0:Y:S01]  /*193b0*/  LDCU UR4, c[0x0][0x39c] ;  /* 0x00007380ff0477ac */ /* 0x000e220008000800 */
[----:B------:R-:W-:-:S04]  /*193c0*/  PRMT R216, R238, 0x9910, RZ ;  /* 0x00009910eed87816 */ /* 0x000fc800000000ff */
[----:B------:R-:W-:Y:S01]  /*193d0*/  SHF.R.S32.HI R217, RZ, 0x8, R216 ;  /* 0x00000008ffd97819 */ /* 0x000fe200000114d8 */
[----:B------:R-:W-:-:S04]  /*193e0*/  VIADD R216, R0, 0x19 ;  /* 0x0000001900d87836 */ /* 0x000fc80000000000 */
[----:B---3--:R1:W-:Y:S01]  /*193f0*/  @P6 STG.E.U8 desc[UR26][R208.64], R217 ;  /* 0x000000d9d0006986 */ /* 0x0083e2000c10111a */
[----:B0-----:R-:W-:Y:S01]  /*19400*/  ISETP.LT.AND P6, PT, R216, UR4, !P1 ;  /* 0x00000004d8007c0c */ /* 0x001fe2000cfc1270 */
[----:B------:R-:W0:Y:S01]  /*19410*/  LDCU UR4, c[0x0][0x39c] ;  /* 0x00007380ff0477ac */ /* 0x000e220008000800 */
[----:B------:R-:W-:Y:S01]  /*19420*/  VIADD R216, R0, 0x1a ;  /* 0x0000001a00d87836 */ /* 0x000fe20000000000 */
[----:B------:R3:W-:Y:S04]  /*19430*/  @P3 STG.E.U8 desc[UR26][R222.64], R239 ;  /* 0x000000efde003986 */ /* 0x0007e8000c10111a */
[----:B-1----:R-:W5:Y:S01]  /*19440*/  LDL.LU.64 R208, [R1+0x400] ;  /* 0x0004000001d07983 */ /* 0x002f620000300a00 */
[----:B0-----:R-:W-:Y:S01]  /*19450*/  ISETP.LT.AND P3, PT, R216, UR4, !P1 ;  /* 0x00000004d8007c0c */ /* 0x001fe2000cf61270 */
[----:B------:R-:W0:Y:S02]  /*19460*/  LDCU UR4, c[0x0][0x39c] ;  /* 0x00007380ff0477ac */ /* 0x000e240008000800 */
[----:B------:R-:W5:Y:S01]  /*19470*/  LDL.LU.64 R216, [R1+0x48] ;  /* 0x0000480001d87983 */ /* 0x000f620000300a00 */
[----:B---3--:R-:W-:-:S03]  /*19480*/  PRMT R222, R239, 0x9910, RZ ;  /* 0x00009910efde7816 */ /* 0x008fc600000000ff */
[----:B------:R-:W3:Y:S01]  /*19490*/  LDL.LU.64 R238, [R1+0x40] ;  /* 0x0000400001ee7983 */ /* 0x000ee20000300a00 */
[----:B------:R-:W-:Y:S01]  /*194a0*/  SHF.R.S32.HI R223, RZ, 0x8, R222 ;  /* 0x00000008ffdf7819 */ /* 0x000fe200000114de */
[----:B------:R-:W-:-:S04]  /*194b0*/  VIADD R222, R0, 0x1b ;  /* 0x0000001b00de7836 */ /* 0x000fc80000000000 */
[----:B----4-:R1:W-:Y:S01]  /*194c0*/  @P5 STG.E.U8 desc[UR26][R226.64], R223 ;  /* 0x000000dfe2005986 */ /* 0x0103e2000c10111a */
[----:B0-----:R-:W-:Y:S01]  /*194d0*/  ISETP.LT.AND P5, PT, R222, UR4, !P1 ;  /* 0x00000004de007c0c */ /* 0x001fe2000cfa1270 */
[----:B------:R-:W0:Y:S01]  /*194e0*/  LDCU UR4, c[0x0][0x39c] ;  /* 0x00007380ff0477ac */ /* 0x000e220008000800 */
[----:B------:R-:W-:Y:S01]  /*194f0*/  VIADD R222, R0, 0x1c ;  /* 0x0000001c00de7836 */ /* 0x000fe20000000000 */
[----:B------:R-:W-:Y:S01]  /*19500*/  @P2 STG.E.U8 desc[UR26][R230.64], R240 ;  /* 0x000000f0e6002986 */ /* 0x000fe2000c10111a */
[----:B-1----:R-:W-:-:S03]  /*19510*/  PRMT R226, R240, 0x9910, RZ ;  /* 0x00009910f0e27816 */ /* 0x002fc600000000ff */
[----:B0-----:R-:W-:Y:S01]  /*19520*/  ISETP.LT.AND P2, PT, R222, UR4, !P1 ;  /* 0x00000004de007c0c */ /* 0x001fe2000cf41270 */
[----:B------:R-:W0:Y:S01]  /*19530*/  LDCU UR4, c[0x0][0x39c] ;  /* 0x00007380ff0477ac */ /* 0x000e220008000800 */
[----:B------:R-:W4:Y:S01]  /*19540*/  LDL.LU.64 R222, [R1+0x38] ;  /* 0x0000380001de7983 */ /* 0x000f220000300a00 */
[----:B------:R-:W-:Y:S01]  /*19550*/  SHF.R.S32.HI R227, RZ, 0x8, R226 ;  /* 0x00000008ffe37819 */ /* 0x000fe200000114e2 */
[----:B------:R-:W-:-:S04]  /*19560*/  VIADD R226, R0, 0x1d ;  /* 0x0000001d00e27836 */ /* 0x000fc80000000000 */
[----:B--2---:R1:W-:Y:S04]  /*19570*/  @P0 STG.E.U8 desc[UR26][R244.64], R227 ;  /* 0x000000e3f4000986 */ /* 0x0043e8000c10111a */
[----:B-1----:R-:W2:Y:S01]  /*19580*/  LDL.LU.64 R244, [R1+0x30] ;  /* 0x0000300001f47983 */ /* 0x002ea20000300a00 */
[----:B0-----:R-:W-:Y:S01]  /*19590*/  ISETP.LT.AND P0, PT, R226, UR4, !P1 ;  /* 0x00000004e2007c0c */ /* 0x001fe2000cf01270 */
[----:B------:R-:W0:Y:S01]  /*195a0*/  LDCU UR4, c[0x0][0x39c] ;  /* 0x00007380ff0477ac */ /* 0x000e220008000800 */
[----:B------:R-:W-:Y:S01]  /*195b0*/  VIADD R226, R0, 0x1e ;  /* 0x0000001e00e27836 */ /* 0x000fe20000000000 */
[----:B-----5:R1:W-:Y:S01]  /*195c0*/  @P4 STG.E.U8 desc[UR26][R234.64], R242 ;  /* 0x000000f2ea004986 */ /* 0x0203e2000c10111a */
[----:B------:R-:W-:-:S03]  /*195d0*/  PRMT R230, R242, 0x9910, RZ ;  /* 0x00009910f2e67816 */ /* 0x000fc600000000ff */
[----:B0-----:R-:W-:Y:S01]  /*195e0*/  ISETP.LT.AND P4, PT, R226, UR4, !P1 ;  /* 0x00000004e2007c0c */ /* 0x001fe2000cf81270 */
[----:B------:R-:W0:Y:S01]  /*195f0*/  LDCU UR4, c[0x0][0x39c] ;  /* 0x00007380ff0477ac */ /* 0x000e220008000800 */
[----:B------:R-:W5:Y:S01]  /*19600*/  LDL.LU.64 R226, [R1+0x28] ;  /* 0x0000280001e27983 */ /* 0x000f620000300a00 */
[----:B-1----:R-:W-:Y:S01]  /*19610*/  SHF.R.S32.HI R235, RZ, 0x8, R230 ;  /* 0x00000008ffeb7819 */ /* 0x002fe200000114e6 */
[----:B------:R-:W-:Y:S02]  /*19620*/  VIADD R234, R0, 0x1f ;  /* 0x0000001f00ea7836 */ /* 0x000fe40000000000 */
[----:B------:R-:W5:Y:S04]  /*19630*/  LDL.LU.64 R230, [R1+0x20] ;  /* 0x0000200001e67983 */ /* 0x000f680000300a00 */
[----:B------:R1:W-:Y:S01]  /*19640*/  @P6 STG.E.U8 desc[UR26][R216.64], R235 ;  /* 0x000000ebd8006986 */ /* 0x0003e2000c10111a */
[----:B0-----:R-:W-:Y:S01]  /*19650*/  ISETP.LT.AND P6, PT, R234, UR4, !P1 ;  /* 0x00000004ea007c0c */ /* 0x001fe2000cfc1270 */
[----:B------:R-:W0:Y:S01]  /*19660*/  LDCU UR4, c[0x0][0x39c] ;  /* 0x00007380ff0477ac */ /* 0x000e220008000800 */
[----:B------:R-:W-:Y:S01]  /*19670*/  VIADD R234, R0, 0x20 ;  /* 0x0000002000ea7836 */ /* 0x000fe20000000000 */
[----:B---3--:R3:W-:Y:S04]  /*19680*/  @P3 STG.E.U8 desc[UR26][R238.64], R243 ;  /* 0x000000f3ee003986 */ /* 0x0087e8000c10111a */
[----:B-1----:R-:W5:Y:S01]  /*19690*/  LDL.LU.64 R216, [R1+0x3f8] ;  /* 0x0003f80001d87983 */ /* 0x002f620000300a00 */
[----:B0-----:R-:W-:Y:S01]  /*196a0*/  ISETP.LT.AND P3, PT, R234, UR4, !P1 ;  /* 0x00000004ea007c0c */ /* 0x001fe2000cf61270 */
[----:B------:R-:W0:Y:S02]  /*196b0*/  LDCU UR4, c[0x0][0x39c] ;  /* 0x00007380ff0477ac */ /* 0x000e240008000800 */
[----:B------:R-:W5:Y:S01]  /*196c0*/  LDL.LU.64 R234, [R1+0x18] ;  /* 0x0000180001ea7983 */ /* 0x000f620000300a00 */
[----:B---3--:R-:W-:-:S05]  /*196d0*/  PRMT R238, R243, 0x9910, RZ ;  /* 0x00009910f3ee7816 */ /* 0x008fca00000000ff */
[----:B------:R-:W-:Y:S02]  /*196e0*/  IMAD.MOV.U32 R240, RZ, RZ, R238 ;  /* 0x000000fffff07224 */ /* 0x000fe400078e00ee */
[----:B------:R-:W3:Y:S03]  /*196f0*/  LDL.LU.64 R238, [R1+0x10] ;  /* 0x0000100001ee7983 */ /* 0x000ee60000300a00 */
[----:B------:R-:W-:-:S05]  /*19700*/  SHF.R.S32.HI R242, RZ, 0x8, R240 ;  /* 0x00000008fff27819 */ /* 0x000fca00000114f0 */
[----:B----4-:R1:W-:Y:S04]  /*19710*/  @P5 STG.E.U8 desc[UR26][R222.64], R242 ;  /* 0x000000f2de005986 */ /* 0x0103e8000c10111a */
[----:B-1----:R-:W4:Y:S04]  /*19720*/  LDL.LU.64 R222, [R1+0x3f0] ;  /* 0x0003f00001de7983 */ /* 0x002f280000300a00 */
[----:B------:R-:W4:Y:S01]  /*19730*/  LDL.LU.64 R242, [R1+0x8] ;  /* 0x0000080001f27983 */ /* 0x000f220000300a00 */
[----:B------:R-:W-:-:S05]  /*19740*/  VIADD R240, R0, 0x21 ;  /* 0x0000002100f07836 */ /* 0x000fca0000000000 */
[----:B0-----:R-:W-:Y:S01]  /*19750*/  ISETP.LT.AND P5, PT, R240, UR4, !P1 ;  /* 0x00000004f0007c0c */ /* 0x001fe2000cfa1270 */
[----:B------:R-:W0:Y:S01]  /*19760*/  LDCU UR4, c[0x0][0x39c] ;  /* 0x00007380ff0477ac */ /* 0x000e220008000800 */
[----:B------:R-:W-:Y:S01]  /*19770*/  VIADD R240, R0, 0x22 ;  /* 0x0000002200f07836 */ /* 0x000fe20000000000 */
[----:B--2---:R1:W-:Y:S04]  /*19780*/  @P2 STG.E.U8 desc[UR26][R244.64], R248 ;  /* 0x000000f8f4002986 */ /* 0x0043e8000c10111a */
[----:B-1----:R-:W2:Y:S01]  /*19790*/  LDL.LU.64 R244, [R1] ;  /* 0x0000000001f47983 */ /* 0x002ea20000300a00 */
[----:B0-----:R-:W-:Y:S01]  /*197a0*/  ISETP.LT.AND P2, PT, R240, UR4, !P1 ;  /* 0x00000004f0007c0c */ /* 0x001fe2000cf41270 */
[----:B------:R-:W0:Y:S01]  /*197b0*/  LDCU UR4, c[0x0][0x39c] ;  /* 0x00007380ff0477ac */ /* 0x000e220008000800 */
[----:B------:R-:W-:Y:S01]  /*197c0*/  PRMT R240, R248, 0x9910, RZ ;  /* 0x00009910f8f07816 */ /* 0x000fe200000000ff */
[----:B------:R-:W-:-:S03]  /*197d0*/  VIADD R248, R0, 0x23 ;  /* 0x0000002300f87836 */ /* 0x000fc60000000000 */
[----:B------:R-:W-:-:S05]  /*197e0*/  SHF.R.S32.HI R240, RZ, 0x8, R240 ;  /* 0x00000008fff07819 */ /* 0x000fca00000114f0 */
[----:B-----5:R1:W-:Y:S01]  /*197f0*/  @P0 STG.E.U8 desc[UR26][R226.64], R240 ;  /* 0x000000f0e2000986 */ /* 0x0203e2000c10111a */
[----:B0-----:R-:W-:Y:S01]  /*19800*/  ISETP.LT.AND P0, PT, R248, UR4, !P1 ;  /* 0x00000004f8007c0c */ /* 0x001fe2000cf01270 */
[----:B------:R-:W0:Y:S01]  /*19810*/  LDCU UR4, c[0x0][0x39c] ;  /* 0x00007380ff0477ac */ /* 0x000e220008000800 */
[----:B------:R-:W-:Y:S01]  /*19820*/  VIADD R248, R0, 0x24 ;  /* 0x0000002400f87836 */ /* 0x000fe20000000000 */
[----:B------:R5:W-:Y:S04]  /*19830*/  @P4 STG.E.U8 desc[UR26][R230.64], R251 ;  /* 0x000000fbe6004986 */ /* 0x000be8000c10111a */
[----:B-1----:R-:W2:Y:S04]  /*19840*/  LDL.LU.64 R226, [R1+0x3e0] ;  /* 0x0003e00001e27983 */ /* 0x002ea80000300a00 */
[----:B------:R-:W2:Y:S04]  /*19850*/  LDL.LU R240, [R1+0x3d8] ;  /* 0x0003d80001f07983 */ /* 0x000ea80000300800 */
[----:B-----5:R-:W5:Y:S01]  /*19860*/  LDL.LU.64 R230, [R1+0x3d0] ;  /* 0x0003d00001e67983 */ /* 0x020f620000300a00 */
[----:B0-----:R-:W-:Y:S01]  /*19870*/  ISETP.LT.AND P4, PT, R248, UR4, !P1 ;  /* 0x00000004f8007c0c */ /* 0x001fe2000cf81270 */
[----:B------:R-:W0:Y:S01]  /*19880*/  LDCU UR4, c[0x0][0x39c] ;  /* 0x00007380ff0477ac */ /* 0x000e220008000800 */
[----:B------:R-:W-:Y:S01]  /*19890*/  PRMT R248, R251, 0x9910, RZ ;  /* 0x00009910fbf87816 */ /* 0x000fe200000000ff */
[----:B------:R-:W-:-:S03]  /*198a0*/  VIADD R251, R0, 0x25 ;  /* 0x0000002500fb7836 */ /* 0x000fc60000000000 */
[----:B------:R-:W-:-:S05]  /*198b0*/  SHF.R.S32.HI R248, RZ, 0x8, R248 ;  /* 0x00000008fff87819 */ /* 0x000fca00000114f8 */
[----:B------:R1:W-:Y:S01]  /*198c0*/  @P6 STG.E.U8 desc[UR26][R234.64], R248 ;  /* 0x000000f8ea006986 */ /* 0x0003e2000c10111a */
[----:B0-----:R-:W-:Y:S01]  /*198d0*/  ISETP.LT.AND P6, PT, R251, UR4, !P1 ;  /* 0x00000004fb007c0c */ /* 0x001fe2000cfc1270 */
[----:B------:R-:W0:Y:S01]  /*198e0*/  LDCU UR4, c[0x0][0x39c] ;  /* 0x00007380ff0477ac */ /* 0x000e220008000800 */
[----:B------:R-:W-:Y:S01]  /*198f0*/  VIADD R251, R0, 0x26 ;  /* 0x0000002600fb7836 */ /* 0x000fe20000000000 */
[----:B---3--:R3:W-:Y:S04]  /*19900*/  @P3 STG.E.U8 desc[UR26][R238.64], R250 ;  /* 0x000000faee003986 */ /* 0x0087e8000c10111a */
[----:B-1----:R-:W5:Y:S04]  /*19910*/  LDL.LU.64 R234, [R1+0x3c8] ;  /* 0x0003c80001ea7983 */ /* 0x002f680000300a00 */
[----:B------:R-:W5:Y:S01]  /*19920*/  LDL.LU R248, [R1+0x3c0] ;  /* 0x0003c00001f87983 */ /* 0x000f620000300800 */
[----:B0-----:R-:W-:Y:S01]  /*19930*/  ISETP.LT.AND P3, PT, R251, UR4, !P1 ;  /* 0x00000004fb007c0c */ /* 0x001fe2000cf61270 */
[----:B------:R-:W0:Y:S01]  /*19940*/  LDCU UR4, c[0x0][0x39c] ;  /* 0x00007380ff0477ac */ /* 0x000e220008000800 */
[----:B---3--:R-:W-:Y:S01]  /*19950*/  PRMT R250, R250, 0x9910, RZ ;  /* 0x00009910fafa7816 */ /* 0x008fe200000000ff */
[----:B------:R-:W-:Y:S01]  /*19960*/  VIADD R251, R0, 0x27 ;  /* 0x0000002700fb7836 */ /* 0x000fe20000000000 */
[----:B------:R-:W3:Y:S02]  /*19970*/  LDL.LU.64 R238, [R1+0x3b8] ;  /* 0x0003b80001ee7983 */ /* 0x000ee40000300a00 */
[----:B------:R-:W-:-:S05]  /*19980*/  SHF.R.S32.HI R250, RZ, 0x8, R250 ;  /* 0x00000008fffa7819 */ /* 0x000fca00000114fa */
[----:B----4-:R1:W-:Y:S01]  /*19990*/  @P5 STG.E.U8 desc[UR26][R242.64], R250 ;  /* 0x000000faf2005986 */ /* 0x0103e2000c10111a */
[----:B0-----:R-:W-:Y:S01]  /*199a0*/  ISETP.LT.AND P5, PT, R251, UR4, !P1 ;  /* 0x00000004fb007c0c */ /* 0x001fe2000cfa1270 */
[----:B------:R-:W0:Y:S01]  /*199b0*/  LDCU UR4, c[0x0][0x39c] ;  /* 0x00007380ff0477ac */ /* 0x000e220008000800 */
[----:B------:R-:W-:Y:S01]  /*199c0*/  VIADD R251, R0, 0x28 ;  /* 0x0000002800fb7836 */ /* 0x000fe20000000000 */
[----:B-1----:R-:W4:Y:S04]  /*199d0*/  LDL.LU.64 R242, [R1+0x3b0] ;  /* 0x0003b00001f27983 */ /* 0x002f280000300a00 */
[----:B------:R-:W3:Y:S04]  /*199e0*/  LDL.LU R250, [R1+0x3a8] ;  /* 0x0003a80001fa7983 */ /* 0x000ee80000300800 */
[----:B--2---:R1:W-:Y:S01]  /*199f0*/  @P2 STG.E.U8 desc[UR26][R244.64], R249 ;  /* 0x000000f9f4002986 */ /* 0x0043e2000c10111a */
[----:B0-----:R-:W-:Y:S01]  /*19a00*/  ISETP.LT.AND P2, PT, R251, UR4, !P1 ;  /* 0x00000004fb007c0c */ /* 0x001fe2000cf41270 */
[----:B------:R-:W0:Y:S02]  /*19a10*/  LDCU UR4, c[0x0][0x39c] ;  /* 0x00007380ff0477ac */ /* 0x000e240008000800 */
[----:B-1----:R-:W2:Y:S04]  /*19a20*/  LDL.LU.64 R244, [R1+0x3a0] ;  /* 0x0003a00001f47983 */ /* 0x002ea80000300a00 */
[----:B------:R-:W3:Y:S01]  /*19a30*/  LDL.LU R251, [R1+0x39c] ;  /* 0x00039c0001fb7983 */ /* 0x000ee20000300800 */
[----:B------:R-:W-:-:S04]  /*19a40*/  PRMT R249, R249, 0x9910, RZ ;  /* 0x00009910f9f97816 */ /* 0x000fc800000000ff */
[----:B------:R-:W-:-:S05]  /*19a50*/  SHF.R.S32.HI R249, RZ, 0x8, R249 ;  /* 0x00000008fff97819 */ /* 0x000fca00000114f9 */
[----:B---3--:R1:W-:Y:S04]  /*19a60*/  @P0 STG.E.U8 desc[UR26][R250.64], R249 ;  /* 0x000000f9fa000986 */ /* 0x0083e8000c10111a */
[----:B-1----:R-:W5:Y:S01]  /*19a70*/  LDL.LU R249, [R1+0x398] ;  /* 0x0003980001f97983 */ /* 0x002f620000300800 */
[----:B------:R-:W-:-:S05]  /*19a80*/  VIADD R251, R0, 0x29 ;  /* 0x0000002900fb7836 */ /* 0x000fca0000000000 */
[----:B0-----:R-:W-:Y:S01]  /*19a90*/  ISETP.LT.AND P0, PT, R251, UR4, !P1 ;  /* 0x00000004fb007c0c */ /* 0x001fe2000cf01270 */
[----:B------:R-:W0:Y:S01]  /*19aa0*/  LDCU UR4, c[0x0][0x39c] ;  /* 0x00007380ff0477ac */ /* 0x000e220008000800 */
[----:B------:R-:W-:Y:S01]  /*19ab0*/  VIADD R250, R0, 0x2a ;  /* 0x0000002a00fa7836 */ /* 0x000fe20000000000 */
[----:B-----5:R1:W-:Y:S02]  /*19ac0*/  @P4 STG.E.U8 desc[UR26][R248.64], R241 ;  /* 0x000000f1f8004986 */ /* 0x0203e4000c10111a */
[----:B-1----:R-:W-:Y:S02]  /*19ad0*/  PRMT R248, R241, 0x9910, RZ ;  /* 0x00009910f1f87816 */ /* 0x002fe400000000ff */
[----:B------:R-:W3:Y:S01]  /*19ae0*/  LDL.LU R241, [R1+0x394] ;  /* 0x0003940001f17983 */ /* 0x000ee20000300800 */
[----:B0-----:R-:W-:Y:S01]  /*19af0*/  ISETP.LT.AND P4, PT, R250, UR4, !P1 ;  /* 0x00000004fa007c0c */ /* 0x001fe2000cf81270 */
[----:B------:R-:W0:Y:S01]  /*19b00*/  LDCU UR4, c[0x0][0x39c] ;  /* 0x00007380ff0477ac */ /* 0x000e220008000800 */
[----:B------:R-:W-:Y:S01]  /*19b10*/  SHF.R.S32.HI R248, RZ, 0x8, R248 ;  /* 0x00000008fff87819 */ /* 0x000fe200000114f8 */
[----:B------:R-:W-:-:S04]  /*19b20*/  VIADD R249, R0, 0x2b ;  /* 0x0000002b00f97836 */ /* 0x000fc80000000000 */
[----:B--2---:R1:W-:Y:S01]  /*19b30*/  @P6 STG.E.U8 desc[UR26][R244.64], R248 ;  /* 0x000000f8f4006986 */ /* 0x0043e2000c10111a */
[----:B0-----:R-:W-:Y:S01]  /*19b40*/  ISETP.LT.AND P6, PT, R249, UR4, !P1 ;  /* 0x00000004f9007c0c */ /* 0x001fe2000cfc1270 */
[----:B------:R-:W0:Y:S01]  /*19b50*/  LDCU UR4, c[0x0][0x39c] ;  /* 0x00007380ff0477ac */ /* 0x000e220008000800 */
[----:B-1----:R-:W-:Y:S01]  /*19b60*/  VIADD R244, R0, 0x2c ;  /* 0x0000002c00f47836 */ /* 0x002fe20000000000 */
[----:B----4-:R1:W-:Y:S04]  /*19b70*/  @P3 STG.E.U8 desc[UR26][R242.64], R237 ;  /* 0x000000edf2003986 */ /* 0x0103e8000c10111a */
[----:B0-----:R-:W-:Y:S01]  /*19b80*/  ISETP.LT.AND P3, PT, R244, UR4, !P1 ;  /* 0x00000004f4007c0c */ /* 0x001fe2000cf61270 */
[----:B------:R-:W0:Y:S01]  /*19b90*/  LDCU UR4, c[0x0][0x39c] ;  /* 0x00007380ff0477ac */ /* 0x000e220008000800 */
[----:B-1----:R-:W-:-:S02]  /*19ba0*/  PRMT R242, R237, 0x9910, RZ ;  /* 0x00009910edf27816 */ /* 0x002fc400000000ff */
[----:B------:R-:W2:Y:S01]  /*19bb0*/  LDL.LU R237, [R1+0x390] ;  /* 0x0003900001ed7983 */ /* 0x000ea20000300800 */
[----:B------:R-:W-:Y:S01]  /*19bc0*/  VIADD R243, R0, 0x2d ;  /* 0x0000002d00f37836 */ /* 0x000fe20000000000 */
[----:B------:R-:W-:-:S05]  /*19bd0*/  SHF.R.S32.HI R242, RZ, 0x8, R242 ;  /* 0x00000008fff27819 */ /* 0x000fca00000114f2 */
[----:B---3--:R-:W-:Y:S01]  /*19be0*/  @P5 STG.E.U8 desc[UR26][R240.64], R242 ;  /* 0x000000f2f0005986 */ /* 0x008fe2000c10111a */
[----:B0-----:R-:W-:Y:S01]  /*19bf0*/  ISETP.LT.AND P5, PT, R243, UR4, !P1 ;  /* 0x00000004f3007c0c */ /* 0x001fe2000cfa1270 */
[----:B------:R-:W0:Y:S01]  /*19c00*/  LDCU UR4, c[0x0][0x39c] ;  /* 0x00007380ff0477ac */ /* 0x000e220008000800 */
[----:B------:R-:W-:Y:S01]  /*19c10*/  PRMT R243, R233, 0x9910, RZ ;  /* 0x00009910e9f37816 */ /* 0x000fe200000000ff */
[----:B------:R1:W-:Y:S04]  /*19c20*/  @P2 STG.E.U8 desc[UR26][R238.64], R233 ;  /* 0x000000e9ee002986 */ /* 0x0003e8000c10111a */
[----:B-1----:R-:W3:Y:S01]  /*19c30*/  LDL.LU R233, [R1+0x38c] ;  /* 0x00038c0001e97983 */ /* 0x002ee20000300800 */
[----:B------:R-:W-:-:S05]  /*19c40*/  VIADD R240, R0, 0x2e ;  /* 0x0000002e00f07836 */ /* 0x000fca0000000000 */
[----:B0-----:R-:W-:Y:S01]  /*19c50*/  ISETP.LT.AND P2, PT, R240, UR4, !P1 ;  /* 0x00000004f0007c0c */ /* 0x001fe2000cf41270 */
[----:B------:R-:W0:Y:S01]  /*19c60*/  LDCU UR4, c[0x0][0x39c] ;  /* 0x00007380ff0477ac */ /* 0x000e220008000800 */
[----:B------:R-:W-:Y:S01]  /*19c70*/  SHF.R.S32.HI R238, RZ, 0x8, R243 ;  /* 0x00000008ffee7819 */ /* 0x000fe200000114f3 */
[----:B------:R-:W-:-:S04]  /*19c80*/  VIADD R239, R0, 0x2f ;  /* 0x0000002f00ef7836 */ /* 0x000fc80000000000 */
[----:B--2---:R-:W-:Y:S01]  /*19c90*/  @P0 STG.E.U8 desc[UR26][R236.64], R238 ;  /* 0x000000eeec000986 */ /* 0x004fe2000c10111a */
[----:B0-----:R-:W-:Y:S01]  /*19ca0*/  ISETP.LT.AND P0, PT, R239, UR4, !P1 ;  /* 0x00000004ef007c0c */ /* 0x001fe2000cf01270 */
[----:B------:R-:W0:Y:S01]  /*19cb0*/  LDCU UR4, c[0x0][0x39c] ;  /* 0x00007380ff0477ac */ /* 0x000e220008000800 */
[----:B------:R-:W-:-:S04]  /*19cc0*/  PRMT R239, R229, 0x9910, RZ ;  /* 0x00009910e5ef7816 */ /* 0x000fc800000000ff */
[----:B------:R-:W-:Y:S01]  /*19cd0*/  SHF.R.S32.HI R239, RZ, 0x8, R239 ;  /* 0x00000008ffef7819 */ /* 0x000fe200000114ef */
[----:B------:R1:W-:Y:S04]  /*19ce0*/  @P4 STG.E.U8 desc[UR26][R234.64], R229 ;  /* 0x000000e5ea004986 */ /* 0x0003e8000c10111a */
[----:B-1----:R-:W2:Y:S01]  /*19cf0*/  LDL.LU R229, [R1+0x388] ;  /* 0x0003880001e57983 */ /* 0x002ea20000300800 */
[----:B------:R-:W-:-:S03]  /*19d00*/  PRMT R235, R225, 0x9910, RZ ;  /* 0x00009910e1eb7816 */ /* 0x000fc600000000ff */
[----:B---3--:R-:W-:Y:S04]  /*19d10*/  @P6 STG.E.U8 desc[UR26][R232.64], R239 ;  /* 0x000000efe8006986 */ /* 0x008fe8000c10111a */
[----:B------:R1:W-:Y:S04]  /*19d20*/  @P3 STG.E.U8 desc[UR26][R230.64], R225 ;  /* 0x000000e1e6003986 */ /* 0x0003e8000c10111a */
[----:B-1----:R-:W3:Y:S01]  /*19d30*/  LDL.LU R225, [R1+0x384] ;  /* 0x0003840001e17983 */ /* 0x002ee20000300800 */
[----:B------:R-:W-:Y:S01]  /*19d40*/  VIADD R240, R0, 0x30 ;  /* 0x0000003000f07836 */ /* 0x000fe20000000000 */
[----:B------:R-:W-:-:S04]  /*19d50*/  PRMT R231, R221, 0x9910, RZ ;  /* 0x00009910dde77816 */ /* 0x000fc800000000ff */
[----:B0-----:R-:W-:Y:S01]  /*19d60*/  ISETP.LT.AND P4, PT, R240, UR4, !P1 ;  /* 0x00000004f0007c0c */ /* 0x001fe2000cf81270 */
[----:B------:R-:W0:Y:S01]  /*19d70*/  LDCU UR4, c[0x0][0x39c] ;  /* 0x00007380ff0477ac */ /* 0x000e220008000800 */
[----:B------:R-:W-:Y:S02]  /*19d80*/  SHF.R.S32.HI R235, RZ, 0x8, R235 ;  /* 0x00000008ffeb7819 */ /* 0x000fe400000114eb */
[----:B------:R-:W-:-:S03]  /*19d90*/  SHF.R.S32.HI R231, RZ, 0x8, R231 ;  /* 0x00000008ffe77819 */ /* 0x000fc600000114e7 */
[----:B--2---:R-:W-:Y:S04]  /*19da0*/  @P5 STG.E.U8 desc[UR26][R228.64], R235 ;  /* 0x000000ebe4005986 */ /* 0x004fe8000c10111a */
[----:B------:R1:W-:Y:S04]  /*19db0*/  @P2 STG.E.U8 desc[UR26][R226.64], R221 ;  /* 0x000000dde2002986 */ /* 0x0003e8000c10111a */
[----:B-1----:R-:W2:Y:S01]  /*19dc0*/  LDL.LU R221, [R1+0x380] ;  /* 0x0003800001dd7983 */ /* 0x002ea20000300800 */
[----:B------:R-:W-:Y:S01]  /*19dd0*/  PRMT R227, R213, 0x9910, RZ ;  /* 0x00009910d5e37816 */ /* 0x000fe200000000ff */
[----:B------:R-:W-:-:S05]  /*19de0*/  VIADD R240, R0, 0x31 ;  /* 0x0000003100f07836 */ /* 0x000fca0000000000 */
[----:B0-----:R-:W-:Y:S01]  /*19df0*/  ISETP.LT.AND P6, PT, R240, UR4, !P1 ;  /* 0x00000004f0007c0c */ /* 0x001fe2000cfc1270 */
[----:B------:R-:W0:Y:S01]  /*19e00*/  LDCU UR4, c[0x0][0x39c] ;  /* 0x00007380ff0477ac */ /* 0x000e220008000800 */
[----:B---3--:R-:W-:Y:S04]  /*19e10*/  @P0 STG.E.U8 desc[UR26][R224.64], R231 ;  /* 0x000000e7e0000986 */ /* 0x008fe8000c10111a */
[----:B------:R1:W-:Y:S04]  /*19e20*/  @P4 STG.E.U8 desc[UR26][R222.64], R213 ;  /* 0x000000d5de004986 */ /* 0x0003e8000c10111a */
[----:B-1----:R-:W3:Y:S01]  /*19e30*/  LDL.LU R213, [R1+0x37c] ;  /* 0x00037c0001d57983 */ /* 0x002ee20000300800 */
[----:B------:R-:W-:-:S05]  /*19e40*/  VIADD R236, R0, 0x32 ;  /* 0x0000003200ec7836 */ /* 0x000fca0000000000 */
[----:B0-----:R-:W-:Y:S01]  /*19e50*/  ISETP.LT.AND P3, PT, R236, UR4, !P1 ;  /* 0x00000004ec007c0c */ /* 0x001fe2000cf61270 */
[----:B------:R-:W0:Y:S01]  /*19e60*/  LDCU UR4, c[0x0][0x39c] ;  /* 0x00007380ff0477ac */ /* 0x000e220008000800 */
[C---:B------:R-:W-:Y:S02]  /*19e70*/  VIADD R234, R0.reuse, 0x33 ;  /* 0x0000003300ea7836 */ /* 0x040fe40000000000 */
[----:B------:R-:W-:-:S03]  /*19e80*/  VIADD R232, R0, 0x34 ;  /* 0x0000003400e87836 */ /* 0x000fc60000000000 */
[----:B0-----:R-:W-:Y:S01]  /*19e90*/  ISETP.LT.AND P5, PT, R234, UR4, !P1 ;  /* 0x00000004ea007c0c */ /* 0x001fe2000cfa1270 */
[----:B------:R-:W0:Y:S01]  /*19ea0*/  LDCU UR4, c[0x0][0x39c] ;  /* 0x00007380ff0477ac */ /* 0x000e220008000800 */
[----:B------:R-:W-:Y:S02]  /*19eb0*/  PRMT R223, R205, 0x9910, RZ ;  /* 0x00009910cddf7816 */ /* 0x000fe400000000ff */
[----:B------:R-:W-:Y:S02]  /*19ec0*/  SHF.R.S32.HI R227, RZ, 0x8, R227 ;  /* 0x00000008ffe37819 */ /* 0x000fe400000114e3 */
[----:B------:R-:W-:-:S03]  /*19ed0*/  SHF.R.S32.HI R223, RZ, 0x8, R223 ;  /* 0x00000008ffdf7819 */ /* 0x000fc600000114df */
[----:B--2---:R-:W-:Y:S01]  /*19ee0*/  @P6 STG.E.U8 desc[UR26][R220.64], R227 ;  /* 0x000000e3dc006986 */ /* 0x004fe2000c10111a */
[----:B0-----:R-:W-:-:S03]  /*19ef0*/  ISETP.LT.AND P2, PT, R232, UR4, !P1 ;  /* 0x00000004e8007c0c */ /* 0x001fc6000cf41270 */
[----:B------:R0:W-:Y:S01]  /*19f00*/  @P3 STG.E.U8 desc[UR26][R216.64], R205 ;  /* 0x000000cdd8003986 */ /* 0x0001e2000c10111a */
[----:B------:R-:W1:Y:S03]  /*19f10*/  LDCU UR4, c[0x0][0x39c] ;  /* 0x00007380ff0477ac */ /* 0x000e660008000800 */
[----:B0-----:R-:W2:Y:S01]  /*19f20*/  LDL.LU R205, [R1+0x378] ;  /* 0x0003780001cd7983 */ /* 0x001ea20000300800 */
[----:B------:R-:W-:Y:S01]  /*19f30*/  PRMT R217, R197, 0x9910, RZ ;  /* 0x00009910c5d97816 */ /* 0x000fe200000000ff */
[----:B------:R-:W-:-:S05]  /*19f40*/  VIADD R230, R0, 0x35 ;  /* 0x0000003500e67836 */ /* 0x000fca0000000000 */
[----:B-1----:R-:W-:Y:S01]  /*19f50*/  ISETP.LT.AND P0, PT, R230, UR4, !P1 ;  /* 0x00000004e6007c0c */ /* 0x002fe2000cf01270 */
[----:B------:R-:W0:Y:S01]  /*19f60*/  LDCU UR4, c[0x0][0x39c] ;  /* 0x00007380ff0477ac */ /* 0x000e220008000800 */
[----:B---3--:R-:W-:Y:S04]  /*19f70*/  @P5 STG.E.U8 desc[UR26][R212.64], R223 ;  /* 0x000000dfd4005986 */ /* 0x008fe8000c10111a */
[----:B------:R1:W-:Y:S04]  /*19f80*/  @P2 STG.E.U8 desc[UR26][R208.64], R197 ;  /* 0x000000c5d0002986 */ /* 0x0003e8000c10111a */
[----:B-1----:R-:W3:Y:S01]  /*19f90*/  LDL.LU R197, [R1+0x374] ;  /* 0x0003740001c57983 */ /* 0x002ee20000300800 */
[----:B------:R-:W-:-:S02]  /*19fa0*/  VIADD R228, R0, 0x36 ;  /* 0x0000003600e47836 */ /* 0x000fc40000000000 */
[C---:B------:R-:W-:Y:S02]  /*19fb0*/  VIADD R226, R0.reuse, 0x37 ;  /* 0x0000003700e27836 */ /* 0x040fe40000000000 */
[----:B------:R-:W-:Y:S01]  /*19fc0*/  VIADD R224, R0, 0x38 ;  /* 0x0000003800e07836 */ /* 0x000fe20000000000 */
[----:B0-----:R-:W-:Y:S01]  /*19fd0*/  ISETP.LT.AND P4, PT, R228, UR4, !P1 ;  /* 0x00000004e4007c0c */ /* 0x001fe2000cf81270 */
[----:B------:R-:W0:Y:S01]  /*19fe0*/  LDCU UR4, c[0x0][0x39c] ;  /* 0x00007380ff0477ac */ /* 0x000e220008000800 */
[----:B------:R-:W-:Y:S01]  /*19ff0*/  PRMT R209, R203, 0x9910, RZ ;  /* 0x00009910cbd17816 */ /* 0x000fe200000000ff */
[----:B------:R-:W4:Y:S01]  /*1a000*/  LDL.LU R250, [R1+0x140] ;  /* 0x0001400001fa7983 */ /* 0x000f220000300800 */
[----:B0-----:R-:W-:Y:S01]  /*1a010*/  ISETP.LT.AND P6, PT, R226, UR4, !P1 ;  /* 0x00000004e2007c0c */ /* 0x001fe2000cfc1270 */
[----:B------:R-:W0:Y:S01]  /*1a020*/  LDCU UR4, c[0x0][0x39c] ;  /* 0x00007380ff0477ac */ /* 0x000e220008000800 */
[----:B------:R-:W-:Y:S02]  /*1a030*/  SHF.R.S32.HI R217, RZ, 0x8, R217 ;  /* 0x00000008ffd97819 */ /* 0x000fe400000114d9 */
[----:B------:R-:W-:-:S02]  /*1a040*/  SHF.R.S32.HI R209, RZ, 0x8, R209 ;  /* 0x00000008ffd17819 */ /* 0x000fc400000114d1 */
[----:B0-----:R-:W-:Y:S01]  /*1a050*/  ISETP.LT.AND P3, PT, R224, UR4, !P1 ;  /* 0x00000004e0007c0c */ /* 0x001fe2000cf61270 */
[----:B--2---:R-:W-:Y:S01]  /*1a060*/  @P0 STG.E.U8 desc[UR26][R204.64], R217 ;  /* 0x000000d9cc000986 */ /* 0x004fe2000c10111a */
[----:B------:R-:W0:Y:S03]  /*1a070*/  LDCU UR4, c[0x0][0x39c] ;  /* 0x00007380ff0477ac */ /* 0x000e260008000800 */
[----:B------:R1:W-:Y:S04]  /*1a080*/  @P4 STG.E.U8 desc[UR26][R200.64], R203 ;  /* 0x000000cbc8004986 */ /* 0x0003e8000c10111a */
[----:B-1----:R-:W2:Y:S01]  /*1a090*/  LDL.LU R203, [R1+0x370] ;  /* 0x0003700001cb7983 */ /* 0x002ea20000300800 */
[----:B------:R-:W-:-:S03]  /*1a0a0*/  PRMT R200, R207, 0x9910, RZ ;  /* 0x00009910cfc87816 */ /* 0x000fc600000000ff */
[----:B---3--:R-:W-:Y:S04]  /*1a0b0*/  @P6 STG.E.U8 desc[UR26][R196.64], R209 ;  /* 0x000000d1c4006986 */ /* 0x008fe8000c10111a */
[----:B------:R1:W-:Y:S04]  /*1a0c0*/  @P3 STG.E.U8 desc[UR26][R198.64], R207 ;  /* 0x000000cfc6003986 */ /* 0x0003e8000c10111a */
[----:B-1----:R-:W3:Y:S01]  /*1a0d0*/  LDL.LU R207, [R1+0x36c] ;  /* 0x00036c0001cf7983 */ /* 0x002ee20000300800 */
[C---:B------:R-:W-:Y:S02]  /*1a0e0*/  VIADD R222, R0.reuse, 0x39 ;  /* 0x0000003900de7836 */ /* 0x040fe40000000000 */
[----:B------:R-:W-:Y:S01]  /*1a0f0*/  VIADD R220, R0, 0x3a ;  /* 0x0000003a00dc7836 */ /* 0x000fe20000000000 */
[----:B------:R-:W-:Y:S01]  /*1a100*/  SHF.R.S32.HI R197, RZ, 0x8, R200 ;  /* 0x00000008ffc57819 */ /* 0x000fe200000114c8 */
[----:B------:R-:W5:Y:S01]  /*1a110*/  LDL.LU R251, [R1+0x138] ;  /* 0x0001380001fb7983 */ /* 0x000f620000300800 */
[----:B0-----:R-:W-:Y:S01]  /*1a120*/  ISETP.LT.AND P5, PT, R222, UR4, !P1 ;  /* 0x00000004de007c0c */ /* 0x001fe2000cfa1270 */
[----:B------:R-:W0:Y:S01]  /*1a130*/  LDCU UR4, c[0x0][0x39c] ;  /* 0x00007380ff0477ac */ /* 0x000e220008000800 */
[----:B------:R-:W-:-:S02]  /*1a140*/  PRMT R199, R219, 0x9910, RZ ;  /* 0x00009910dbc77816 */ /* 0x000fc400000000ff */
[----:B0-----:R-:W-:Y:S01]  /*1a150*/  ISETP.LT.AND P2, PT, R220, UR4, !P1 ;  /* 0x00000004dc007c0c */ /* 0x001fe2000cf41270 */
[----:B------:R-:W0:Y:S08]  /*1a160*/  LDCU UR4, c[0x0][0x39c] ;  /* 0x00007380ff0477ac */ /* 0x000e300008000800 */
[----:B--2---:R-:W-:Y:S01]  /*1a170*/  @P5 STG.E.U8 desc[UR26][R202.64], R197 ;  /* 0x000000c5ca005986 */ /* 0x004fe2000c10111a */
[----:B------:R-:W-:-:S05]  /*1a180*/  VIADD R216, R0, 0x3b ;  /* 0x0000003b00d87836 */ /* 0x000fca0000000000 */
[----:B0-----:R-:W-:Y:S01]  /*1a190*/  ISETP.LT.AND P0, PT, R216, UR4, !P1 ;  /* 0x00000004d8007c0c */ /* 0x001fe2000cf01270 */
[----:B------:R-:W0:Y:S01]  /*1a1a0*/  LDCU UR4, c[0x0][0x39c] ;  /* 0x00007380ff0477ac */ /* 0x000e220008000800 */
[C---:B------:R-:W-:Y:S02]  /*1a1b0*/  VIADD R212, R0.reuse, 0x3c ;  /* 0x0000003c00d47836 */ /* 0x040fe40000000000 */
[----:B------:R-:W-:-:S03]  /*1a1c0*/  VIADD R208, R0, 0x3d ;  /* 0x0000003d00d07836 */ /* 0x000fc60000000000 */
[----:B0-----:R-:W-:Y:S01]  /*1a1d0*/  ISETP.LT.AND P4, PT, R212, UR4, !P1 ;  /* 0x00000004d4007c0c */ /* 0x001fe2000cf81270 */
[----:B------:R-:W0:Y:S01]  /*1a1e0*/  LDCU UR4, c[0x0][0x39c] ;  /* 0x00007380ff0477ac */ /* 0x000e220008000800 */
[----:B---3--:R1:W-:Y:S04]  /*1a1f0*/  @P2 STG.E.U8 desc[UR26][R206.64], R219 ;  /* 0x000000dbce002986 */ /* 0x0083e8000c10111a */
[----:B-1----:R-:W2:Y:S01]  /*1a200*/  LDL.LU R219, [R1+0x368] ;  /* 0x0003680001db7983 */ /* 0x002ea20000300800 */
[----:B0-----:R-:W-:Y:S01]  /*1a210*/  ISETP.LT.AND P6, PT, R208, UR4, !P1 ;  /* 0x00000004d0007c0c */ /* 0x001fe2000cfc1270 */
[----:B------:R-:W0:Y:S01]  /*1a220*/  LDCU UR4, c[0x0][0x39c] ;  /* 0x00007380ff0477ac */ /* 0x000e220008000800 */
[C---:B------:R-:W-:Y:S02]  /*1a230*/  VIADD R204, R0.reuse, 0x3e ;  /* 0x0000003e00cc7836 */ /* 0x040fe40000000000 */
[----:B------:R-:W-:-:S03]  /*1a240*/  VIADD R196, R0, 0x3f ;  /* 0x0000003f00c47836 */ /* 0x000fc60000000000 */
[----:B0-----:R-:W-:Y:S01]  /*1a250*/  ISETP.LT.AND P3, PT, R204, UR4, !P1 ;  /* 0x00000004cc007c0c */ /* 0x001fe2000cf61270 */
[----:B------:R-:W0:Y:S01]  /*1a260*/  LDCU UR4, c[0x0][0x39c] ;  /* 0x00007380ff0477ac */ /* 0x000e220008000800 */
[----:B----4-:R-:W-:Y:S02]  /*1a270*/  PRMT R198, R250, 0x9910, RZ ;  /* 0x00009910fac67816 */ /* 0x010fe400000000ff */
[----:B------:R-:W-:-:S03]  /*1a280*/  SHF.R.S32.HI R199, RZ, 0x8, R199 ;  /* 0x00000008ffc77819 */ /* 0x000fc600000114c7 */
[----:B------:R-:W-:Y:S01]  /*1a290*/  IMAD.MOV.U32 R197, RZ, RZ, R198 ;  /* 0x000000ffffc57224 */ /* 0x000fe200078e00c6 */
[----:B0-----:R-:W-:Y:S01]  /*1a2a0*/  ISETP.LT.AND P5, PT, R196, UR4, !P1 ;  /* 0x00000004c4007c0c */ /* 0x001fe2000cfa1270 */
[----:B------:R-:W0:Y:S01]  /*1a2b0*/  LDCU UR4, c[0x0][0x39c] ;  /* 0x00007380ff0477ac */ /* 0x000e220008000800 */
[----:B------:R-:W-:-:S05]  /*1a2c0*/  VIADD R196, R0, 0x40 ;  /* 0x0000004000c47836 */ /* 0x000fca0000000000 */
[----:B------:R-:W-:Y:S01]  /*1a2d0*/  ISETP.LT.AND P2, PT, R196, UR6, !P1 ;  /* 0x00000006c4007c0c */ /* 0x000fe2000cf41270 */
[C---:B------:R-:W-:Y:S01]  /*1a2e0*/  VIADD R196, R0.reuse, 0x41 ;  /* 0x0000004100c47836 */ /* 0x040fe20000000000 */
[----:B------:R1:W-:Y:S01]  /*1a2f0*/  @P0 STG.E.U8 desc[UR26][R210.64], R199 ;  /* 0x000000c7d2000986 */ /* 0x0003e2000c10111a */
[----:B------:R-:W-:Y:S01]  /*1a300*/  SHF.R.S32.HI R197, RZ, 0x8, R197 ;  /* 0x00000008ffc57819 */ /* 0x000fe200000114c5 */
[----:B------:R-:W-:Y:S02]  /*1a310*/  VIADD R198, R0, 0x42 ;  /* 0x0000004200c67836 */ /* 0x000fe40000000000 */
[----:B------:R-:W-:Y:S01]  /*1a320*/  VIADD R252, R252, UR5 ;  /* 0x00000005fcfc7c36 */ /* 0x000fe20008000000 */
[----:B------:R-:W-:Y:S01]  /*1a330*/  ISETP.LT.AND P0, PT, R196, UR7, !P1 ;  /* 0x00000007c4007c0c */ /* 0x000fe2000cf01270 */
[----:B------:R-:W-:Y:S01]  /*1a340*/  VIADD R196, R0, 0x43 ;  /* 0x0000004300c47836 */ /* 0x000fe20000000000 */
[----:B------:R-:W-:Y:S01]  /*1a350*/  @P4 STG.E.U8 desc[UR26][R214.64], R250 ;  /* 0x000000fad6004986 */ /* 0x000fe2000c10111a */
[----:B------:R-:W-:Y:S01]  /*1a360*/  ISETP.LT.AND P4, PT, R198, UR8, !P1 ;  /* 0x00000008c6007c0c */ /* 0x000fe2000cf81270 */
[----:B------:R-:W-:Y:S01]  /*1a370*/  VIADD R198, R252, UR5 ;  /* 0x00000005fcc67c36 */ /* 0x000fe20008000000 */
[----:B------:R-:W-:Y:S01]  /*1a380*/  F2FP.SATFINITE.E4M3.F32.PACK_AB_MERGE_C R203, R133, R132, RZ ;  /* 0x0000008485cb723e */ /* 0x000fe200048070ff */
[----:B------:R-:W3:Y:S01]  /*1a390*/  LDCU UR7, c[0x0][0x39c] ;  /* 0x00007380ff0777ac */ /* 0x000ee20008000800 */
[----:B-1----:R-:W-:Y:S01]  /*1a3a0*/  VIADD R199, R0, 0x44 ;  /* 0x0000004400c77836 */ /* 0x002fe20000000000 */
[----:B-----5:R-:W-:Y:S01]  /*1a3b0*/  PRMT R201, R251, 0x9910, RZ ;  /* 0x00009910fbc97816 */ /* 0x020fe200000000ff */
[----:B------:R-:W1:Y:S03]  /*1a3c0*/  LDCU UR6, c[0x0][0x39c] ;  /* 0x00007380ff0677ac */ /* 0x000e660008000800 */
[----:B------:R-:W-:-:S02]  /*1a3d0*/  SHF.R.S32.HI R201, RZ, 0x8, R201 ;  /* 0x00000008ffc97819 */ /* 0x000fc400000114c9 */
[----:B------:R-:W-:Y:S01]  /*1a3e0*/  PRMT R202, R203, 0x9910, RZ ;  /* 0x00009910cbca7816 */ /* 0x000fe200000000ff */
[----:B------:R-:W-:Y:S01]  /*1a3f0*/  VIADD R204, R0, 0x45 ;  /* 0x0000004500cc7836 */ /* 0x000fe20000000000 */
[----:B------:R-:W-:-:S04]  /*1a400*/  F2FP.SATFINITE.E4M3.F32.PACK_AB_MERGE_C R137, R137, R136, RZ ;  /* 0x000000888989723e */ /* 0x000fc800048070ff */
[----:B------:R-:W-:Y:S02]  /*1a410*/  PRMT R136, R137, 0x9910, RZ ;  /* 0x0000991089887816 */ /* 0x000fe400000000ff */
[----:B------:R-:W-:Y:S02]  /*1a420*/  F2FP.SATFINITE.E4M3.F32.PACK_AB_MERGE_C R143, R143, R142, RZ ;  /* 0x0000008e8f8f723e */ /* 0x000fe400048070ff */
[----:B------:R-:W-:Y:S02]  /*1a430*/  F2FP.SATFINITE.E4M3.F32.PACK_AB_MERGE_C R145, R145, R144, RZ ;  /* 0x000000909191723e */ /* 0x000fe400048070ff */
[----:B------:R-:W-:Y:S02]  /*1a440*/  F2FP.SATFINITE.E4M3.F32.PACK_AB_MERGE_C R147, R147, R146, RZ ;  /* 0x000000929393723e */ /* 0x000fe400048070ff */
[----:B------:R-:W-:Y:S02]  /*1a450*/  F2FP.SATFINITE.E4M3.F32.PACK_AB_MERGE_C R149, R149, R148, RZ ;  /* 0x000000949595723e */ /* 0x000fe400048070ff */
[----:B------:R-:W-:Y:S01]  /*1a460*/  F2FP.SATFINITE.E4M3.F32.PACK_AB_MERGE_C R151, R151, R150, RZ ;  /* 0x000000969797723e */ /* 0x000fe200048070ff */
[----:B------:R-:W-:Y:S01]  /*1a470*/  VIADD R142, R0, 0x57 ;  /* 0x00000057008e7836 */ /* 0x000fe20000000000 */
[----:B------:R-:W-:-:S02]  /*1a480*/  F2FP.SATFINITE.E4M3.F32.PACK_AB_MERGE_C R153, R153, R152, RZ ;  /* 0x000000989999723e */ /* 0x000fc400048070ff */
[----:B------:R-:W-:Y:S01]  /*1a490*/  F2FP.SATFINITE.E4M3.F32.PACK_AB_MERGE_C R155, R155, R154, RZ ;  /* 0x0000009a9b9b723e */ /* 0x000fe200048070ff */
[----:B--2---:R2:W-:Y:S01]  /*1a4a0*/  @P6 STG.E.U8 desc[UR26][R218.64], R197 ;  /* 0x000000c5da006986 */ /* 0x0045e2000c10111a */
[----:B0-----:R-:W-:Y:S01]  /*1a4b0*/  ISETP.LT.AND P6, PT, R196, UR4, !P1 ;  /* 0x00000004c4007c0c */ /* 0x001fe2000cfc1270 */
[----:B------:R-:W0:Y:S02]  /*1a4c0*/  LDCU UR4, c[0x0][0x39c] ;  /* 0x00007380ff0477ac */ /* 0x000e240008000800 */
[----:B------:R-:W-:Y:S01]  /*1a4d0*/  @P3 STG.E.U8 desc[UR26][R246.64], R251 ;  /* 0x000000fbf6003986 */ /* 0x000fe2000c10111a */
[----:B------:R-:W-:-:S04]  /*1a4e0*/  IADD3 R132, P3, PT, R252, R3, RZ ;  /* 0x00000003fc847210 */ /* 0x000fc80007f7e0ff */
[----:B------:R-:W-:Y:S02]  /*1a4f0*/  LEA.HI.X.SX32 R133, R252, R2, 0x1, P3 ;  /* 0x00000002fc857211 */ /* 0x000fe400018f0eff */
[----:B------:R-:W-:-:S04]  /*1a500*/  IADD3 R196, P3, PT, R198, R3, RZ ;  /* 0x00000003c6c47210 */ /* 0x000fc80007f7e0ff */
[C---:B--2---:R-:W-:Y:S02]  /*1a510*/  LEA.HI.X.SX32 R197, R198.reuse, R2, 0x1, P3 ;  /* 0x00000002c6c57211 */ /* 0x044fe400018f0eff */
[----:B0-----:R-:W-:Y:S01]  /*1a520*/  ISETP.LT.AND P3, PT, R199, UR4, !P1 ;  /* 0x00000004c7007c0c */ /* 0x001fe2000cf61270 */
[----:B------:R-:W0:Y:S01]  /*1a530*/  LDCU UR4, c[0x0][0x39c] ;  /* 0x00007380ff0477ac */ /* 0x000e220008000800 */
[----:B------:R-:W-:Y:S01]  /*1a540*/  VIADD R199, R198, UR5 ;  /* 0x00000005c6c77c36 */ /* 0x000fe20008000000 */
[----:B------:R2:W-:Y:S04]  /*1a550*/  @P5 STG.E.U8 desc[UR26][R132.64], R201 ;  /* 0x000000c984005986 */ /* 0x0005e8000c10111a */
[----:B------:R4:W-:Y:S01]  /*1a560*/  @P2 STG.E.U8 desc[UR26][R196.64], R203 ;  /* 0x000000cbc4002986 */ /* 0x0009e2000c10111a */
[C---:B------:R-:W-:Y:S01]  /*1a570*/  IADD3 R198, P2, PT, R199.reuse, R3, RZ ;  /* 0x00000003c7c67210 */ /* 0x040fe20007f5e0ff */
[----:B------:R-:W-:-:S03]  /*1a580*/  VIADD R200, R199, UR5 ;  /* 0x00000005c7c87c36 */ /* 0x000fc60008000000 */
[-C--:B------:R-:W-:Y:S02]  /*1a590*/  LEA.HI.X.SX32 R199, R199, R2.reuse, 0x1, P2 ;  /* 0x00000002c7c77211 */ /* 0x080fe400010f0eff */
[----:B--2---:R-:W-:Y:S01]  /*1a5a0*/  SHF.R.S32.HI R201, RZ, 0x8, R202 ;  /* 0x00000008ffc97819 */ /* 0x004fe200000114ca */
[----:B------:R-:W-:Y:S01]  /*1a5b0*/  VIADD R133, R0, 0x46 ;  /* 0x0000004600857836 */ /* 0x000fe20000000000 */
[----:B------:R-:W-:Y:S01]  /*1a5c0*/  IADD3 R132, P5, PT, R200, R3, RZ ;  /* 0x00000003c8847210 */ /* 0x000fe20007fbe0ff */
[----:B----4-:R-:W-:Y:S02]  /*1a5d0*/  VIADD R196, R0, 0x47 ;  /* 0x0000004700c47836 */ /* 0x010fe40000000000 */
[----:B------:R2:W-:Y:S01]  /*1a5e0*/  @P0 STG.E.U8 desc[UR26][R198.64], R201 ;  /* 0x000000c9c6000986 */ /* 0x0005e2000c10111a */
[----:B---3--:R-:W-:Y:S01]  /*1a5f0*/  ISETP.LT.AND P0, PT, R133, UR7, !P1 ;  /* 0x0000000785007c0c */ /* 0x008fe2000cf01270 */
[----:B------:R-:W3:Y:S01]  /*1a600*/  LDCU UR7, c[0x0][0x39c] ;  /* 0x00007380ff0777ac */ /* 0x000ee20008000800 */
[C---:B------:R-:W-:Y:S01]  /*1a610*/  LEA.HI.X.SX32 R133, R200.reuse, R2, 0x1, P5 ;  /* 0x00000002c8857211 */ /* 0x040fe200028f0eff */
[----:B------:R-:W-:Y:S01]  /*1a620*/  VIADD R200, R200, UR5 ;  /* 0x00000005c8c87c36 */ /* 0x000fe20008000000 */
[----:B------:R-:W-:-:S02]  /*1a630*/  F2FP.SATFINITE.E4M3.F32.PACK_AB_MERGE_C R203, R135, R134, RZ ;  /* 0x0000008687cb723e */ /* 0x000fc400048070ff */
[----:B0-----:R-:W-:Y:S01]  /*1a640*/  ISETP.LT.AND P5, PT, R196, UR4, !P1 ;  /* 0x00000004c4007c0c */ /* 0x001fe2000cfa1270 */
[----:B------:R-:W0:Y:S01]  /*1a650*/  LDCU UR4, c[0x0][0x39c] ;  /* 0x00007380ff0477ac */ /* 0x000e220008000800 */
[----:B------:R-:W-:Y:S01]  /*1a660*/  PRMT R135, R203, 0x9910, RZ ;  /* 0x00009910cb877816 */ /* 0x000fe200000000ff */
[----:B------:R4:W-:Y:S01]  /*1a670*/  @P4 STG.E.U8 desc[UR26][R132.64], R203 ;  /* 0x000000cb84004986 */ /* 0x0009e2000c10111a */
[----:B-1----:R-:W-:Y:S01]  /*1a680*/  ISETP.LT.AND P2, PT, R204, UR6, !P1 ;  /* 0x00000006cc007c0c */ /* 0x002fe2000cf41270 */
[----:B------:R-:W1:Y:S01]  /*1a690*/  LDCU UR6, c[0x0][0x39c] ;  /* 0x00007380ff0677ac */ /* 0x000e620008000800 */
[C---:B------:R-:W-:Y:S01]  /*1a6a0*/  IADD3 R134, P4, PT, R200.reuse, R3, RZ ;  /* 0x00000003c8867210 */ /* 0x040fe20007f9e0ff */
[C---:B--2---:R-:W-:Y:S02]  /*1a6b0*/  VIADD R198, R200.reuse, UR5 ;  /* 0x00000005c8c67c36 */ /* 0x044fe40008000000 */
[----:B------:R-:W-:Y:S01]  /*1a6c0*/  IMAD.MOV.U32 R199, RZ, RZ, R135 ;  /* 0x000000ffffc77224 */ /* 0x000fe200078e0087 */
[----:B------:R-:W-:-:S02]  /*1a6d0*/  LEA.HI.X.SX32 R135, R200, R2, 0x1, P4 ;  /* 0x00000002c8877211 */ /* 0x000fc400020f0eff */
[-C--:B------:R-:W-:Y:S02]  /*1a6e0*/  IADD3 R196, P4, PT, R198, R3.reuse, RZ ;  /* 0x00000003c6c47210 */ /* 0x080fe40007f9e0ff */
[----:B------:R-:W-:Y:S01]  /*1a6f0*/  SHF.R.S32.HI R199, RZ, 0x8, R199 ;  /* 0x00000008ffc77819 */ /* 0x000fe200000114c7 */
[----:B----4-:R-:W-:Y:S01]  /*1a700*/  VIADD R132, R0, 0x48 ;  /* 0x0000004800847836 */ /* 0x010fe20000000000 */
[CC--:B------:R-:W-:Y:S01]  /*1a710*/  LEA.HI.X.SX32 R197, R198.reuse, R2.reuse, 0x1, P4 ;  /* 0x00000002c6c57211 */ /* 0x0c0fe200020f0eff */
[----:B------:R-:W-:Y:S02]  /*1a720*/  VIADD R198, R198, UR5 ;  /* 0x00000005c6c67c36 */ /* 0x000fe40008000000 */
[----:B------:R-:W-:Y:S01]  /*1a730*/  VIADD R133, R0, 0x49 ;  /* 0x0000004900857836 */ /* 0x000fe20000000000 */
[----:B------:R2:W-:Y:S01]  /*1a740*/  @P6 STG.E.U8 desc[UR26][R134.64], R199 ;  /* 0x000000c786006986 */ /* 0x0005e2000c10111a */
[----:B0-----:R-:W-:Y:S01]  /*1a750*/  ISETP.LT.AND P4, PT, R132, UR4, !P1 ;  /* 0x0000000484007c0c */ /* 0x001fe2000cf81270 */
[----:B------:R-:W0:Y:S01]  /*1a760*/  LDCU UR4, c[0x0][0x39c] ;  /* 0x00007380ff0477ac */ /* 0x000e220008000800 */
[C---:B------:R-:W-:Y:S01]  /*1a770*/  IADD3 R132, P6, PT, R198.reuse, R3, RZ ;  /* 0x00000003c6847210 */ /* 0x040fe20007fde0ff */
[----:B------:R4:W-:Y:S01]  /*1a780*/  @P3 STG.E.U8 desc[UR26][R196.64], R137 ;  /* 0x00000089c4003986 */ /* 0x0009e2000c10111a */
[----:B-1----:R-:W-:Y:S01]  /*1a790*/  ISETP.LT.AND P3, PT, R133, UR6, !P1 ;  /* 0x0000000685007c0c */ /* 0x002fe2000cf61270 */
[----:B------:R-:W1:Y:S01]  /*1a7a0*/  LDCU UR6, c[0x0][0x39c] ;  /* 0x00007380ff0677ac */ /* 0x000e620008000800 */
[C---:B------:R-:W-:Y:S01]  /*1a7b0*/  LEA.HI.X.SX32 R133, R198.reuse, R2, 0x1, P6 ;  /* 0x00000002c6857211 */ /* 0x040fe200030f0eff */
[----:B------:R-:W-:Y:S01]  /*1a7c0*/  VIADD R198, R198, UR5 ;  /* 0x00000005c6c67c36 */ /* 0x000fe20008000000 */
[----:B--2---:R-:W-:-:S02]  /*1a7d0*/  SHF.R.S32.HI R199, RZ, 0x8, R136 ;  /* 0x00000008ffc77819 */ /* 0x004fc40000011488 */
[----:B----4-:R-:W-:-:S03]  /*1a7e0*/  F2FP.SATFINITE.E4M3.F32.PACK_AB_MERGE_C R197, R139, R138, RZ ;  /* 0x0000008a8bc5723e */ /* 0x010fc600048070ff */
[----:B------:R2:W-:Y:S01]  /*1a7f0*/  @P2 STG.E.U8 desc[UR26][R132.64], R199 ;  /* 0x000000c784002986 */ /* 0x0005e2000c10111a */
[CC--:B------:R-:W-:Y:S01]  /*1a800*/  IADD3 R134, P2, PT, R198.reuse, R3.reuse, RZ ;  /* 0x00000003c6867210 */ /* 0x0c0fe20007f5e0ff */
[C---:B------:R-:W-:Y:S01]  /*1a810*/  VIADD R138, R198.reuse, UR5 ;  /* 0x00000005c68a7c36 */ /* 0x040fe20008000000 */
[----:B------:R-:W-:Y:S02]  /*1a820*/  PRMT R139, R197, 0x9910, RZ ;  /* 0x00009910c58b7816 */ /* 0x000fe400000000ff */
[-C--:B------:R-:W-:Y:S02]  /*1a830*/  LEA.HI.X.SX32 R135, R198, R2.reuse, 0x1, P2 ;  /* 0x00000002c6877211 */ /* 0x080fe400010f0eff */
[C---:B------:R-:W-:Y:S02]  /*1a840*/  IADD3 R136, P2, PT, R138.reuse, R3, RZ ;  /* 0x000000038a887210 */ /* 0x040fe40007f5e0ff */
[----:B------:R-:W-:Y:S02]  /*1a850*/  SHF.R.S32.HI R139, RZ, 0x8, R139 ;  /* 0x00000008ff8b7819 */ /* 0x000fe4000001148b */
[C---:B------:R-:W-:Y:S01]  /*1a860*/  LEA.HI.X.SX32 R137, R138.reuse, R2, 0x1, P2 ;  /* 0x000000028a897211 */ /* 0x040fe200010f0eff */
[----:B------:R-:W-:Y:S01]  /*1a870*/  VIADD R138, R138, UR5 ;  /* 0x000000058a8a7c36 */ /* 0x000fe20008000000 */
[----:B------:R4:W-:Y:S01]  /*1a880*/  @P0 STG.E.U8 desc[UR26][R134.64], R197 ;  /* 0x000000c586000986 */ /* 0x0009e2000c10111a */
[----:B------:R-:W-:-:S02]  /*1a890*/  VIADD R196, R0, 0x4b ;  /* 0x0000004b00c47836 */ /* 0x000fc40000000000 */
[----:B--2---:R-:W-:Y:S01]  /*1a8a0*/  VIADD R133, R0, 0x4c ;  /* 0x0000004c00857836 */ /* 0x004fe20000000000 */
[----:B------:R2:W-:Y:S01]  /*1a8b0*/  @P5 STG.E.U8 desc[UR26][R136.64], R139 ;  /* 0x0000008b88005986 */ /* 0x0005e2000c10111a */
[-C--:B------:R-:W-:Y:S01]  /*1a8c0*/  IADD3 R132, P5, PT, R138, R3.reuse, RZ ;  /* 0x000000038a847210 */ /* 0x080fe20007fbe0ff */
[----:B------:R-:W-:Y:S01]  /*1a8d0*/  VIADD R200, R0, 0x4a ;  /* 0x0000004a00c87836 */ /* 0x000fe20000000000 */
[----:B0-----:R-:W-:Y:S01]  /*1a8e0*/  ISETP.LT.AND P0, PT, R196, UR4, !P1 ;  /* 0x00000004c4007c0c */ /* 0x001fe2000cf01270 */
[----:B------:R-:W0:Y:S01]  /*1a8f0*/  LDCU UR4, c[0x0][0x39c] ;  /* 0x00007380ff0477ac */ /* 0x000e220008000800 */
[----:B-1----:R-:W-:Y:S02]  /*1a900*/  ISETP.LT.AND P2, PT, R133, UR6, !P1 ;  /* 0x0000000685007c0c */ /* 0x002fe4000cf41270 */
[----:B------:R-:W-:Y:S01]  /*1a910*/  F2FP.SATFINITE.E4M3.F32.PACK_AB_MERGE_C R199, R141, R140, RZ ;  /* 0x0000008c8dc7723e */ /* 0x000fe200048070ff */
[----:B------:R-:W1:Y:S01]  /*1a920*/  LDCU UR6, c[0x0][0x39c] ;  /* 0x00007380ff0677ac */ /* 0x000e620008000800 */
[C---:B------:R-:W-:Y:S01]  /*1a930*/  LEA.HI.X.SX32 R133, R138.reuse, R2, 0x1, P5 ;  /* 0x000000028a857211 */ /* 0x040fe200028f0eff */
[----:B------:R-:W-:Y:S01]  /*1a940*/  VIADD R138, R138, UR5 ;  /* 0x000000058a8a7c36 */ /* 0x000fe20008000000 */
[----:B---3--:R-:W-:Y:S01]  /*1a950*/  ISETP.LT.AND P6, PT, R200, UR7, !P1 ;  /* 0x00000007c8007c0c */ /* 0x008fe2000cfc1270 */
[----:B------:R-:W3:Y:S02]  /*1a960*/  LDCU UR7, c[0x0][0x39c] ;  /* 0x00007380ff0777ac */ /* 0x000ee40008000800 */
[----:B------:R5:W-:Y:S01]  /*1a970*/  @P4 STG.E.U8 desc[UR26][R132.64], R199 ;  /* 0x000000c784004986 */ /* 0x000be2000c10111a */
[C---:B----4-:R-:W-:Y:S01]  /*1a980*/  IADD3 R134, P4, PT, R138.reuse, R3, RZ ;  /* 0x000000038a867210 */ /* 0x050fe20007f9e0ff */
[----:B--2---:R-:W-:Y:S01]  /*1a990*/  VIADD R139, R138, UR5 ;  /* 0x000000058a8b7c36 */ /* 0x004fe20008000000 */
[----:B------:R-:W-:-:S02]  /*1a9a0*/  PRMT R141, R199, 0x9910, RZ ;  /* 0x00009910c78d7816 */ /* 0x000fc400000000ff */
[-C--:B------:R-:W-:Y:S02]  /*1a9b0*/  LEA.HI.X.SX32 R135, R138, R2.reuse, 0x1, P4 ;  /* 0x000000028a877211 */ /* 0x080fe400020f0eff */
[C---:B------:R-:W-:Y:S01]  /*1a9c0*/  IADD3 R136, P4, PT, R139.reuse, R3, RZ ;  /* 0x000000038b887210 */ /* 0x040fe20007f9e0ff */
[C---:B------:R-:W-:Y:S01]  /*1a9d0*/  VIADD R138, R0.reuse, 0x4e ;  /* 0x0000004e008a7836 */ /* 0x040fe20000000000 */
[----:B------:R-:W-:Y:S02]  /*1a9e0*/  SHF.R.S32.HI R141, RZ, 0x8, R141 ;  /* 0x00000008ff8d7819 */ /* 0x000fe4000001148d */
[C---:B------:R-:W-:Y:S01]  /*1a9f0*/  LEA.HI.X.SX32 R137, R139.reuse, R2, 0x1, P4 ;  /* 0x000000028b897211 */ /* 0x040fe200020f0eff */
[----:B------:R-:W-:Y:S02]  /*1aa00*/  VIADD R139, R139, UR5 ;  /* 0x000000058b8b7c36 */ /* 0x000fe40008000000 */
[----:B------:R-:W-:Y:S01]  /*1aa10*/  VIADD R196, R0, 0x4d ;  /* 0x0000004d00c47836 */ /* 0x000fe20000000000 */
[----:B------:R2:W-:Y:S01]  /*1aa20*/  @P3 STG.E.U8 desc[UR26][R134.64], R141 ;  /* 0x0000008d86003986 */ /* 0x0005e2000c10111a */
[----:B0-----:R-:W-:Y:S01]  /*1aa30*/  ISETP.LT.AND P3, PT, R138, UR4, !P1 ;  /* 0x000000048a007c0c */ /* 0x001fe2000cf61270 */
[----:B------:R-:W0:Y:S01]  /*1aa40*/  LDCU UR4, c[0x0][0x39c] ;  /* 0x00007380ff0477ac */ /* 0x000e220008000800 */
[----:B------:R-:W-:-:S02]  /*1aa50*/  PRMT R138, R143, 0x9910, RZ ;  /* 0x000099108f8a7816 */ /* 0x000fc400000000ff */
[C---:B-----5:R-:W-:Y:S02]  /*1aa60*/  IADD3 R132, P4, PT, R139.reuse, R3, RZ ;  /* 0x000000038b847210 */ /* 0x060fe40007f9e0ff */
[----:B---3--:R-:W-:Y:S01]  /*1aa70*/  ISETP.LT.AND P5, PT, R196, UR7, !P1 ;  /* 0x00000007c4007c0c */ /* 0x008fe2000cfa1270 */
[----:B------:R-:W3:Y:S01]  /*1aa80*/  LDCU UR7, c[0x0][0x39c] ;  /* 0x00007380ff0777ac */ /* 0x000ee20008000800 */
[C---:B------:R-:W-:Y:S01]  /*1aa90*/  LEA.HI.X.SX32 R133, R139.reuse, R2, 0x1, P4 ;  /* 0x000000028b857211 */ /* 0x040fe200020f0eff */
[----:B------:R-:W-:Y:S01]  /*1aaa0*/  VIADD R139, R139, UR5 ;  /* 0x000000058b8b7c36 */ /* 0x000fe20008000000 */
[----:B--2---:R-:W-:Y:S01]  /*1aab0*/  SHF.R.S32.HI R141, RZ, 0x8, R138 ;  /* 0x00000008ff8d7819 */ /* 0x004fe2000001148a */
[----:B------:R-:W-:Y:S01]  /*1aac0*/  VIADD R140, R0, 0x4f ;  /* 0x0000004f008c7836 */ /* 0x000fe20000000000 */
[----:B------:R2:W-:Y:S01]  /*1aad0*/  @P6 STG.E.U8 desc[UR26][R136.64], R143 ;  /* 0x0000008f88006986 */ /* 0x0005e2000c10111a */
[----:B------:R-:W-:-:S03]  /*1aae0*/  VIADD R138, R139, UR5 ;  /* 0x000000058b8a7c36 */ /* 0x000fc60008000000 */
[----:B------:R4:W-:Y:S01]  /*1aaf0*/  @P0 STG.E.U8 desc[UR26][R132.64], R141 ;  /* 0x0000008d84000986 */ /* 0x0009e2000c10111a */
[----:B------:R-:W-:Y:S02]  /*1ab00*/  IADD3 R134, P0, PT, R139, R3, RZ ;  /* 0x000000038b867210 */ /* 0x000fe40007f1e0ff */
[----:B-1----:R-:W-:Y:S01]  /*1ab10*/  ISETP.LT.AND P4, PT, R140, UR6, !P1 ;  /* 0x000000068c007c0c */ /* 0x002fe2000cf81270 */
[----:B------:R-:W1:Y:S01]  /*1ab20*/  LDCU UR6, c[0x0][0x39c] ;  /* 0x00007380ff0677ac */ /* 0x000e620008000800 */
[----:B------:R-:W-:Y:S01]  /*1ab30*/  PRMT R140, R145, 0x9910, RZ ;  /* 0x00009910918c7816 */ /* 0x000fe200000000ff */
[C---:B--2---:R-:W-:Y:S01]  /*1ab40*/  VIADD R136, R0.reuse, 0x50 ;  /* 0x0000005000887836 */ /* 0x044fe20000000000 */
[----:B------:R-:W-:Y:S01]  /*1ab50*/  LEA.HI.X.SX32 R135, R139, R2, 0x1, P0 ;  /* 0x000000028b877211 */ /* 0x000fe200000f0eff */
[----:B------:R-:W-:-:S03]  /*1ab60*/  VIADD R137, R0, 0x51 ;  /* 0x0000005100897836 */ /* 0x000fc60000000000 */
[----:B0-----:R-:W-:Y:S01]  /*1ab70*/  ISETP.LT.AND P0, PT, R136, UR4, !P1 ;  /* 0x0000000488007c0c */ /* 0x001fe2000cf01270 */
[----:B------:R-:W-:Y:S01]  /*1ab80*/  IMAD.MOV.U32 R139, RZ, RZ, R140 ;  /* 0x000000ffff8b7224 */ /* 0x000fe200078e008c */
[CC--:B------:R-:W-:Y:S01]  /*1ab90*/  IADD3 R136, P6, PT, R138.reuse, R3.reuse, RZ ;  /* 0x000000038a887210 */ /* 0x0c0fe20007fde0ff */
[----:B------:R0:W-:Y:S01]  /*1aba0*/  @P2 STG.E.U8 desc[UR26][R134.64], R145 ;  /* 0x0000009186002986 */ /* 0x0001e2000c10111a */
[----:B---3--:R-:W-:Y:S01]  /*1abb0*/  ISETP.LT.AND P2, PT, R137, UR7, !P1 ;  /* 0x0000000789007c0c */ /* 0x008fe2000cf41270 */
[----:B------:R-:W2:Y:S01]  /*1abc0*/  LDCU UR4, c[0x0][0x39c] ;  /* 0x00007380ff0477ac */ /* 0x000ea20008000800 */
[CC--:B------:R-:W-:Y:S01]  /*1abd0*/  LEA.HI.X.SX32 R137, R138.reuse, R2.reuse, 0x1, P6 ;  /* 0x000000028a897211 */ /* 0x0c0fe200030f0eff */
[----:B------:R-:W-:Y:S01]  /*1abe0*/  VIADD R138, R138, UR5 ;  /* 0x000000058a8a7c36 */ /* 0x000fe20008000000 */
[----:B------:R-:W-:Y:S01]  /*1abf0*/  SHF.R.S32.HI R139, RZ, 0x8, R139 ;  /* 0x00000008ff8b7819 */ /* 0x000fe2000001148b */
[----:B----4-:R-:W-:Y:S01]  /*1ac00*/  VIADD R133, R0, 0x52 ;  /* 0x0000005200857836 */ /* 0x010fe20000000000 */
[----:B------:R-:W3:Y:S02]  /*1ac10*/  LDCU UR7, c[0x0][0x39c] ;  /* 0x00007380ff0777ac */ /* 0x000ee40008000800 */
[C---:B------:R-:W-:Y:S01]  /*1ac20*/  IADD3 R132, P6, PT, R138.reuse, R3, RZ ;  /* 0x000000038a847210 */ /* 0x040fe20007fde0ff */
[----:B------:R4:W-:Y:S01]  /*1ac30*/  @P5 STG.E.U8 desc[UR26][R136.64], R139 ;  /* 0x0000008b88005986 */ /* 0x0009e2000c10111a */
[----:B-1----:R-:W-:Y:S01]  /*1ac40*/  ISETP.LT.AND P5, PT, R133, UR6, !P1 ;  /* 0x0000000685007c0c */ /* 0x002fe2000cfa1270 */
[----:B------:R-:W1:Y:S01]  /*1ac50*/  LDCU UR6, c[0x0][0x39c] ;  /* 0x00007380ff0677ac */ /* 0x000e620008000800 */
[C---:B------:R-:W-:Y:S01]  /*1ac60*/  LEA.HI.X.SX32 R133, R138.reuse, R2, 0x1, P6 ;  /* 0x000000028a857211 */ /* 0x040fe200030f0eff */
[----:B------:R-:W-:-:S02]  /*1ac70*/  VIADD R138, R138, UR5 ;  /* 0x000000058a8a7c36 */ /* 0x000fc40008000000 */
[----:B0-----:R-:W-:Y:S01]  /*1ac80*/  VIADD R135, R0, 0x53 ;  /* 0x0000005300877836 */ /* 0x001fe20000000000 */
[----:B------:R-:W-:Y:S02]  /*1ac90*/  PRMT R141, R147, 0x9910, RZ ;  /* 0x00009910938d7816 */ /* 0x000fe400000000ff */
[CC--:B------:R-:W-:Y:S01]  /*1aca0*/  IADD3 R134, P6, PT, R138.reuse, R3.reuse, RZ ;  /* 0x000000038a867210 */ /* 0x0c0fe20007fde0ff */
[----:B------:R0:W-:Y:S01]  /*1acb0*/  @P3 STG.E.U8 desc[UR26][R132.64], R147 ;  /* 0x0000009384003986 */ /* 0x0001e2000c10111a */
[----:B--2---:R-:W-:Y:S01]  /*1acc0*/  ISETP.LT.AND P3, PT, R135, UR4, !P1 ;  /* 0x0000000487007c0c */ /* 0x004fe2000cf61270 */
[C---:B----4-:R-:W-:Y:S01]  /*1acd0*/  VIADD R139, R138.reuse, UR5 ;  /* 0x000000058a8b7c36 */ /* 0x050fe20008000000 */
[----:B------:R-:W-:Y:S01]  /*1ace0*/  LEA.HI.X.SX32 R135, R138, R2, 0x1, P6 ;  /* 0x000000028a877211 */ /* 0x000fe200030f0eff */
[C---:B------:R-:W-:Y:S01]  /*1acf0*/  VIADD R137, R0.reuse, 0x54 ;  /* 0x0000005400897836 */ /* 0x040fe20000000000 */
[----:B------:R-:W-:Y:S01]  /*1ad00*/  SHF.R.S32.HI R141, RZ, 0x8, R141 ;  /* 0x00000008ff8d7819 */ /* 0x000fe2000001148d */
[----:B------:R-:W2:Y:S01]  /*1ad10*/  LDCU UR4, c[0x0][0x39c] ;  /* 0x00007380ff0477ac */ /* 0x000ea20008000800 */
[----:B------:R-:W-:Y:S01]  /*1ad20*/  IADD3 R136, P6, PT, R139, R3, RZ ;  /* 0x000000038b887210 */ /* 0x000fe20007fde0ff */
[----:B------:R-:W-:-:S02]  /*1ad30*/  VIADD R138, R0, 0x55 ;  /* 0x00000055008a7836 */ /* 0x000fc40000000000 */
[----:B------:R4:W-:Y:S01]  /*1ad40*/  @P4 STG.E.U8 desc[UR26][R134.64], R141 ;  /* 0x0000008d86004986 */ /* 0x0009e2000c10111a */
[----:B---3--:R-:W-:Y:S01]  /*1ad50*/  ISETP.LT.AND P4, PT, R137, UR7, !P1 ;  /* 0x0000000789007c0c */ /* 0x008fe2000cf81270 */
[----:B------:R-:W3:Y:S01]  /*1ad60*/  LDCU UR7, c[0x0][0x39c] ;  /* 0x00007380ff0777ac */ /* 0x000ee20008000800 */
[CC--:B------:R-:W-:Y:S01]  /*1ad70*/  LEA.HI.X.SX32 R137, R139.reuse, R2.reuse, 0x1, P6 ;  /* 0x000000028b897211 */ /* 0x0c0fe200030f0eff */
[----:B------:R-:W-:Y:S01]  /*1ad80*/  VIADD R139, R139, UR5 ;  /* 0x000000058b8b7c36 */ /* 0x000fe20008000000 */
[----:B0-----:R-:W-:Y:S02]  /*1ad90*/  PRMT R133, R149, 0x9910, RZ ;  /* 0x0000991095857816 */ /* 0x001fe400000000ff */
[----:B-1----:R-:W-:Y:S01]  /*1ada0*/  ISETP.LT.AND P6, PT, R138, UR6, !P1 ;  /* 0x000000068a007c0c */ /* 0x002fe2000cfc1270 */
[----:B------:R0:W-:Y:S01]  /*1adb0*/  @P0 STG.E.U8 desc[UR26][R136.64], R149 ;  /* 0x0000009588000986 */ /* 0x0001e2000c10111a */
[CC--:B------:R-:W-:Y:S01]  /*1adc0*/  IADD3 R132, P0, PT, R139.reuse, R3.reuse, RZ ;  /* 0x000000038b847210 */ /* 0x0c0fe20007f1e0ff */
[C---:B------:R-:W-:Y:S01]  /*1add0*/  VIADD R138, R139.reuse, UR5 ;  /* 0x000000058b8a7c36 */ /* 0x040fe20008000000 */
[----:B------:R-:W1:Y:S01]  /*1ade0*/  LDCU UR6, c[0x0][0x39c] ;  /* 0x00007380ff0677ac */ /* 0x000e620008000800 */
[----:B----4-:R-:W-:Y:S01]  /*1adf0*/  IMAD.MOV.U32 R141, RZ, RZ, R133 ;  /* 0x000000ffff8d7224 */ /* 0x010fe200078e0085 */
[----:B------:R-:W-:Y:S01]  /*1ae00*/  LEA.HI.X.SX32 R133, R139, R2, 0x1, P0 ;  /* 0x000000028b857211 */ /* 0x000fe200000f0eff */
[----:B------:R-:W-:Y:S01]  /*1ae10*/  VIADD R139, R0, 0x56 ;  /* 0x00000056008b7836 */ /* 0x000fe20000000000 */
[----:B------:R-:W-:-:S02]  /*1ae20*/  IADD3 R134, P0, PT, R138, R3, RZ ;  /* 0x000000038a867210 */ /* 0x000fc40007f1e0ff */
[----:B------:R-:W-:Y:S02]  /*1ae30*/  SHF.R.S32.HI R141, RZ, 0x8, R141 ;  /* 0x00000008ff8d7819 */ /* 0x000fe4000001148d */
[C---:B------:R-:W-:Y:S02]  /*1ae40*/  LEA.HI.X.SX32 R135, R138.reuse, R2, 0x1, P0 ;  /* 0x000000028a877211 */ /* 0x040fe400000f0eff */
[----:B--2---:R-:W-:Y:S01]  /*1ae50*/  ISETP.LT.AND P0, PT, R139, UR4, !P1 ;  /* 0x000000048b007c0c */ /* 0x004fe2000cf01270 */
[----:B------:R-:W2:Y:S01]  /*1ae60*/  LDCU UR4, c[0x0][0x39c] ;  /* 0x00007380ff0477ac */ /* 0x000ea20008000800 */
[----:B------:R-:W-:Y:S01]  /*1ae70*/  VIADD R138, R138, UR5 ;  /* 0x000000058a8a7c36 */ /* 0x000fe20008000000 */
[----:B------:R4:W-:Y:S01]  /*1ae80*/  @P2 STG.E.U8 desc[UR26][R132.64], R141 ;  /* 0x0000008d84002986 */ /* 0x0009e2000c10111a */
[----:B------:R-:W-:-:S03]  /*1ae90*/  PRMT R140, R151, 0x9910, RZ ;  /* 0x00009910978c7816 */ /* 0x000fc600000000ff */
[CC--:B0-----:R-:W-:Y:S01]  /*1aea0*/  IADD3 R136, P2, PT, R138.reuse, R3.reuse, RZ ;  /* 0x000000038a887210 */ /* 0x0c1fe20007f5e0ff */
[C---:B------:R-:W-:Y:S01]  /*1aeb0*/  VIADD R139, R138.reuse, UR5 ;  /* 0x000000058a8b7c36 */ /* 0x040fe20008000000 */
[----:B------:R0:W-:Y:S02]  /*1aec0*/  @P5 STG.E.U8 desc[UR26][R134.64], R151 ;  /* 0x0000009786005986 */ /* 0x0001e4000c10111a */
[-C--:B------:R-:W-:Y:S02]  /*1aed0*/  LEA.HI.X.SX32 R137, R138, R2.reuse, 0x1, P2 ;  /* 0x000000028a897211 */ /* 0x080fe400010f0eff */
[----:B----4-:R-:W-:Y:S01]  /*1aee0*/  SHF.R.S32.HI R141, RZ, 0x8, R140 ;  /* 0x00000008ff8d7819 */ /* 0x010fe2000001148c */
[C---:B------:R-:W-:Y:S01]  /*1aef0*/  VIADD R133, R0.reuse, 0x58 ;  /* 0x0000005800857836 */ /* 0x040fe20000000000 */
[-C--:B------:R-:W-:Y:S01]  /*1af00*/  IADD3 R132, P5, PT, R139, R3.reuse, RZ ;  /* 0x000000038b847210 */ /* 0x080fe20007fbe0ff */
[----:B0-----:R-:W-:Y:S02]  /*1af10*/  VIADD R134, R0, 0x59 ;  /* 0x0000005900867836 */ /* 0x001fe40000000000 */
[----:B------:R0:W-:Y:S01]  /*1af20*/  @P3 STG.E.U8 desc[UR26][R136.64], R141 ;  /* 0x0000008d88003986 */ /* 0x0001e2000c10111a */
[----:B---3--:R-:W-:Y:S01]  /*1af30*/  ISETP.LT.AND P3, PT, R133, UR7, !P1 ;  /* 0x0000000785007c0c */ /* 0x008fe2000cf61270 */
[----:B------:R-:W3:Y:S01]  /*1af40*/  LDCU UR7, c[0x0][0x39c] ;  /* 0x00007380ff0777ac */ /* 0x000ee20008000800 */
[C---:B------:R-:W-:Y:S01]  /*1af50*/  LEA.HI.X.SX32 R133, R139.reuse, R2, 0x1, P5 ;  /* 0x000000028b857211 */ /* 0x040fe200028f0eff */
[----:B------:R-:W-:Y:S01]  /*1af60*/  VIADD R139, R139, UR5 ;  /* 0x000000058b8b7c36 */ /* 0x000fe20008000000 */
[----:B--2---:R-:W-:Y:S01]  /*1af70*/  ISETP.LT.AND P5, PT, R134, UR4, !P1 ;  /* 0x0000000486007c0c */ /* 0x004fe2000cfa1270 */
[----:B------:R-:W2:Y:S01]  /*1af80*/  LDCU UR4, c[0x0][0x39c] ;  /* 0x00007380ff0477ac */ /* 0x000ea20008000800 */
[----:B------:R-:W-:Y:S01]  /*1af90*/  PRMT R135, R153, 0x9910, RZ ;  /* 0x0000991099877816 */ /* 0x000fe200000000ff */
[----:B------:R4:W-:Y:S01]  /*1afa0*/  @P4 STG.E.U8 desc[UR26][R132.64], R153 ;  /* 0x0000009984004986 */ /* 0x0009e2000c10111a */
[----:B-1----:R-:W-:Y:S01]  /*1afb0*/  ISETP.LT.AND P2, PT, R142, UR6, !P1 ;  /* 0x000000068e007c0c */ /* 0x002fe2000cf41270 */
[----:B------:R-:W1:Y:S01]  /*1afc0*/  LDCU UR6, c[0x0][0x39c] ;  /* 0x00007380ff0677ac */ /* 0x000e620008000800 */
[C---:B------:R-:W-:Y:S01]  /*1afd0*/  IADD3 R134, P4, PT, R139.reuse, R3, RZ ;  /* 0x000000038b867210 */ /* 0x040fe20007f9e0ff */
[----:B------:R-:W-:-:S02]  /*1afe0*/  VIADD R138, R139, UR5 ;  /* 0x000000058b8a7c36 */ /* 0x000fc40008000000 */
[----:B0-----:R-:W-:Y:S01]  /*1aff0*/  IMAD.MOV.U32 R137, RZ, RZ, R135 ;  /* 0x000000ffff897224 */ /* 0x001fe200078e0087 */
[-C--:B------:R-:W-:Y:S02]  /*1b000*/  LEA.HI.X.SX32 R135, R139, R2.reuse, 0x1, P4 ;  /* 0x000000028b877211 */ /* 0x080fe400020f0eff */
[----:B------:R-:W-:Y:S02]  /*1b010*/  IADD3 R136, P4, PT, R138, R3, RZ ;  /* 0x000000038a887210 */ /* 0x000fe40007f9e0ff */
[----:B------:R-:W-:Y:S01]  /*1b020*/  SHF.R.S32.HI R139, RZ, 0x8, R137 ;  /* 0x00000008ff8b7819 */ /* 0x000fe20000011489 */
[----:B----4-:R-:W-:Y:S01]  /*1b030*/  VIADD R132, R0, 0x5a ;  /* 0x0000005a00847836 */ /* 0x010fe20000000000 */
[C---:B------:R-:W-:Y:S01]  /*1b040*/  LEA.HI.X.SX32 R137, R138.reuse, R2, 0x1, P4 ;  /* 0x000000028a897211 */ /* 0x040fe200020f0eff */
[----:B------:R-:W-:Y:S02]  /*1b050*/  VIADD R138, R138, UR5 ;  /* 0x000000058a8a7c36 */ /* 0x000fe40008000000 */
[----:B------:R-:W-:Y:S01]  /*1b060*/  VIADD R133, R0, 0x5b ;  /* 0x0000005b00857836 */ /* 0x000fe20000000000 */
[----:B------:R0:W-:Y:S01]  /*1b070*/  @P6 STG.E.U8 desc[UR26][R134.64], R139 ;  /* 0x0000008b86006986 */ /* 0x0001e2000c10111a */
[----:B--2---:R-:W-:-:S02]  /*1b080*/  ISETP.LT.AND P4, PT, R132, UR4, !P1 ;  /* 0x0000000484007c0c */ /* 0x004fc4000cf81270 */
[----:B------:R-:W-:Y:S02]  /*1b090*/  F2FP.SATFINITE.E4M3.F32.PACK_AB_MERGE_C R157, R157, R156, RZ ;  /* 0x0000009c9d9d723e */ /* 0x000fe400048070ff */
[----:B------:R-:W-:Y:S01]  /*1b0a0*/  PRMT R141, R155, 0x9910, RZ ;  /* 0x000099109b8d7816 */ /* 0x000fe200000000ff */
[----:B------:R2:W-:Y:S01]  /*1b0b0*/  @P0 STG.E.U8 desc[UR26][R136.64], R155 ;  /* 0x0000009b88000986 */ /* 0x0005e2000c10111a */
[----:B------:R-:W-:Y:S01]  /*1b0c0*/  IADD3 R132, P6, PT, R138, R3, RZ ;  /* 0x000000038a847210 */ /* 0x000fe20007fde0ff */
[----:B------:R-:W-:Y:S01]  /*1b0d0*/  VIADD R140, R0, 0x5c ;  /* 0x0000005c008c7836 */ /* 0x000fe20000000000 */
[----:B-1----:R-:W-:Y:S01]  /*1b0e0*/  ISETP.LT.AND P0, PT, R133, UR6, !P1 ;  /* 0x0000000685007c0c */ /* 0x002fe2000cf01270 */
[----:B------:R-:W1:Y:S01]  /*1b0f0*/  LDCU UR6, c[0x0][0x39c] ;  /* 0x00007380ff0677ac */ /* 0x000e620008000800 */
[C---:B------:R-:W-:Y:S01]  /*1b100*/  LEA.HI.X.SX32 R133, R138.reuse, R2, 0x1, P6 ;  /* 0x000000028a857211 */ /* 0x040fe200030f0eff */
[----:B------:R-:W-:Y:S01]  /*1b110*/  VIADD R138, R138, UR5 ;  /* 0x000000058a8a7c36 */ /* 0x000fe20008000000 */
[----:B------:R-:W-:Y:S01]  /*1b120*/  SHF.R.S32.HI R141, RZ, 0x8, R141 ;  /* 0x00000008ff8d7819 */ /* 0x000fe2000001148d */
[----:B------:R-:W4:Y:S02]  /*1b130*/  LDCU UR4, c[0x0][0x39c] ;  /* 0x00007380ff0477ac */ /* 0x000f240008000800 */
[----:B0-----:R-:W-:-:S02]  /*1b140*/  VIADD R139, R138, UR5 ;  /* 0x000000058a8b7c36 */ /* 0x001fc40008000000 */
[----:B------:R0:W-:Y:S01]  /*1b150*/  @P2 STG.E.U8 desc[UR26][R132.64], R141 ;  /* 0x0000008d84002986 */ /* 0x0001e2000c10111a */
[CC--:B------:R-:W-:Y:S02]  /*1b160*/  IADD3 R134, P2, PT, R138.reuse, R3.reuse, RZ ;  /* 0x000000038a867210 */ /* 0x0c0fe40007f5e0ff */
[----:B--2---:R-:W-:Y:S02]  /*1b170*/  PRMT R137, R157, 0x9910, RZ ;  /* 0x000099109d897816 */ /* 0x004fe400000000ff */
[-C--:B------:R-:W-:Y:S02]  /*1b180*/  LEA.HI.X.SX32 R135, R138, R2.reuse, 0x1, P2 ;  /* 0x000000028a877211 */ /* 0x080fe400010f0eff */
[C---:B------:R-:W-:Y:S01]  /*1b190*/  IADD3 R136, P2, PT, R139.reuse, R3, RZ ;  /* 0x000000038b887210 */ /* 0x040fe20007f5e0ff */
[----:B------:R-:W-:Y:S01]  /*1b1a0*/  IMAD.MOV.U32 R138, RZ, RZ, R137 ;  /* 0x000000ffff8a7224 */ /* 0x000fe200078e0089 */
[----:B---3--:R-:W-:Y:S01]  /*1b1b0*/  ISETP.LT.AND P6, PT, R140, UR7, !P1 ;  /* 0x000000078c007c0c */ /* 0x008fe2000cfc1270 */
[----:B------:R-:W2:Y:S01]  /*1b1c0*/  LDCU UR7, c[0x0][0x39c] ;  /* 0x00007380ff0777ac */ /* 0x000ea20008000800 */
[C---:B------:R-:W-:Y:S01]  /*1b1d0*/  LEA.HI.X.SX32 R137, R139.reuse, R2, 0x1, P2 ;  /* 0x000000028b897211 */ /* 0x040fe200010f0eff */
[----:B------:R-:W-:Y:S01]  /*1b1e0*/  VIADD R139, R139, UR5 ;  /* 0x000000058b8b7c36 */ /* 0x000fe20008000000 */
[----:B0-----:R-:W-:Y:S01]  /*1b1f0*/  SHF.R.S32.HI R141, RZ, 0x8, R138 ;  /* 0x00000008ff8d7819 */ /* 0x001fe2000001148a */
[----:B------:R0:W-:Y:S01]  /*1b200*/  @P3 STG.E.U8 desc[UR26][R134.64], R157 ;  /* 0x0000009d86003986 */ /* 0x0001e2000c10111a */
[----:B------:R-:W-:-:S02]  /*1b210*/  VIADD R133, R0, 0x5e ;  /* 0x0000005e00857836 */ /* 0x000fc40000000000 */
[C---:B------:R-:W-:Y:S01]  /*1b220*/  VIADD R140, R0.reuse, 0x5d ;  /* 0x0000005d008c7836 */ /* 0x040fe20000000000 */
[----:B------:R3:W-:Y:S01]  /*1b230*/  @P5 STG.E.U8 desc[UR26][R136.64], R141 ;  /* 0x0000008d88005986 */ /* 0x0007e2000c10111a */
[-C--:B------:R-:W-:Y:S02]  /*1b240*/  IADD3 R132, P5, PT, R139, R3.reuse, RZ ;  /* 0x000000038b847210 */ /* 0x080fe40007fbe0ff */
[----:B------:R-:W-:Y:S02]  /*1b250*/  F2FP.SATFINITE.E4M3.F32.PACK_AB_MERGE_C R159, R159, R158, RZ ;  /* 0x0000009e9f9f723e */ /* 0x000fe400048070ff */
[----:B-1----:R-:W-:Y:S01]  /*1b260*/  ISETP.LT.AND P3, PT, R133, UR6, !P1 ;  /* 0x0000000685007c0c */ /* 0x002fe2000cf61270 */
[----:B------:R-:W-:Y:S01]  /*1b270*/  VIADD R138, R0, 0x5f ;  /* 0x0000005f008a7836 */ /* 0x000fe20000000000 */
[----:B----4-:R-:W-:Y:S01]  /*1b280*/  ISETP.LT.AND P2, PT, R140, UR4, !P1 ;  /* 0x000000048c007c0c */ /* 0x010fe2000cf41270 */
[----:B------:R-:W1:Y:S01]  /*1b290*/  LDCU UR4, c[0x0][0x39c] ;  /* 0x00007380ff0477ac */ /* 0x000e620008000800 */
[C---:B------:R-:W-:Y:S01]  /*1b2a0*/  LEA.HI.X.SX32 R133, R139.reuse, R2, 0x1, P5 ;  /* 0x000000028b857211 */ /* 0x040fe200028f0eff */
[----:B------:R-:W-:Y:S01]  /*1b2b0*/  VIADD R139, R139, UR5 ;  /* 0x000000058b8b7c36 */ /* 0x000fe20008000000 */
[----:B0-----:R-:W-:Y:S01]  /*1b2c0*/  PRMT R135, R159, 0x9910, RZ ;  /* 0x000099109f877816 */ /* 0x001fe200000000ff */
[----:B------:R-:W0:Y:S01]  /*1b2d0*/  LDCU UR6, c[0x0][0x39c] ;  /* 0x00007380ff0677ac */ /* 0x000e220008000800 */
[----:B--2---:R-:W-:Y:S01]  /*1b2e0*/  ISETP.LT.AND P5, PT, R138, UR7, !P1 ;  /* 0x000000078a007c0c */ /* 0x004fe2000cfa1270 */
[----:B------:R2:W-:Y:S01]  /*1b2f0*/  @P4 STG.E.U8 desc[UR26][R132.64], R159 ;  /* 0x0000009f84004986 */ /* 0x0005e2000c10111a */
[-C--:B------:R-:W-:Y:S01]  /*1b300*/  IADD3 R134, P4, PT, R139, R3.reuse, RZ ;  /* 0x000000038b867210 */ /* 0x080fe20007f9e0ff */
[----:B---3--:R-:W-:Y:S01]  /*1b310*/  IMAD.MOV.U32 R136, RZ, RZ, R135 ;  /* 0x000000ffff887224 */ /* 0x008fe200078e0087 */
[----:B------:R-:W-:Y:S01]  /*1b320*/  F2FP.SATFINITE.E4M3.F32.PACK_AB_MERGE_C R161, R161, R160, RZ ;  /* 0x000000a0a1a1723e */ /* 0x000fe200048070ff */
[C---:B------:R-:W-:Y:S01]  /*1b330*/  VIADD R138, R139.reuse, UR5 ;  /* 0x000000058b8a7c36 */ /* 0x040fe20008000000 */
[----:B------:R-:W-:Y:S01]  /*1b340*/  LEA.HI.X.SX32 R135, R139, R2, 0x1, P4 ;  /* 0x000000028b877211 */ /* 0x000fe200020f0eff */
[----:B------:R-:W-:Y:S01]  /*1b350*/  VIADD R140, R0, 0x60 ;  /* 0x00000060008c7836 */ /* 0x000fe20000000000 */
[----:B------:R-:W-:Y:S01]  /*1b360*/  SHF.R.S32.HI R139, RZ, 0x8, R136 ;  /* 0x00000008ff8b7819 */ /* 0x000fe20000011488 */
[----:B------:R-:W3:Y:S01]  /*1b370*/  LDCU UR7, c[0x0][0x39c] ;  /* 0x00007380ff0777ac */ /* 0x000ee20008000800 */
[----:B------:R-:W-:-:S04]  /*1b380*/  IADD3 R136, P4, PT, R138, R3, RZ ;  /* 0x000000038a887210 */ /* 0x000fc80007f9e0ff */
[CC--:B------:R-:W-:Y:S01]  /*1b390*/  LEA.HI.X.SX32 R137, R138.reuse, R2.reuse, 0x1, P4 ;  /* 0x000000028a897211 */ /* 0x0c0fe200020f0eff */
[----:B------:R-:W-:Y:S01]  /*1b3a0*/  VIADD R138, R138, UR5 ;  /* 0x000000058a8a7c36 */ /* 0x000fe20008000000 */
[----:B------:R4:W-:Y:S01]  /*1b3b0*/  @P0 STG.E.U8 desc[UR26][R134.64], R139 ;  /* 0x0000008b86000986 */ /* 0x0009e2000c10111a */
[----:B-1----:R-:W-:Y:S01]  /*1b3c0*/  ISETP.LT.AND P0, PT, R140, UR4, !P1 ;  /* 0x000000048c007c0c */ /* 0x002fe2000cf01270 */
[----:B------:R-:W1:Y:S01]  /*1b3d0*/  LDCU UR4, c[0x0][0x39c] ;  /* 0x00007380ff0477ac */ /* 0x000e620008000800 */
[----:B------:R-:W-:Y:S02]  /*1b3e0*/  PRMT R141, R161, 0x9910, RZ ;  /* 0x00009910a18d7816 */ /* 0x000fe400000000ff */
[C---:B--2---:R-:W-:Y:S02]  /*1b3f0*/  IADD3 R132, P4, PT, R138.reuse, R3, RZ ;  /* 0x000000038a847210 */ /* 0x044fe40007f9e0ff */
[----:B------:R-:W-:Y:S02]  /*1b400*/  SHF.R.S32.HI R141, RZ, 0x8, R141 ;  /* 0x00000008ff8d7819 */ /* 0x000fe4000001148d */
[C---:B------:R-:W-:Y:S01]  /*1b410*/  LEA.HI.X.SX32 R133, R138.reuse, R2, 0x1, P4 ;  /* 0x000000028a857211 */ /* 0x040fe200020f0eff */
[----:B------:R-:W-:-:S02]  /*1b420*/  VIADD R138, R138, UR5 ;  /* 0x000000058a8a7c36 */ /* 0x000fc40008000000 */
[----:B------:R-:W-:Y:S01]  /*1b430*/  VIADD R140, R0, 0x61 ;  /* 0x00000061008c7836 */ /* 0x000fe20000000000 */
[----:B------:R2:W-:Y:S01]  /*1b440*/  @P6 STG.E.U8 desc[UR26][R136.64], R161 ;  /* 0x000000a188006986 */ /* 0x0005e2000c10111a */
[----:B------:R-:W-:-:S03]  /*1b450*/  F2FP.SATFINITE.E4M3.F32.PACK_AB_MERGE_C R163, R163, R162, RZ ;  /* 0x000000a2a3a3723e */ /* 0x000fc600048070ff */
[----:B------:R5:W-:Y:S01]  /*1b460*/  @P2 STG.E.U8 desc[UR26][R132.64], R141 ;  /* 0x0000008d84002986 */ /* 0x000be2000c10111a */
[C---:B----4-:R-:W-:Y:S01]  /*1b470*/  IADD3 R134, P2, PT, R138.reuse, R3, RZ ;  /* 0x000000038a867210 */ /* 0x050fe20007f5e0ff */
[----:B------:R-:W-:Y:S01]  /*1b480*/  VIADD R139, R138, UR5 ;  /* 0x000000058a8b7c36 */ /* 0x000fe20008000000 */
[----:B0-----:R-:W-:Y:S01]  /*1b490*/  ISETP.LT.AND P4, PT, R140, UR6, !P1 ;  /* 0x000000068c007c0c */ /* 0x001fe2000cf81270 */
[----:B------:R-:W0:Y:S01]  /*1b4a0*/  LDCU UR6, c[0x0][0x39c] ;  /* 0x00007380ff0677ac */ /* 0x000e220008000800 */
[----:B------:R-:W-:Y:S01]  /*1b4b0*/  PRMT R140, R163, 0x9910, RZ ;  /* 0x00009910a38c7816 */ /* 0x000fe200000000ff */
[----:B--2---:R-:W-:Y:S01]  /*1b4c0*/  VIADD R136, R0, 0x62 ;  /* 0x0000006200887836 */ /* 0x004fe20000000000 */
[----:B------:R-:W-:Y:S01]  /*1b4d0*/  LEA.HI.X.SX32 R135, R138, R2, 0x1, P2 ;  /* 0x000000028a877211 */ /* 0x000fe200010f0eff */
[----:B------:R-:W-:-:S03]  /*1b4e0*/  VIADD R137, R0, 0x63 ;  /* 0x0000006300897836 */ /* 0x000fc60000000000 */
[----:B-1----:R-:W-:Y:S01]  /*1b4f0*/  ISETP.LT.AND P2, PT, R136, UR4, !P1 ;  /* 0x0000000488007c0c */ /* 0x002fe2000cf41270 */
[----:B------:R-:W-:Y:S01]  /*1b500*/  IMAD.MOV.U32 R138, RZ, RZ, R140 ;  /* 0x000000ffff8a7224 */ /* 0x000fe200078e008c */
[-C--:B------:R-:W-:Y:S01]  /*1b510*/  IADD3 R136, P6, PT, R139, R3.reuse, RZ ;  /* 0x000000038b887210 */ /* 0x080fe20007fde0ff */
[----:B------:R1:W-:Y:S01]  /*1b520*/  @P3 STG.E.U8 desc[UR26][R134.64], R163 ;  /* 0x000000a386003986 */ /* 0x0003e2000c10111a */
[----:B---3--:R-:W-:Y:S01]  /*1b530*/  ISETP.LT.AND P3, PT, R137, UR7, !P1 ;  /* 0x0000000789007c0c */ /* 0x008fe2000cf61270 */
[----:B------:R-:W2:Y:S01]  /*1b540*/  LDCU UR4, c[0x0][0x39c] ;  /* 0x00007380ff0477ac */ /* 0x000ea20008000800 */
[C---:B------:R-:W-:Y:S01]  /*1b550*/  LEA.HI.X.SX32 R137, R139.reuse, R2, 0x1, P6 ;  /* 0x000000028b897211 */ /* 0x040fe200030f0eff */
[----:B------:R-:W-:Y:S01]  /*1b560*/  VIADD R139, R139, UR5 ;  /* 0x000000058b8b7c36 */ /* 0x000fe20008000000 */
[----:B-----5:R-:W-:Y:S01]  /*1b570*/  SHF.R.S32.HI R141, RZ, 0x8, R138 ;  /* 0x00000008ff8d7819 */ /* 0x020fe2000001148a */
[C---:B------:R-:W-:Y:S01]  /*1b580*/  VIADD R133, R0.reuse, 0x64 ;  /* 0x0000006400857836 */ /* 0x040fe20000000000 */
[----:B------:R-:W-:Y:S01]  /*1b590*/  F2FP.SATFINITE.E4M3.F32.PACK_AB_MERGE_C R165, R165, R164, RZ ;  /* 0x000000a4a5a5723e */ /* 0x000fe200048070ff */
[----:B------:R-:W3:Y:S01]  /*1b5a0*/  LDCU UR7, c[0x0][0x39c] ;  /* 0x00007380ff0777ac */ /* 0x000ee20008000800 */
[-C--:B------:R-:W-:Y:S01]  /*1b5b0*/  IADD3 R132, P6, PT, R139, R3.reuse, RZ ;  /* 0x000000038b847210 */ /* 0x080fe20007fde0ff */
[----:B------:R4:W-:Y:S01]  /*1b5c0*/  @P5 STG.E.U8 desc[UR26][R136.64], R141 ;  /* 0x0000008d88005986 */ /* 0x0009e2000c10111a */
[----:B0-----:R-:W-:Y:S01]  /*1b5d0*/  ISETP.LT.AND P5, PT, R133, UR6, !P1 ;  /* 0x0000000685007c0c */ /* 0x001fe2000cfa1270 */
[C---:B-1----:R-:W-:Y:S01]  /*1b5e0*/  VIADD R135, R0.reuse, 0x65 ;  /* 0x0000006500877836 */ /* 0x042fe20000000000 */
[CC--:B------:R-:W-:Y:S01]  /*1b5f0*/  LEA.HI.X.SX32 R133, R139.reuse, R2.reuse, 0x1, P6 ;  /* 0x000000028b857211 */ /* 0x0c0fe200030f0eff */
[----:B------:R-:W-:Y:S01]  /*1b600*/  VIADD R139, R139, UR5 ;  /* 0x000000058b8b7c36 */ /* 0x000fe20008000000 */
[----:B------:R-:W-:Y:S01]  /*1b610*/  PRMT R138, R165, 0x9910, RZ ;  /* 0x00009910a58a7816 */ /* 0x000fe200000000ff */
[----:B------:R-:W0:Y:S03]  /*1b620*/  LDCU UR6, c[0x0][0x39c] ;  /* 0x00007380ff0677ac */ /* 0x000e260008000800 */
[-C--:B------:R-:W-:Y:S01]  /*1b630*/  IADD3 R134, P6, PT, R139, R3.reuse, RZ ;  /* 0x000000038b867210 */ /* 0x080fe20007fde0ff */
[----:B------:R1:W-:Y:S01]  /*1b640*/  @P0 STG.E.U8 desc[UR26][R132.64], R165 ;  /* 0x000000a584000986 */ /* 0x0003e2000c10111a */
[----:B----4-:R-:W-:Y:S01]  /*1b650*/  IMAD.MOV.U32 R136, RZ, RZ, R138 ;  /* 0x000000ffff887224 */ /* 0x010fe200078e008a */
[----:B--2---:R-:W-:Y:S01]  /*1b660*/  ISETP.LT.AND P0, PT, R135, UR4, !P1 ;  /* 0x0000000487007c0c */ /* 0x004fe2000cf01270 */
[C---:B------:R-:W-:Y:S01]  /*1b670*/  VIADD R138, R139.reuse, UR5 ;  /* 0x000000058b8a7c36 */ /* 0x040fe20008000000 */
[----:B------:R-:W-:Y:S01]  /*1b680*/  LEA.HI.X.SX32 R135, R139, R2, 0x1, P6 ;  /* 0x000000028b877211 */ /* 0x000fe200030f0eff */
[----:B------:R-:W-:Y:S01]  /*1b690*/  VIADD R137, R0, 0x66 ;  /* 0x0000006600897836 */ /* 0x000fe20000000000 */
[----:B------:R-:W-:Y:S01]  /*1b6a0*/  SHF.R.S32.HI R139, RZ, 0x8, R136 ;  /* 0x00000008ff8b7819 */ /* 0x000fe20000011488 */
[----:B------:R-:W2:Y:S01]  /*1b6b0*/  LDCU UR4, c[0x0][0x39c] ;  /* 0x00007380ff0477ac */ /* 0x000ea20008000800 */
[----:B------:R-:W-:-:S03]  /*1b6c0*/  IADD3 R136, P6, PT, R138, R3, RZ ;  /* 0x000000038a887210 */ /* 0x000fc60007fde0ff */
[----:B------:R4:W-:Y:S01]  /*1b6d0*/  @P4 STG.E.U8 desc[UR26][R134.64], R139 ;  /* 0x0000008b86004986 */ /* 0x0009e2000c10111a */
[----:B---3--:R-:W-:Y:S02]  /*1b6e0*/  ISETP.LT.AND P4, PT, R137, UR7, !P1 ;  /* 0x0000000789007c0c */ /* 0x008fe4000cf81270 */
[----:B------:R-:W-:Y:S01]  /*1b6f0*/  F2FP.SATFINITE.E4M3.F32.PACK_AB_MERGE_C R167, R167, R166, RZ ;  /* 0x000000a6a7a7723e */ /* 0x000fe200048070ff */
[----:B------:R-:W-:Y:S01]  /*1b700*/  VIADD R140, R0, 0x67 ;  /* 0x00000067008c7836 */ /* 0x000fe20000000000 */
[C---:B------:R-:W-:Y:S01]  /*1b710*/  LEA.HI.X.SX32 R137, R138.reuse, R2, 0x1, P6 ;  /* 0x000000028a897211 */ /* 0x040fe200030f0eff */
[----:B------:R-:W-:Y:S01]  /*1b720*/  VIADD R138, R138, UR5 ;  /* 0x000000058a8a7c36 */ /* 0x000fe20008000000 */
[----:B------:R-:W3:Y:S03]  /*1b730*/  LDCU UR7, c[0x0][0x39c] ;  /* 0x00007380ff0777ac */ /* 0x000ee60008000800 */
[----:B------:R5:W-:Y:S01]  /*1b740*/  @P2 STG.E.U8 desc[UR26][R136.64], R167 ;  /* 0x000000a788002986 */ /* 0x000be2000c10111a */
[C---:B-1----:R-:W-:Y:S01]  /*1b750*/  IADD3 R132, P2, PT, R138.reuse, R3, RZ ;  /* 0x000000038a847210 */ /* 0x042fe20007f5e0ff */
[----:B----4-:R-:W-:Y:S01]  /*1b760*/  VIADD R139, R138, UR5 ;  /* 0x000000058a8b7c36 */ /* 0x010fe20008000000 */
[----:B------:R-:W-:-:S02]  /*1b770*/  PRMT R141, R167, 0x9910, RZ ;  /* 0x00009910a78d7816 */ /* 0x000fc400000000ff */
[-C--:B------:R-:W-:Y:S01]  /*1b780*/  LEA.HI.X.SX32 R133, R138, R2.reuse, 0x1, P2 ;  /* 0x000000028a857211 */ /* 0x080fe200010f0eff */
[----:B------:R-:W-:Y:S01]  /*1b790*/  VIADD R138, R0, 0x68 ;  /* 0x00000068008a7836 */ /* 0x000fe20000000000 */
[CC--:B------:R-:W-:Y:S02]  /*1b7a0*/  IADD3 R134, P2, PT, R139.reuse, R3.reuse, RZ ;  /* 0x000000038b867210 */ /* 0x0c0fe40007f5e0ff */
[----:B------:R-:W-:Y:S02]  /*1b7b0*/  SHF.R.S32.HI R141, RZ, 0x8, R141 ;  /* 0x00000008ff8d7819 */ /* 0x000fe4000001148d */
[C---:B------:R-:W-:Y:S01]  /*1b7c0*/  LEA.HI.X.SX32 R135, R139.reuse, R2, 0x1, P2 ;  /* 0x000000028b877211 */ /* 0x040fe200010f0eff */
[----:B------:R-:W-:Y:S01]  /*1b7d0*/  VIADD R139, R139, UR5 ;  /* 0x000000058b8b7c36 */ /* 0x000fe20008000000 */
[----:B--2---:R-:W-:Y:S01]  /*1b7e0*/  ISETP.LT.AND P2, PT, R138, UR4, !P1 ;  /* 0x000000048a007c0c */ /* 0x004fe2000cf41270 */
[----:B------:R-:W1:Y:S01]  /*1b7f0*/  LDCU UR4, c[0x0][0x39c] ;  /* 0x00007380ff0477ac */ /* 0x000e620008000800 */
[----:B------:R-:W-:Y:S01]  /*1b800*/  F2FP.SATFINITE.E4M3.F32.PACK_AB_MERGE_C R169, R169, R168, RZ ;  /* 0x000000a8a9a9723e */ /* 0x000fe200048070ff */
[----:B------:R2:W-:Y:S01]  /*1b810*/  @P3 STG.E.U8 desc[UR26][R132.64], R141 ;  /* 0x0000008d84003986 */ /* 0x0005e2000c10111a */
[----:B0-----:R-:W-:Y:S01]  /*1b820*/  ISETP.LT.AND P6, PT, R140, UR6, !P1 ;  /* 0x000000068c007c0c */ /* 0x001fe2000cfc1270 */
[----:B------:R-:W0:Y:S01]  /*1b830*/  LDCU UR6, c[0x0][0x39c] ;  /* 0x00007380ff0677ac */ /* 0x000e220008000800 */
[----:B-----5:R-:W-:-:S02]  /*1b840*/  IADD3 R136, P3, PT, R139, R3, RZ ;  /* 0x000000038b887210 */ /* 0x020fc40007f7e0ff */
[----:B------:R-:W-:Y:S01]  /*1b850*/  PRMT R140, R169, 0x9910, RZ ;  /* 0x00009910a98c7816 */ /* 0x000fe200000000ff */
[C---:B------:R-:W-:Y:S01]  /*1b860*/  VIADD R138, R139.reuse, UR5 ;  /* 0x000000058b8a7c36 */ /* 0x040fe20008000000 */
[----:B------:R-:W-:Y:S02]  /*1b870*/  LEA.HI.X.SX32 R137, R139, R2, 0x1, P3 ;  /* 0x000000028b897211 */ /* 0x000fe400018f0eff */
[----:B------:R-:W-:Y:S01]  /*1b880*/  SHF.R.S32.HI R139, RZ, 0x8, R140 ;  /* 0x00000008ff8b7819 */ /* 0x000fe2000001148c */
[----:B------:R4:W-:Y:S01]  /*1b890*/  @P5 STG.E.U8 desc[UR26][R134.64], R169 ;  /* 0x000000a986005986 */ /* 0x0009e2000c10111a */
[----:B--2---:R-:W-:Y:S01]  /*1b8a0*/  VIADD R133, R0, 0x6a ;  /* 0x0000006a00857836 */ /* 0x004fe20000000000 */
[----:B------:R-:W-:Y:S02]  /*1b8b0*/  IADD3 R132, P5, PT, R138, R3, RZ ;  /* 0x000000038a847210 */ /* 0x000fe40007fbe0ff */
[----:B------:R2:W-:Y:S01]  /*1b8c0*/  @P0 STG.E.U8 desc[UR26][R136.64], R139 ;  /* 0x0000008b88000986 */ /* 0x0005e2000c10111a */
[----:B------:R-:W-:Y:S01]  /*1b8d0*/  VIADD R142, R0, 0x69 ;  /* 0x00000069008e7836 */ /* 0x000fe20000000000 */
[----:B------:R-:W-:-:S02]  /*1b8e0*/  F2FP.SATFINITE.E4M3.F32.PACK_AB_MERGE_C R171, R171, R170, RZ ;  /* 0x000000aaabab723e */ /* 0x000fc400048070ff */
[----:B---3--:R-:W-:Y:S01]  /*1b8f0*/  ISETP.LT.AND P0, PT, R133, UR7, !P1 ;  /* 0x0000000785007c0c */ /* 0x008fe2000cf01270 */
[----:B------:R-:W3:Y:S01]  /*1b900*/  LDCU UR7, c[0x0][0x39c] ;  /* 0x00007380ff0777ac */ /* 0x000ee20008000800 */
[----:B----4-:R-:W-:Y:S01]  /*1b910*/  VIADD R134, R0, 0x6b ;  /* 0x0000006b00867836 */ /* 0x010fe20000000000 */
[C---:B------:R-:W-:Y:S01]  /*1b920*/  LEA.HI.X.SX32 R133, R138.reuse, R2, 0x1, P5 ;  /* 0x000000028a857211 */ /* 0x040fe200028f0eff */
[----:B------:R-:W-:-:S03]  /*1b930*/  VIADD R138, R138, UR5 ;  /* 0x000000058a8a7c36 */ /* 0x000fc60008000000 */
[----:B-1----:R-:W-:Y:S01]  /*1b940*/  ISETP.LT.AND P5, PT, R134, UR4, !P1 ;  /* 0x0000000486007c0c */ /* 0x002fe2000cfa1270 */
[----:B------:R-:W1:Y:S01]  /*1b950*/  LDCU UR4, c[0x0][0x39c] ;  /* 0x00007380ff0477ac */ /* 0x000e620008000800 */
[----:B0-----:R-:W-:Y:S01]  /*1b960*/  ISETP.LT.AND P3, PT, R142, UR6, !P1 ;  /* 0x000000068e007c0c */ /* 0x001fe2000cf61270 */
[----:B------:R0:W-:Y:S01]  /*1b970*/  @P4 STG.E.U8 desc[UR26][R132.64], R171 ;  /* 0x000000ab84004986 */ /* 0x0001e2000c10111a */
[CC--:B------:R-:W-:Y:S01]  /*1b980*/  IADD3 R134, P4, PT, R138.reuse, R3.reuse, RZ ;  /* 0x000000038a867210 */ /* 0x0c0fe20007f9e0ff */
[----:B------:R-:W4:Y:S01]  /*1b990*/  LDCU UR6, c[0x0][0x39c] ;  /* 0x00007380ff0677ac */ /* 0x000f220008000800 */
[C---:B--2---:R-:W-:Y:S01]  /*1b9a0*/  VIADD R139, R138.reuse, UR5 ;  /* 0x000000058a8b7c36 */ /* 0x044fe20008000000 */
[----:B------:R-:W-:Y:S02]  /*1b9b0*/  PRMT R141, R171, 0x9910, RZ ;  /* 0x00009910ab8d7816 */ /* 0x000fe400000000ff */
[----:B------:R-:W-:Y:S02]  /*1b9c0*/  LEA.HI.X.SX32 R135, R138, R2, 0x1, P4 ;  /* 0x000000028a877211 */ /* 0x000fe400020f0eff */
[----:B------:R-:W-:-:S02]  /*1b9d0*/  IADD3 R136, P4, PT, R139, R3, RZ ;  /* 0x000000038b887210 */ /* 0x000fc40007f9e0ff */
[----:B------:R-:W-:Y:S01]  /*1b9e0*/  SHF.R.S32.HI R141, RZ, 0x8, R141 ;  /* 0x00000008ff8d7819 */ /* 0x000fe2000001148d */
[C---:B0-----:R-:W-:Y:S01]  /*1b9f0*/  VIADD R132, R0.reuse, 0x6c ;  /* 0x0000006c00847836 */ /* 0x041fe20000000000 */
[C---:B------:R-:W-:Y:S01]  /*1ba00*/  LEA.HI.X.SX32 R137, R139.reuse, R2, 0x1, P4 ;  /* 0x000000028b897211 */ /* 0x040fe200020f0eff */
[----:B------:R-:W-:Y:S01]  /*1ba10*/  VIADD R139, R139, UR5 ;  /* 0x000000058b8b7c36 */ /* 0x000fe20008000000 */
[----:B------:R-:W-:Y:S01]  /*1ba20*/  F2FP.SATFINITE.E4M3.F32.PACK_AB_MERGE_C R173, R173, R172, RZ ;  /* 0x000000acadad723e */ /* 0x000fe200048070ff */
[----:B------:R-:W-:Y:S01]  /*1ba30*/  VIADD R133, R0, 0x6d ;  /* 0x0000006d00857836 */ /* 0x000fe20000000000 */
[----:B------:R0:W-:Y:S01]  /*1ba40*/  @P6 STG.E.U8 desc[UR26][R134.64], R141 ;  /* 0x0000008d86006986 */ /* 0x0001e2000c10111a */
[----:B-1----:R-:W-:Y:S01]  /*1ba50*/  ISETP.LT.AND P4, PT, R132, UR4, !P1 ;  /* 0x0000000484007c0c */ /* 0x002fe2000cf81270 */
[----:B------:R-:W1:Y:S01]  /*1ba60*/  LDCU UR4, c[0x0][0x39c] ;  /* 0x00007380ff0477ac */ /* 0x000e620008000800 */
[----:B------:R-:W-:Y:S02]  /*1ba70*/  PRMT R138, R173, 0x9910, RZ ;  /* 0x00009910ad8a7816 */ /* 0x000fe400000000ff */
[----:B------:R-:W-:Y:S01]  /*1ba80*/  IADD3 R132, P6, PT, R139, R3, RZ ;  /* 0x000000038b847210 */ /* 0x000fe20007fde0ff */
[----:B------:R2:W-:Y:S01]  /*1ba90*/  @P2 STG.E.U8 desc[UR26][R136.64], R173 ;  /* 0x000000ad88002986 */ /* 0x0005e2000c10111a */
[----:B----4-:R-:W-:Y:S01]  /*1baa0*/  ISETP.LT.AND P2, PT, R133, UR6, !P1 ;  /* 0x0000000685007c0c */ /* 0x010fe2000cf41270 */
[----:B------:R-:W4:Y:S01]  /*1bab0*/  LDCU UR6, c[0x0][0x39c] ;  /* 0x00007380ff0677ac */ /* 0x000f220008000800 */
[C---:B------:R-:W-:Y:S01]  /*1bac0*/  LEA.HI.X.SX32 R133, R139.reuse, R2, 0x1, P6 ;  /* 0x000000028b857211 */ /* 0x040fe200030f0eff */
[----:B------:R-:W-:Y:S01]  /*1bad0*/  VIADD R139, R139, UR5 ;  /* 0x000000058b8b7c36 */ /* 0x000fe20008000000 */
[----:B0-----:R-:W-:-:S02]  /*1bae0*/  SHF.R.S32.HI R141, RZ, 0x8, R138 ;  /* 0x00000008ff8d7819 */ /* 0x001fc4000001148a */
[----:B------:R-:W-:Y:S01]  /*1baf0*/  F2FP.SATFINITE.E4M3.F32.PACK_AB_MERGE_C R175, R175, R174, RZ ;  /* 0x000000aeafaf723e */ /* 0x000fe200048070ff */
[C---:B------:R-:W-:Y:S02]  /*1bb00*/  VIADD R138, R139.reuse, UR5 ;  /* 0x000000058b8a7c36 */ /* 0x040fe40008000000 */
[----:B------:R0:W-:Y:S01]  /*1bb10*/  @P3 STG.E.U8 desc[UR26][R132.64], R141 ;  /* 0x0000008d84003986 */ /* 0x0001e2000c10111a */
[-C--:B------:R-:W-:Y:S02]  /*1bb20*/  IADD3 R134, P3, PT, R139, R3.reuse, RZ ;  /* 0x000000038b867210 */ /* 0x080fe40007f7e0ff */
[----:B--2---:R-:W-:Y:S02]  /*1bb30*/  PRMT R137, R175, 0x9910, RZ ;  /* 0x00009910af897816 */ /* 0x004fe400000000ff */
[----:B------:R-:W-:Y:S02]  /*1bb40*/  LEA.HI.X.SX32 R135, R139, R2, 0x1, P3 ;  /* 0x000000028b877211 */ /* 0x000fe400018f0eff */
[----:B------:R-:W-:Y:S01]  /*1bb50*/  IADD3 R136, P3, PT, R138, R3, RZ ;  /* 0x000000038a887210 */ /* 0x000fe20007f7e0ff */
[----:B------:R-:W-:-:S02]  /*1bb60*/  IMAD.MOV.U32 R139, RZ, RZ, R137 ;  /* 0x000000ffff8b7224 */ /* 0x000fc400078e0089 */
[----:B------:R-:W-:Y:S01]  /*1bb70*/  VIADD R140, R0, 0x6e ;  /* 0x0000006e008c7836 */ /* 0x000fe20000000000 */
[C---:B------:R-:W-:Y:S01]  /*1bb80*/  LEA.HI.X.SX32 R137, R138.reuse, R2, 0x1, P3 ;  /* 0x000000028a897211 */ /* 0x040fe200018f0eff */
[----:B------:R-:W-:Y:S01]  /*1bb90*/  VIADD R138, R138, UR5 ;  /* 0x000000058a8a7c36 */ /* 0x000fe20008000000 */
[----:B------:R-:W-:Y:S01]  /*1bba0*/  SHF.R.S32.HI R139, RZ, 0x8, R139 ;  /* 0x00000008ff8b7819 */ /* 0x000fe2000001148b */
[----:B------:R2:W-:Y:S01]  /*1bbb0*/  @P0 STG.E.U8 desc[UR26][R134.64], R175 ;  /* 0x000000af86000986 */ /* 0x0005e2000c10111a */
[----:B---3--:R-:W-:Y:S01]  /*1bbc0*/  ISETP.LT.AND P6, PT, R140, UR7, !P1 ;  /* 0x000000078c007c0c */ /* 0x008fe2000cfc1270 */
[C---:B------:R-:W-:Y:S01]  /*1bbd0*/  VIADD R140, R0.reuse, 0x6f ;  /* 0x0000006f008c7836 */ /* 0x040fe20000000000 */
[----:B------:R-:W-:Y:S01]  /*1bbe0*/  F2FP.SATFINITE.E4M3.F32.PACK_AB_MERGE_C R177, R177, R176, RZ ;  /* 0x000000b0b1b1723e */ /* 0x000fe200048070ff */
[----:B0-----:R-:W-:Y:S01]  /*1bbf0*/  VIADD R133, R0, 0x70 ;  /* 0x0000007000857836 */ /* 0x001fe20000000000 */
[----:B------:R0:W-:Y:S01]  /*1bc00*/  @P5 STG.E.U8 desc[UR26][R136.64], R139 ;  /* 0x0000008b88005986 */ /* 0x0001e2000c10111a */
[----:B------:R-:W-:Y:S01]  /*1bc10*/  IADD3 R132, P5, PT, R138, R3, RZ ;  /* 0x000000038a847210 */ /* 0x000fe20007fbe0ff */
[----:B------:R-:W3:Y:S01]  /*1bc20*/  LDCU UR7, c[0x0][0x39c] ;  /* 0x00007380ff0777ac */ /* 0x000ee20008000800 */
[----:B-1----:R-:W-:-:S02]  /*1bc30*/  ISETP.LT.AND P0, PT, R140, UR4, !P1 ;  /* 0x000000048c007c0c */ /* 0x002fc4000cf01270 */
[----:B----4-:R-:W-:Y:S01]  /*1bc40*/  ISETP.LT.AND P3, PT, R133, UR6, !P1 ;  /* 0x0000000685007c0c */ /* 0x010fe2000cf61270 */
[----:B------:R-:W1:Y:S01]  /*1bc50*/  LDCU UR4, c[0x0][0x39c] ;  /* 0x00007380ff0477ac */ /* 0x000e620008000800 */
[C---:B------:R-:W-:Y:S01]  /*1bc60*/  LEA.HI.X.SX32 R133, R138.reuse, R2, 0x1, P5 ;  /* 0x000000028a857211 */ /* 0x040fe200028f0eff */
[----:B------:R-:W-:Y:S01]  /*1bc70*/  VIADD R138, R138, UR5 ;  /* 0x000000058a8a7c36 */ /* 0x000fe20008000000 */
[----:B------:R-:W-:Y:S01]  /*1bc80*/  PRMT R141, R177, 0x9910, RZ ;  /* 0x00009910b18d7816 */ /* 0x000fe200000000ff */
[----:B------:R-:W4:Y:S02]  /*1bc90*/  LDCU UR6, c[0x0][0x39c] ;  /* 0x00007380ff0677ac */ /* 0x000f240008000800 */
[----:B------:R5:W-:Y:S01]  /*1bca0*/  @P4 STG.E.U8 desc[UR26][R132.64], R177 ;  /* 0x000000b184004986 */ /* 0x000be2000c10111a */
[C---:B--2---:R-:W-:Y:S01]  /*1bcb0*/  IADD3 R134, P4, PT, R138.reuse, R3, RZ ;  /* 0x000000038a867210 */ /* 0x044fe20007f9e0ff */
[----:B0-----:R-:W-:Y:S01]  /*1bcc0*/  VIADD R139, R138, UR5 ;  /* 0x000000058a8b7c36 */ /* 0x001fe20008000000 */
[----:B------:R-:W-:-:S02]  /*1bcd0*/  SHF.R.S32.HI R141, RZ, 0x8, R141 ;  /* 0x00000008ff8d7819 */ /* 0x000fc4000001148d */
[----:B------:R-:W-:Y:S02]  /*1bce0*/  LEA.HI.X.SX32 R135, R138, R2, 0x1, P4 ;  /* 0x000000028a877211 */ /* 0x000fe400020f0eff */
[----:B------:R-:W-:Y:S01]  /*1bcf0*/  IADD3 R136, P4, PT, R139, R3, RZ ;  /* 0x000000038b887210 */ /* 0x000fe20007f9e0ff */
[C---:B------:R-:W-:Y:S01]  /*1bd00*/  VIADD R138, R0.reuse, 0x72 ;  /* 0x00000072008a7836 */ /* 0x040fe20000000000 */
[----:B------:R-:W-:Y:S02]  /*1bd10*/  F2FP.SATFINITE.E4M3.F32.PACK_AB_MERGE_C R179, R179, R178, RZ ;  /* 0x000000b2b3b3723e */ /* 0x000fe400048070ff */
[C---:B------:R-:W-:Y:S01]  /*1bd20*/  LEA.HI.X.SX32 R137, R139.reuse, R2, 0x1, P4 ;  /* 0x000000028b897211 */ /* 0x040fe200020f0eff */
[----:B------:R-:W-:Y:S01]  /*1bd30*/  VIADD R139, R139, UR5 ;  /* 0x000000058b8b7c36 */ /* 0x000fe20008000000 */
[----:B------:R0:W-:Y:S01]  /*1bd40*/  @P2 STG.E.U8 desc[UR26][R134.64], R141 ;  /* 0x0000008d86002986 */ /* 0x0001e2000c10111a */
[----:B------:R-:W-:Y:S01]  /*1bd50*/  VIADD R140, R0, 0x71 ;  /* 0x00000071008c7836 */ /* 0x000fe20000000000 */
[----:B-1----:R-:W-:Y:S01]  /*1bd60*/  ISETP.LT.AND P2, PT, R138, UR4, !P1 ;  /* 0x000000048a007c0c */ /* 0x002fe2000cf41270 */
[----:B------:R-:W1:Y:S01]  /*1bd70*/  LDCU UR4, c[0x0][0x39c] ;  /* 0x00007380ff0477ac */ /* 0x000e620008000800 */
[----:B------:R-:W-:-:S02]  /*1bd80*/  PRMT R138, R179, 0x9910, RZ ;  /* 0x00009910b38a7816 */ /* 0x000fc400000000ff */
[C---:B-----5:R-:W-:Y:S02]  /*1bd90*/  IADD3 R132, P4, PT, R139.reuse, R3, RZ ;  /* 0x000000038b847210 */ /* 0x060fe40007f9e0ff */
[----:B---3--:R-:W-:Y:S01]  /*1bda0*/  ISETP.LT.AND P5, PT, R140, UR7, !P1 ;  /* 0x000000078c007c0c */ /* 0x008fe2000cfa1270 */
[----:B------:R-:W2:Y:S01]  /*1bdb0*/  LDCU UR7, c[0x0][0x39c] ;  /* 0x00007380ff0777ac */ /* 0x000ea20008000800 */
[C---:B------:R-:W-:Y:S01]  /*1bdc0*/  LEA.HI.X.SX32 R133, R139.reuse, R2, 0x1, P4 ;  /* 0x000000028b857211 */ /* 0x040fe200020f0eff */
[----:B------:R-:W-:Y:S01]  /*1bdd0*/  VIADD R139, R139, UR5 ;  /* 0x000000058b8b7c36 */ /* 0x000fe20008000000 */
[----:B0-----:R-:W-:Y:S01]  /*1bde0*/  SHF.R.S32.HI R141, RZ, 0x8, R138 ;  /* 0x00000008ff8d7819 */ /* 0x001fe2000001148a */
[----:B------:R-:W-:Y:S01]  /*1bdf0*/  VIADD R140, R0, 0x73 ;  /* 0x00000073008c7836 */ /* 0x000fe20000000000 */
[----:B------:R0:W-:Y:S01]  /*1be00*/  @P6 STG.E.U8 desc[UR26][R136.64], R179 ;  /* 0x000000b388006986 */ /* 0x0001e2000c10111a */
[----:B------:R-:W-:-:S03]  /*1be10*/  F2FP.SATFINITE.E4M3.F32.PACK_AB_MERGE_C R181, R181, R180, RZ ;  /* 0x000000b4b5b5723e */ /* 0x000fc600048070ff */
[----:B------:R3:W-:Y:S01]  /*1be20*/  @P0 STG.E.U8 desc[UR26][R132.64], R141 ;  /* 0x0000008d84000986 */ /* 0x0007e2000c10111a */
[C---:B------:R-:W-:Y:S01]  /*1be30*/  IADD3 R134, P0, PT, R139.reuse, R3, RZ ;  /* 0x000000038b867210 */ /* 0x040fe20007f1e0ff */
[----:B------:R-:W-:Y:S01]  /*1be40*/  VIADD R138, R139, UR5 ;  /* 0x000000058b8a7c36 */ /* 0x000fe20008000000 */
[----:B----4-:R-:W-:Y:S01]  /*1be50*/  ISETP.LT.AND P4, PT, R140, UR6, !P1 ;  /* 0x000000068c007c0c */ /* 0x010fe2000cf81270 */
[----:B------:R-:W4:Y:S01]  /*1be60*/  LDCU UR6, c[0x0][0x39c] ;  /* 0x00007380ff0677ac */ /* 0x000f220008000800 */
[----:B------:R-:W-:Y:S01]  /*1be70*/  PRMT R140, R181, 0x9910, RZ ;  /* 0x00009910b58c7816 */ /* 0x000fe200000000ff */
[C---:B0-----:R-:W-:Y:S01]  /*1be80*/  VIADD R136, R0.reuse, 0x74 ;  /* 0x0000007400887836 */ /* 0x041fe20000000000 */
[----:B------:R-:W-:Y:S01]  /*1be90*/  LEA.HI.X.SX32 R135, R139, R2, 0x1, P0 ;  /* 0x000000028b877211 */ /* 0x000fe200000f0eff */
[----:B------:R-:W-:-:S03]  /*1bea0*/  VIADD R137, R0, 0x75 ;  /* 0x0000007500897836 */ /* 0x000fc60000000000 */
[----:B-1----:R-:W-:Y:S01]  /*1beb0*/  ISETP.LT.AND P0, PT, R136, UR4, !P1 ;  /* 0x0000000488007c0c */ /* 0x002fe2000cf01270 */
[----:B------:R-:W-:Y:S01]  /*1bec0*/  IMAD.MOV.U32 R139, RZ, RZ, R140 ;  /* 0x000000ffff8b7224 */ /* 0x000fe200078e008c */
[CC--:B------:R-:W-:Y:S01]  /*1bed0*/  IADD3 R136, P6, PT, R138.reuse, R3.reuse, RZ ;  /* 0x000000038a887210 */ /* 0x0c0fe20007fde0ff */
[----:B------:R0:W-:Y:S01]  /*1bee0*/  @P3 STG.E.U8 desc[UR26][R134.64], R181 ;  /* 0x000000b586003986 */ /* 0x0001e2000c10111a */
[----:B--2---:R-:W-:Y:S01]  /*1bef0*/  ISETP.LT.AND P3, PT, R137, UR7, !P1 ;  /* 0x0000000789007c0c */ /* 0x004fe2000cf61270 */
[----:B------:R-:W1:Y:S01]  /*1bf00*/  LDCU UR4, c[0x0][0x39c] ;  /* 0x00007380ff0477ac */ /* 0x000e620008000800 */
[CC--:B------:R-:W-:Y:S01]  /*1bf10*/  LEA.HI.X.SX32 R137, R138.reuse, R2.reuse, 0x1, P6 ;  /* 0x000000028a897211 */ /* 0x0c0fe200030f0eff */
[----:B------:R-:W-:Y:S01]  /*1bf20*/  VIADD R138, R138, UR5 ;  /* 0x000000058a8a7c36 */ /* 0x000fe20008000000 */
[----:B------:R-:W-:Y:S01]  /*1bf30*/  SHF.R.S32.HI R139, RZ, 0x8, R139 ;  /* 0x00000008ff8b7819 */ /* 0x000fe2000001148b */
[----:B---3--:R-:W-:Y:S01]  /*1bf40*/  VIADD R133, R0, 0x76 ;  /* 0x0000007600857836 */ /* 0x008fe20000000000 */
[----:B------:R-:W2:Y:S02]  /*1bf50*/  LDCU UR7, c[0x0][0x39c] ;  /* 0x00007380ff0777ac */ /* 0x000ea40008000800 */
[C---:B------:R-:W-:Y:S01]  /*1bf60*/  IADD3 R132, P6, PT, R138.reuse, R3, RZ ;  /* 0x000000038a847210 */ /* 0x040fe20007fde0ff */
[----:B------:R3:W-:Y:S01]  /*1bf70*/  @P5 STG.E.U8 desc[UR26][R136.64], R139 ;  /* 0x0000008b88005986 */ /* 0x0007e2000c10111a */
[----:B----4-:R-:W-:Y:S01]  /*1bf80*/  ISETP.LT.AND P5, PT, R133, UR6, !P1 ;  /* 0x0000000685007c0c */ /* 0x010fe2000cfa1270 */
[----:B------:R-:W4:Y:S01]  /*1bf90*/  LDCU UR6, c[0x0][0x39c] ;  /* 0x00007380ff0677ac */ /* 0x000f220008000800 */
[C---:B------:R-:W-:Y:S01]  /*1bfa0*/  LEA.HI.X.SX32 R133, R138.reuse, R2, 0x1, P6 ;  /* 0x000000028a857211 */ /* 0x040fe200030f0eff */
[----:B------:R-:W-:Y:S01]  /*1bfb0*/  VIADD R138, R138, UR5 ;  /* 0x000000058a8a7c36 */ /* 0x000fe20008000000 */
[----:B------:R-:W-:Y:S01]  /*1bfc0*/  F2FP.SATFINITE.E4M3.F32.PACK_AB_MERGE_C R183, R183, R182, RZ ;  /* 0x000000b6b7b7723e */ /* 0x000fe200048070ff */
[----:B0-----:R-:W-:-:S03]  /*1bfd0*/  VIADD R135, R0, 0x77 ;  /* 0x0000007700877836 */ /* 0x001fc60000000000 */
[----:B------:R-:W-:Y:S02]  /*1bfe0*/  PRMT R141, R183, 0x9910, RZ ;  /* 0x00009910b78d7816 */ /* 0x000fe400000000ff */
[CC--:B------:R-:W-:Y:S01]  /*1bff0*/  IADD3 R134, P6, PT, R138.reuse, R3.reuse, RZ ;  /* 0x000000038a867210 */ /* 0x0c0fe20007fde0ff */
[----:B------:R0:W-:Y:S01]  /*1c000*/  @P2 STG.E.U8 desc[UR26][R132.64], R183 ;  /* 0x000000b784002986 */ /* 0x0001e2000c10111a */
[----:B---3--:R-:W-:Y:S01]  /*1c010*/  VIADD R139, R138, UR5 ;  /* 0x000000058a8b7c36 */ /* 0x008fe20008000000 */
[----:B-1----:R-:W-:Y:S01]  /*1c020*/  ISETP.LT.AND P2, PT, R135, UR4, !P1 ;  /* 0x0000000487007c0c */ /* 0x002fe2000cf41270 */
[----:B------:R-:W-:Y:S01]  /*1c030*/  VIADD R137, R0, 0x78 ;  /* 0x0000007800897836 */ /* 0x000fe20000000000 */
[----:B------:R-:W-:Y:S01]  /*1c040*/  LEA.HI.X.SX32 R135, R138, R2, 0x1, P6 ;  /* 0x000000028a877211 */ /* 0x000fe200030f0eff */
[----:B------:R-:W1:Y:S01]  /*1c050*/  LDCU UR4, c[0x0][0x39c] ;  /* 0x00007380ff0477ac */ /* 0x000e620008000800 */
[----:B------:R-:W-:Y:S02]  /*1c060*/  SHF.R.S32.HI R141, RZ, 0x8, R141 ;  /* 0x00000008ff8d7819 */ /* 0x000fe4000001148d */
[----:B------:R-:W-:Y:S01]  /*1c070*/  IADD3 R136, P6, PT, R139, R3, RZ ;  /* 0x000000038b887210 */ /* 0x000fe20007fde0ff */
[----:B------:R-:W-:-:S02]  /*1c080*/  VIADD R138, R0, 0x79 ;  /* 0x00000079008a7836 */ /* 0x000fc40000000000 */
[----:B------:R3:W-:Y:S01]  /*1c090*/  @P4 STG.E.U8 desc[UR26][R134.64], R141 ;  /* 0x0000008d86004986 */ /* 0x0007e2000c10111a */
[----:B--2---:R-:W-:Y:S01]  /*1c0a0*/  ISETP.LT.AND P4, PT, R137, UR7, !P1 ;  /* 0x0000000789007c0c */ /* 0x004fe2000cf81270 */
[----:B------:R-:W2:Y:S01]  /*1c0b0*/  LDCU UR7, c[0x0][0x39c] ;  /* 0x00007380ff0777ac */ /* 0x000ea20008000800 */
[C---:B------:R-:W-:Y:S01]  /*1c0c0*/  LEA.HI.X.SX32 R137, R139.reuse, R2, 0x1, P6 ;  /* 0x000000028b897211 */ /* 0x040fe200030f0eff */
[----:B------:R-:W-:Y:S01]  /*1c0d0*/  VIADD R139, R139, UR5 ;  /* 0x000000058b8b7c36 */ /* 0x000fe20008000000 */
[----:B------:R-:W-:Y:S02]  /*1c0e0*/  F2FP.SATFINITE.E4M3.F32.PACK_AB_MERGE_C R185, R185, R184, RZ ;  /* 0x000000b8b9b9723e */ /* 0x000fe400048070ff */
[----:B----4-:R-:W-:Y:S02]  /*1c0f0*/  ISETP.LT.AND P6, PT, R138, UR6, !P1 ;  /* 0x000000068a007c0c */ /* 0x010fe4000cfc1270 */
[----:B0-----:R-:W-:Y:S01]  /*1c100*/  PRMT R133, R185, 0x9910, RZ ;  /* 0x00009910b9857816 */ /* 0x001fe200000000ff */
[----:B------:R0:W-:Y:S01]  /*1c110*/  @P0 STG.E.U8 desc[UR26][R136.64], R185 ;  /* 0x000000b988000986 */ /* 0x0001e2000c10111a */
[CC--:B------:R-:W-:Y:S01]  /*1c120*/  IADD3 R132, P0, PT, R139.reuse, R3.reuse, RZ ;  /* 0x000000038b847210 */ /* 0x0c0fe20007f1e0ff */
[----:B------:R-:W-:Y:S01]  /*1c130*/  VIADD R138, R139, UR5 ;  /* 0x000000058b8a7c36 */ /* 0x000fe20008000000 */
[----:B------:R-:W-:Y:S01]  /*1c140*/  F2FP.SATFINITE.E4M3.F32.PACK_AB_MERGE_C R187, R187, R186, RZ ;  /* 0x000000babbbb723e */ /* 0x000fe200048070ff */
[----:B---3--:R-:W-:Y:S01]  /*1c150*/  IMAD.MOV.U32 R141, RZ, RZ, R133 ;  /* 0x000000ffff8d7224 */ /* 0x008fe200078e0085 */
[----:B------:R-:W-:Y:S01]  /*1c160*/  LEA.HI.X.SX32 R133, R139, R2, 0x1, P0 ;  /* 0x000000028b857211 */ /* 0x000fe200000f0eff */
[----:B------:R-:W-:Y:S01]  /*1c170*/  VIADD R139, R0, 0x7a ;  /* 0x0000007a008b7836 */ /* 0x000fe20000000000 */
[----:B------:R-:W-:Y:S01]  /*1c180*/  IADD3 R134, P0, PT, R138, R3, RZ ;  /* 0x000000038a867210 */ /* 0x000fe20007f1e0ff */
[----:B------:R-:W3:Y:S01]  /*1c190*/  LDCU UR6, c[0x0][0x39c] ;  /* 0x00007380ff0677ac */ /* 0x000ee20008000800 */
[----:B------:R-:W-:-:S02]  /*1c1a0*/  SHF.R.S32.HI R141, RZ, 0x8, R141 ;  /* 0x00000008ff8d7819 */ /* 0x000fc4000001148d */
[C---:B------:R-:W-:Y:S02]  /*1c1b0*/  LEA.HI.X.SX32 R135, R138.reuse, R2, 0x1, P0 ;  /* 0x000000028a877211 */ /* 0x040fe400000f0eff */
[----:B-1----:R-:W-:Y:S01]  /*1c1c0*/  ISETP.LT.AND P0, PT, R139, UR4, !P1 ;  /* 0x000000048b007c0c */ /* 0x002fe2000cf01270 */
[----:B------:R-:W1:Y:S01]  /*1c1d0*/  LDCU UR4, c[0x0][0x39c] ;  /* 0x00007380ff0477ac */ /* 0x000e620008000800 */
        /* <DEDUP_REMOVED lines=10> */
[C---:B0-----:R-:W-:Y:S02]  /*1c280*/  VIADD R134, R0.reuse, 0x7d ;  /* 0x0000007d00867836 */ /* 0x041fe40000000000 */
[----:B------:R0:W-:Y:S01]  /*1c290*/  @P2 STG.E.U8 desc[UR26][R136.64], R141 ;  /* 0x0000008d88002986 */ /* 0x0001e2000c10111a */
[----:B--2---:R-:W-:Y:S01]  /*1c2a0*/  ISETP.LT.AND P2, PT, R133, UR7, !P1 ;  /* 0x0000000785007c0c */ /* 0x004fe2000cf41270 */
[----:B------:R-:W-:Y:S01]  /*1c2b0*/  VIADD R142, R0, 0x7b ;  /* 0x0000007b008e7836 */ /* 0x000fe20000000000 */
[C---:B------:R-:W-:Y:S01]  /*1c2c0*/  LEA.HI.X.SX32 R133, R139.reuse, R2, 0x1, P5 ;  /* 0x000000028b857211 */ /* 0x040fe200028f0eff */
[----:B------:R-:W-:Y:S01]  /*1c2d0*/  VIADD R139, R139, UR5 ;  /* 0x000000058b8b7c36 */ /* 0x000fe20008000000 */
[----:B------:R-:W-:Y:S01]  /*1c2e0*/  F2FP.SATFINITE.E4M3.F32.PACK_AB_MERGE_C R189, R189, R188, RZ ;  /* 0x000000bcbdbd723e */ /* 0x000fe200048070ff */
[----:B------:R-:W2:Y:S01]  /*1c2f0*/  LDCU UR7, c[0x0][0x39c] ;  /* 0x00007380ff0777ac */ /* 0x000ea20008000800 */
[----:B-1----:R-:W-:Y:S01]  /*1c300*/  ISETP.LT.AND P5, PT, R134, UR4, !P1 ;  /* 0x0000000486007c0c */ /* 0x002fe2000cfa1270 */
[----:B------:R-:W1:Y:S01]  /*1c310*/  LDCU UR4, c[0x0][0x39c] ;  /* 0x00007380ff0477ac */ /* 0x000e620008000800 */
[----:B------:R-:W-:Y:S01]  /*1c320*/  PRMT R135, R189, 0x9910, RZ ;  /* 0x00009910bd877816 */ /* 0x000fe200000000ff */
[----:B------:R4:W-:Y:S01]  /*1c330*/  @P4 STG.E.U8 desc[UR26][R132.64], R189 ;  /* 0x000000bd84004986 */ /* 0x0009e2000c10111a */
[----:B---3--:R-:W-:Y:S01]  /*1c340*/  ISETP.LT.AND P3, PT, R142, UR6, !P1 ;  /* 0x000000068e007c0c */ /* 0x008fe2000cf61270 */
[----:B------:R-:W3:Y:S01]  /*1c350*/  LDCU UR6, c[0x0][0x39c] ;  /* 0x00007380ff0677ac */ /* 0x000ee20008000800 */
        /* <DEDUP_REMOVED lines=8> */
[----:B------:R-:W-:Y:S01]  /*1c3e0*/  VIADD R138, R138, UR5 ;  /* 0x000000058a8a7c36 */ /* 0x000fe20008000000 */
[----:B------:R-:W-:Y:S01]  /*1c3f0*/  F2FP.SATFINITE.E4M3.F32.PACK_AB_MERGE_C R191, R191, R190, RZ ;  /* 0x000000bebfbf723e */ /* 0x000fe200048070ff */
[----:B------:R-:W-:Y:S01]  /*1c400*/  VIADD R133, R0, 0x7f ;  /* 0x0000007f00857836 */ /* 0x000fe20000000000 */
[----:B------:R0:W-:Y:S01]  /*1c410*/  @P6 STG.E.U8 desc[UR26][R134.64], R139 ;  /* 0x0000008b86006986 */ /* 0x0001e2000c10111a */
[----:B-1----:R-:W-:-:S02]  /*1c420*/  ISETP.LT.AND P4, PT, R132, UR4, !P1 ;  /* 0x0000000484007c0c */ /* 0x002fc4000cf81270 */
[----:B------:R-:W-:Y:S02]  /*1c430*/  F2FP.SATFINITE.E4M3.F32.PACK_AB_MERGE_C R193, R193, R192, RZ ;  /* 0x000000c0c1c1723e */ /* 0x000fe400048070ff */
[----:B------:R-:W-:Y:S01]  /*1c440*/  PRMT R141, R191, 0x9910, RZ ;  /* 0x00009910bf8d7816 */ /* 0x000fe200000000ff */
[----:B------:R1:W-:Y:S01]  /*1c450*/  @P0 STG.E.U8 desc[UR26][R136.64], R191 ;  /* 0x000000bf88000986 */ /* 0x0003e2000c10111a */
[----:B------:R-:W-:Y:S01]  /*1c460*/  IADD3 R132, P6, PT, R138, R3, RZ ;  /* 0x000000038a847210 */ /* 0x000fe20007fde0ff */
[----:B------:R-:W-:Y:S01]  /*1c470*/  VIADD R140, R0, 0x80 ;  /* 0x00000080008c7836 */ /* 0x000fe20000000000 */
[----:B---3--:R-:W-:Y:S01]  /*1c480*/  ISETP.LT.AND P0, PT, R133, UR6, !P1 ;  /* 0x0000000685007c0c */ /* 0x008fe2000cf01270 */
[----:B------:R-:W3:Y:S01]  /*1c490*/  LDCU UR6, c[0x0][0x39c] ;  /* 0x00007380ff0677ac */ /* 0x000ee20008000800 */
[C---:B------:R-:W-:Y:S01]  /*1c4a0*/  LEA.HI.X.SX32 R133, R138.reuse, R2, 0x1, P6 ;  /* 0x000000028a857211 */ /* 0x040fe200030f0eff */
[----:B------:R-:W-:Y:S01]  /*1c4b0*/  VIADD R138, R138, UR5 ;  /* 0x000000058a8a7c36 */ /* 0x000fe20008000000 */
[----:B------:R-:W-:Y:S01]  /*1c4c0*/  SHF.R.S32.HI R141, RZ, 0x8, R141 ;  /* 0x00000008ff8d7819 */ /* 0x000fe2000001148d */
[----:B------:R-:W4:Y:S02]  /*1c4d0*/  LDCU UR4, c[0x0][0x39c] ;  /* 0x00007380ff0477ac */ /* 0x000f240008000800 */
[----:B0-----:R-:W-:-:S02]  /*1c4e0*/  VIADD R139, R138, UR5 ;  /* 0x000000058a8b7c36 */ /* 0x001fc40008000000 */
[----:B------:R0:W-:Y:S01]  /*1c4f0*/  @P3 STG.E.U8 desc[UR26][R132.64], R141 ;  /* 0x0000008d84003986 */ /* 0x0001e2000c10111a */
[CC--:B------:R-:W-:Y:S02]  /*1c500*/  IADD3 R134, P3, PT, R138.reuse, R3.reuse, RZ ;  /* 0x000000038a867210 */ /* 0x0c0fe40007f7e0ff */
[----:B-1----:R-:W-:Y:S02]  /*1c510*/  PRMT R137, R193, 0x9910, RZ ;  /* 0x00009910c1897816 */ /* 0x002fe400000000ff */
[-C--:B------:R-:W-:Y:S02]  /*1c520*/  LEA.HI.X.SX32 R135, R138, R2.reuse, 0x1, P3 ;  /* 0x000000028a877211 */ /* 0x080fe400018f0eff */
[C---:B------:R-:W-:Y:S01]  /*1c530*/  IADD3 R136, P3, PT, R139.reuse, R3, RZ ;  /* 0x000000038b887210 */ /* 0x040fe20007f7e0ff */
[----:B------:R-:W-:Y:S01]  /*1c540*/  IMAD.MOV.U32 R138, RZ, RZ, R137 ;  /* 0x000000ffff8a7224 */ /* 0x000fe200078e0089 */
[----:B--2---:R-:W-:Y:S01]  /*1c550*/  ISETP.LT.AND P6, PT, R140, UR7, !P1 ;  /* 0x000000078c007c0c */ /* 0x004fe2000cfc1270 */
[----:B------:R-:W1:Y:S01]  /*1c560*/  LDCU UR7, c[0x0][0x39c] ;  /* 0x00007380ff0777ac */ /* 0x000e620008000800 */
        /* <DEDUP_REMOVED lines=9> */
[----:B---3--:R-:W-:Y:S01]  /*1c600*/  ISETP.LT.AND P3, PT, R133, UR6, !P1 ;  /* 0x0000000685007c0c */ /* 0x008fe2000cf61270 */
[----:B------:R-:W-:Y:S01]  /*1c610*/  VIADD R138, R0, 0x83 ;  /* 0x00000083008a7836 */ /* 0x000fe20000000000 */
[----:B----4-:R-:W-:Y:S01]  /*1c620*/  ISETP.LT.AND P2, PT, R140, UR4, !P1 ;  /* 0x000000048c007c0c */ /* 0x010fe2000cf41270 */
[----:B------:R-:W3:Y:S01]  /*1c630*/  LDCU UR4, c[0x0][0x39c] ;  /* 0x00007380ff0477ac */ /* 0x000ee20008000800 */
[C---:B------:R-:W-:Y:S01]  /*1c640*/  LEA.HI.X.SX32 R133, R139.reuse, R2, 0x1, P5 ;  /* 0x000000028b857211 */ /* 0x040fe200028f0eff */
[----:B------:R-:W-:Y:S01]  /*1c650*/  VIADD R139, R139, UR5 ;  /* 0x000000058b8b7c36 */ /* 0x000fe20008000000 */
[----:B0-----:R-:W-:Y:S01]  /*1c660*/  PRMT R135, R195, 0x9910, RZ ;  /* 0x00009910c3877816 */ /* 0x001fe200000000ff */
[----:B------:R-:W0:Y:S01]  /*1c670*/  LDCU UR6, c[0x0][0x39c] ;  /* 0x00007380ff0677ac */ /* 0x000e220008000800 */
[----:B-1----:R-:W-:Y:S01]  /*1c680*/  ISETP.LT.AND P5, PT, R138, UR7, !P1 ;  /* 0x000000078a007c0c */ /* 0x002fe2000cfa1270 */
[----:B------:R1:W-:Y:S01]  /*1c690*/  @P4 STG.E.U8 desc[UR26][R132.64], R195 ;  /* 0x000000c384004986 */ /* 0x0003e2000c10111a */
[----:B------:R-:W-:Y:S01]  /*1c6a0*/  IADD3 R134, P4, PT, R139, R3, RZ ;  /* 0x000000038b867210 */ /* 0x000fe20007f9e0ff */
[----:B--2---:R-:W-:Y:S01]  /*1c6b0*/  IMAD.MOV.U32 R136, RZ, RZ, R135 ;  /* 0x000000ffff887224 */ /* 0x004fe200078e0087 */
[----:B------:R-:W-:Y:S01]  /*1c6c0*/  F2FP.SATFINITE.E4M3.F32.PACK_AB_MERGE_C R141, R69, R68, RZ ;  /* 0x00000044458d723e */ /* 0x000fe200048070ff */
[C---:B------:R-:W-:Y:S01]  /*1c6d0*/  VIADD R138, R139.reuse, UR5 ;  /* 0x000000058b8a7c36 */ /* 0x040fe20008000000 */
[----:B------:R-:W-:Y:S01]  /*1c6e0*/  LEA.HI.X.SX32 R135, R139, R2, 0x1, P4 ;  /* 0x000000028b877211 */ /* 0x000fe200020f0eff */
[----:B------:R-:W2:Y:S01]  /*1c6f0*/  LDCU UR7, c[0x0][0x39c] ;  /* 0x00007380ff0777ac */ /* 0x000ea20008000800 */
[----:B------:R-:W-:-:S02]  /*1c700*/  SHF.R.S32.HI R139, RZ, 0x8, R136 ;  /* 0x00000008ff8b7819 */ /* 0x000fc40000011488 */
[----:B------:R-:W-:Y:S01]  /*1c710*/  IADD3 R136, P4, PT, R138, R3, RZ ;  /* 0x000000038a887210 */ /* 0x000fe20007f9e0ff */
[----:B------:R-:W-:-:S03]  /*1c720*/  VIADD R68, R0, 0x84 ;  /* 0x0000008400447836 */ /* 0x000fc60000000000 */
[C---:B------:R-:W-:Y:S01]  /*1c730*/  LEA.HI.X.SX32 R137, R138.reuse, R2, 0x1, P4 ;  /* 0x000000028a897211 */ /* 0x040fe200020f0eff */
[----:B------:R-:W-:Y:S01]  /*1c740*/  VIADD R138, R138, UR5 ;  /* 0x000000058a8a7c36 */ /* 0x000fe20008000000 */
[----:B------:R4:W-:Y:S01]  /*1c750*/  @P0 STG.E.U8 desc[UR26][R134.64], R139 ;  /* 0x0000008b86000986 */ /* 0x0009e2000c10111a */
[----:B---3--:R-:W-:Y:S01]  /*1c760*/  ISETP.LT.AND P0, PT, R68, UR4, !P1 ;  /* 0x0000000444007c0c */ /* 0x008fe2000cf01270 */
[----:B------:R-:W3:Y:S01]  /*1c770*/  LDCU UR4, c[0x0][0x39c] ;  /* 0x00007380ff0477ac */ /* 0x000ee20008000800 */
[----:B-1----:R-:W-:Y:S02]  /*1c780*/  PRMT R132, R141, 0x9910, RZ ;  /* 0x000099108d847816 */ /* 0x002fe400000000ff */
[----:B------:R-:W-:Y:S01]  /*1c790*/  IADD3 R68, P4, PT, R138, R3, RZ ;  /* 0x000000038a447210 */ /* 0x000fe20007f9e0ff */
[----:B------:R-:W-:-:S03]  /*1c7a0*/  VIADD R133, R0, 0x85 ;  /* 0x0000008500857836 */ /* 0x000fc60000000000 */
[C---:B------:R-:W-:Y:S01]  /*1c7b0*/  LEA.HI.X.SX32 R69, R138.reuse, R2, 0x1, P4 ;  /* 0x000000028a457211 */ /* 0x040fe200020f0eff */
[----:B------:R-:W-:Y:S01]  /*1c7c0*/  VIADD R138, R138, UR5 ;  /* 0x000000058a8a7c36 */ /* 0x000fe20008000000 */
[----:B----4-:R-:W-:Y:S01]  /*1c7d0*/  SHF.R.S32.HI R135, RZ, 0x8, R132 ;  /* 0x00000008ff877819 */ /* 0x010fe20000011484 */
[----:B------:R1:W-:Y:S01]  /*1c7e0*/  @P6 STG.E.U8 desc[UR26][R136.64], R141 ;  /* 0x0000008d88006986 */ /* 0x0003e2000c10111a */
[----:B------:R-:W-:Y:S01]  /*1c7f0*/  F2FP.SATFINITE.E4M3.F32.PACK_AB_MERGE_C R139, R71, R70, RZ ;  /* 0x00000046478b723e */ /* 0x000fe200048070ff */
[----:B------:R-:W-:Y:S02]  /*1c800*/  VIADD R132, R0, 0x86 ;  /* 0x0000008600847836 */ /* 0x000fe40000000000 */
[----:B------:R4:W-:Y:S01]  /*1c810*/  @P2 STG.E.U8 desc[UR26][R68.64], R135 ;  /* 0x0000008744002986 */ /* 0x0009e2000c10111a */
[CC--:B------:R-:W-:Y:S01]  /*1c820*/  IADD3 R70, P2, PT, R138.reuse, R3.reuse, RZ ;  /* 0x000000038a467210 */ /* 0x0c0fe20007f5e0ff */
[C---:B------:R-:W-:Y:S01]  /*1c830*/  VIADD R134, R138.reuse, UR5 ;  /* 0x000000058a867c36 */ /* 0x040fe20008000000 */
[----:B0-----:R-:W-:Y:S01]  /*1c840*/  ISETP.LT.AND P4, PT, R133, UR6, !P1 ;  /* 0x0000000685007c0c */ /* 0x001fe2000cf81270 */
[----:B------:R-:W0:Y:S01]  /*1c850*/  LDCU UR6, c[0x0][0x39c] ;  /* 0x00007380ff0677ac */ /* 0x000e220008000800 */
[----:B------:R-:W-:Y:S01]  /*1c860*/  LEA.HI.X.SX32 R71, R138, R2, 0x1, P2 ;  /* 0x000000028a477211 */ /* 0x000fe200010f0eff */
[----:B------:R-:W-:Y:S01]  /*1c870*/  VIADD R133, R0, 0x87 ;  /* 0x0000008700857836 */ /* 0x000fe20000000000 */
[----:B---3--:R-:W-:Y:S01]  /*1c880*/  ISETP.LT.AND P2, PT, R132, UR4, !P1 ;  /* 0x0000000484007c0c */ /* 0x008fe2000cf41270 */
[----:B------:R-:W3:Y:S01]  /*1c890*/  LDCU UR4, c[0x0][0x39c] ;  /* 0x00007380ff0477ac */ /* 0x000ee20008000800 */
[----:B------:R-:W-:Y:S01]  /*1c8a0*/  IADD3 R132, P6, PT, R134, R3, RZ ;  /* 0x0000000386847210 */ /* 0x000fe20007fde0ff */
[----:B------:R5:W-:Y:S01]  /*1c8b0*/  @P3 STG.E.U8 desc[UR26][R70.64], R139 ;  /* 0x0000008b46003986 */ /* 0x000be2000c10111a */
[----:B-1----:R-:W-:-:S02]  /*1c8c0*/  PRMT R136, R139, 0x9910, RZ ;  /* 0x000099108b887816 */ /* 0x002fc400000000ff */
[----:B--2---:R-:W-:Y:S01]  /*1c8d0*/  ISETP.LT.AND P3, PT, R133, UR7, !P1 ;  /* 0x0000000785007c0c */ /* 0x004fe2000cf61270 */
[----:B----4-:R-:W-:Y:S01]  /*1c8e0*/  VIADD R69, R0, 0x88 ;  /* 0x0000008800457836 */ /* 0x010fe20000000000 */
[C---:B------:R-:W-:Y:S01]  /*1c8f0*/  LEA.HI.X.SX32 R133, R134.reuse, R2, 0x1, P6 ;  /* 0x0000000286857211 */ /* 0x040fe200030f0eff */
[----:B------:R-:W-:Y:S01]  /*1c900*/  VIADD R134, R134, UR5 ;  /* 0x0000000586867c36 */ /* 0x000fe20008000000 */
[----:B------:R-:W-:Y:S01]  /*1c910*/  SHF.R.S32.HI R135, RZ, 0x8, R136 ;  /* 0x00000008ff877819 */ /* 0x000fe20000011488 */
[----:B------:R-:W1:Y:S01]  /*1c920*/  LDCU UR7, c[0x0][0x39c] ;  /* 0x00007380ff0777ac */ /* 0x000e620008000800 */
[----:B------:R-:W-:Y:S02]  /*1c930*/  F2FP.SATFINITE.E4M3.F32.PACK_AB_MERGE_C R137, R73, R72, RZ ;  /* 0x000000484989723e */ /* 0x000fe400048070ff */
[-C--:B------:R-:W-:Y:S01]  /*1c940*/  IADD3 R68, P6, PT, R134, R3.reuse, RZ ;  /* 0x0000000386447210 */ /* 0x080fe20007fde0ff */
[----:B------:R2:W-:Y:S01]  /*1c950*/  @P5 STG.E.U8 desc[UR26][R132.64], R135 ;  /* 0x0000008784005986 */ /* 0x0005e2000c10111a */
[----:B0-----:R-:W-:Y:S01]  /*1c960*/  ISETP.LT.AND P5, PT, R69, UR6, !P1 ;  /* 0x0000000645007c0c */ /* 0x001fe2000cfa1270 */
[----:B-----5:R-:W-:Y:S01]  /*1c970*/  VIADD R71, R0, 0x89 ;  /* 0x0000008900477836 */ /* 0x020fe20000000000 */
[C---:B------:R-:W-:Y:S01]  /*1c980*/  LEA.HI.X.SX32 R69, R134.reuse, R2, 0x1, P6 ;  /* 0x0000000286457211 */ /* 0x040fe200030f0eff */
[----:B------:R-:W-:Y:S01]  /*1c990*/  VIADD R134, R134, UR5 ;  /* 0x0000000586867c36 */ /* 0x000fe20008000000 */
[----:B------:R-:W-:Y:S01]  /*1c9a0*/  PRMT R72, R137, 0x9910, RZ ;  /* 0x0000991089487816 */ /* 0x000fe200000000ff */
[----:B------:R-:W-:Y:S01]  /*1c9b0*/  VIADD R73, R0, 0x8a ;  /* 0x0000008a00497836 */ /* 0x000fe20000000000 */
[----:B------:R-:W-:Y:S01]  /*1c9c0*/  F2FP.SATFINITE.E4M3.F32.PACK_AB_MERGE_C R75, R75, R74, RZ ;  /* 0x0000004a4b4b723e */ /* 0x000fe200048070ff */
[----:B------:R-:W0:Y:S01]  /*1c9d0*/  LDCU UR6, c[0x0][0x39c] ;  /* 0x00007380ff0677ac */ /* 0x000e220008000800 */
[C---:B------:R-:W-:Y:S01]  /*1c9e0*/  IADD3 R70, P6, PT, R134.reuse, R3, RZ ;  /* 0x0000000386467210 */ /* 0x040fe20007fde0ff */
[----:B--2---:R-:W-:Y:S01]  /*1c9f0*/  IMAD.MOV.U32 R133, RZ, RZ, R72 ;  /* 0x000000ffff857224 */ /* 0x004fe200078e0048 */
[----:B------:R2:W-:Y:S01]  /*1ca00*/  @P0 STG.E.U8 desc[UR26][R68.64], R137 ;  /* 0x0000008944000986 */ /* 0x0005e2000c10111a */
[C---:B------:R-:W-:Y:S01]  /*1ca10*/  VIADD R132, R134.reuse, UR5 ;  /* 0x0000000586847c36 */ /* 0x040fe20008000000 */
[----:B---3--:R-:W-:Y:S01]  /*1ca20*/  ISETP.LT.AND P0, PT, R71, UR4, !P1 ;  /* 0x0000000447007c0c */ /* 0x008fe2000cf01270 */
[----:B------:R-:W3:Y:S01]  /*1ca30*/  LDCU UR4, c[0x0][0x39c] ;  /* 0x00007380ff0477ac */ /* 0x000ee20008000800 */
[----:B------:R-:W-:-:S02]  /*1ca40*/  LEA.HI.X.SX32 R71, R134, R2, 0x1, P6 ;  /* 0x0000000286477211 */ /* 0x000fc400030f0eff */
[----:B------:R-:W-:Y:S02]  /*1ca50*/  SHF.R.S32.HI R133, RZ, 0x8, R133 ;  /* 0x00000008ff857819 */ /* 0x000fe40000011485 */
[----:B------:R-:W-:-:S03]  /*1ca60*/  IADD3 R72, P6, PT, R132, R3, RZ ;  /* 0x0000000384487210 */ /* 0x000fc60007fde0ff */
[----:B------:R4:W-:Y:S01]  /*1ca70*/  @P4 STG.E.U8 desc[UR26][R70.64], R133 ;  /* 0x0000008546004986 */ /* 0x0009e2000c10111a */
[----:B-1----:R-:W-:Y:S02]  /*1ca80*/  ISETP.LT.AND P4, PT, R73, UR7, !P1 ;  /* 0x0000000749007c0c */ /* 0x002fe4000cf81270 */
[----:B------:R-:W-:Y:S02]  /*1ca90*/  F2FP.SATFINITE.E4M3.F32.PACK_AB_MERGE_C R135, R77, R76, RZ ;  /* 0x0000004c4d87723e */ /* 0x000fe400048070ff */
[C---:B------:R-:W-:Y:S01]  /*1caa0*/  LEA.HI.X.SX32 R73, R132.reuse, R2, 0x1, P6 ;  /* 0x0000000284497211 */ /* 0x040fe200030f0eff */
[----:B------:R-:W-:Y:S01]  /*1cab0*/  VIADD R132, R132, UR5 ;  /* 0x0000000584847c36 */ /* 0x000fe20008000000 */
[----:B------:R-:W1:Y:S03]  /*1cac0*/  LDCU UR7, c[0x0][0x39c] ;  /* 0x00007380ff0777ac */ /* 0x000e660008000800 */
[----:B------:R5:W-:Y:S01]  /*1cad0*/  @P2 STG.E.U8 desc[UR26][R72.64], R75 ;  /* 0x0000004b48002986 */ /* 0x000be2000c10111a */
[C---:B--2---:R-:W-:Y:S01]  /*1cae0*/  IADD3 R68, P2, PT, R132.reuse, R3, RZ ;  /* 0x0000000384447210 */ /* 0x044fe20007f5e0ff */
[----:B------:R-:W-:-:S02]  /*1caf0*/  VIADD R74, R132, UR5 ;  /* 0x00000005844a7c36 */ /* 0x000fc40008000000 */
[----:B------:R-:W-:Y:S01]  /*1cb00*/  VIADD R76, R0, 0x8c ;  /* 0x0000008c004c7836 */ /* 0x000fe20000000000 */
[-C--:B------:R-:W-:Y:S02]  /*1cb10*/  LEA.HI.X.SX32 R69, R132, R2.reuse, 0x1, P2 ;  /* 0x0000000284457211 */ /* 0x080fe400010f0eff */
[-C--:B----4-:R-:W-:Y:S02]  /*1cb20*/  IADD3 R70, P2, PT, R74, R3.reuse, RZ ;  /* 0x000000034a467210 */ /* 0x090fe40007f5e0ff */
[----:B------:R-:W-:Y:S01]  /*1cb30*/  PRMT R77, R75, 0x9910, RZ ;  /* 0x000099104b4d7816 */ /* 0x000fe200000000ff */
[----:B------:R-:W-:Y:S01]  /*1cb40*/  VIADD R134, R0, 0x8b ;  /* 0x0000008b00867836 */ /* 0x000fe20000000000 */
[----:B------:R-:W-:Y:S02]  /*1cb50*/  LEA.HI.X.SX32 R71, R74, R2, 0x1, P2 ;  /* 0x000000024a477211 */ /* 0x000fe400010f0eff */
[----:B---3--:R-:W-:Y:S01]  /*1cb60*/  ISETP.LT.AND P2, PT, R76, UR4, !P1 ;  /* 0x000000044c007c0c */ /* 0x008fe2000cf41270 */
[----:B------:R-:W2:Y:S01]  /*1cb70*/  LDCU UR4, c[0x0][0x39c] ;  /* 0x00007380ff0477ac */ /* 0x000ea20008000800 */
[----:B------:R-:W-:Y:S01]  /*1cb80*/  SHF.R.S32.HI R77, RZ, 0x8, R77 ;  /* 0x00000008ff4d7819 */ /* 0x000fe2000001144d */
[----:B------:R-:W-:Y:S01]  /*1cb90*/  VIADD R74, R74, UR5 ;  /* 0x000000054a4a7c36 */ /* 0x000fe20008000000 */
[----:B0-----:R-:W-:Y:S01]  /*1cba0*/  ISETP.LT.AND P6, PT, R134, UR6, !P1 ;  /* 0x0000000686007c0c */ /* 0x001fe2000cfc1270 */
[----:B------:R-:W0:Y:S01]  /*1cbb0*/  LDCU UR6, c[0x0][0x39c] ;  /* 0x00007380ff0677ac */ /* 0x000e220008000800 */
[----:B------:R-:W-:Y:S01]  /*1cbc0*/  PRMT R76, R135, 0x9910, RZ ;  /* 0x00009910874c7816 */ /* 0x000fe200000000ff */
[----:B------:R3:W-:Y:S01]  /*1cbd0*/  @P3 STG.E.U8 desc[UR26][R68.64], R77 ;  /* 0x0000004d44003986 */ /* 0x0007e2000c10111a */
[C---:B-----5:R-:W-:Y:S01]  /*1cbe0*/  IADD3 R72, P3, PT, R74.reuse, R3, RZ ;  /* 0x000000034a487210 */ /* 0x060fe20007f7e0ff */
[----:B------:R-:W-:-:S03]  /*1cbf0*/  VIADD R75, R74, UR5 ;  /* 0x000000054a4b7c36 */ /* 0x000fc60008000000 */
[-C--:B------:R-:W-:Y:S01]  /*1cc00*/  LEA.HI.X.SX32 R73, R74, R2.reuse, 0x1, P3 ;  /* 0x000000024a497211 */ /* 0x080fe200018f0eff */
[----:B------:R4:W-:Y:S01]  /*1cc10*/  @P5 STG.E.U8 desc[UR26][R70.64], R135 ;  /* 0x0000008746005986 */ /* 0x0009e2000c10111a */
[----:B---3--:R-:W-:Y:S01]  /*1cc20*/  SHF.R.S32.HI R77, RZ, 0x8, R76 ;  /* 0x00000008ff4d7819 */ /* 0x008fe2000001144c */
[C---:B------:R-:W-:Y:S01]  /*1cc30*/  VIADD R69, R0.reuse, 0x8e ;  /* 0x0000008e00457836 */ /* 0x040fe20000000000 */
[-C--:B------:R-:W-:Y:S01]  /*1cc40*/  IADD3 R68, P5, PT, R75, R3.reuse, RZ ;  /* 0x000000034b447210 */ /* 0x080fe20007fbe0ff */
[C---:B----4-:R-:W-:Y:S02]  /*1cc50*/  VIADD R70, R0.reuse, 0x8f ;  /* 0x0000008f00467836 */ /* 0x050fe40000000000 */
[----:B------:R3:W-:Y:S01]  /*1cc60*/  @P0 STG.E.U8 desc[UR26][R72.64], R77 ;  /* 0x0000004d48000986 */ /* 0x0007e2000c10111a */
[----:B-1----:R-:W-:Y:S01]  /*1cc70*/  ISETP.LT.AND P0, PT, R69, UR7, !P1 ;  /* 0x0000000745007c0c */ /* 0x002fe2000cf01270 */
[----:B------:R-:W-:Y:S01]  /*1cc80*/  VIADD R132, R0, 0x8d ;  /* 0x0000008d00847836 */ /* 0x000fe20000000000 */
[C---:B------:R-:W-:Y:S01]  /*1cc90*/  LEA.HI.X.SX32 R69, R75.reuse, R2, 0x1, P5 ;  /* 0x000000024b457211 */ /* 0x040fe200028f0eff */
[----:B------:R-:W-:Y:S01]  /*1cca0*/  VIADD R75, R75, UR5 ;  /* 0x000000054b4b7c36 */ /* 0x000fe20008000000 */
[----:B------:R-:W-:Y:S01]  /*1ccb0*/  F2FP.SATFINITE.E4M3.F32.PACK_AB_MERGE_C R79, R79, R78, RZ ;  /* 0x0000004e4f4f723e */ /* 0x000fe200048070ff */
[----:B------:R-:W1:Y:S01]  /*1ccc0*/  LDCU UR7, c[0x0][0x39c] ;  /* 0x00007380ff0777ac */ /* 0x000e620008000800 */
[----:B--2---:R-:W-:Y:S01]  /*1ccd0*/  ISETP.LT.AND P5, PT, R70, UR4, !P1 ;  /* 0x0000000446007c0c */ /* 0x004fe2000cfa1270 */
[----:B------:R-:W2:Y:S01]  /*1cce0*/  LDCU UR4, c[0x0][0x39c] ;  /* 0x00007380ff0477ac */ /* 0x000ea20008000800 */
[----:B------:R-:W-:Y:S01]  /*1ccf0*/  PRMT R71, R79, 0x9910, RZ ;  /* 0x000099104f477816 */ /* 0x000fe200000000ff */
[----:B------:R4:W-:Y:S01]  /*1cd00*/  @P4 STG.E.U8 desc[UR26][R68.64], R79 ;  /* 0x0000004f44004986 */ /* 0x0009e2000c10111a */
[----:B0-----:R-:W-:Y:S01]  /*1cd10*/  ISETP.LT.AND P3, PT, R132, UR6, !P1 ;  /* 0x0000000684007c0c */ /* 0x001fe2000cf61270 */
[----:B------:R-:W0:Y:S01]  /*1cd20*/  LDCU UR6, c[0x0][0x39c] ;  /* 0x00007380ff0677ac */ /* 0x000e220008000800 */
[C---:B------:R-:W-:Y:S01]  /*1cd30*/  IADD3 R70, P4, PT, R75.reuse, R3, RZ ;  /* 0x000000034b467210 */ /* 0x040fe20007f9e0ff */
[----:B------:R-:W-:-:S02]  /*1cd40*/  VIADD R74, R75, UR5 ;  /* 0x000000054b4a7c36 */ /* 0x000fc40008000000 */
[----:B---3--:R-:W-:Y:S01]  /*1cd50*/  IMAD.MOV.U32 R73, RZ, RZ, R71 ;  /* 0x000000ffff497224 */ /* 0x008fe200078e0047 */
        /* <DEDUP_REMOVED lines=15> */
[----:B0-----:R-:W-:Y:S01]  /*1ce50*/  ISETP.LT.AND P2, PT, R69, UR6, !P1 ;  /* 0x0000000645007c0c */ /* 0x001fe2000cf41270 */
[----:B------:R-:W0:Y:S01]  /*1ce60*/  LDCU UR6, c[0x0][0x39c] ;  /* 0x00007380ff0677ac */ /* 0x000e220008000800 */
[C---:B------:R-:W-:Y:S01]  /*1ce70*/  LEA.HI.X.SX32 R69, R74.reuse, R2, 0x1, P6 ;  /* 0x000000024a457211 */ /* 0x040fe200030f0eff */
[----:B------:R-:W-:Y:S01]  /*1ce80*/  VIADD R74, R74, UR5 ;  /* 0x000000054a4a7c36 */ /* 0x000fe20008000000 */
[----:B------:R-:W-:Y:S01]  /*1ce90*/  SHF.R.S32.HI R77, RZ, 0x8, R77 ;  /* 0x00000008ff4d7819 */ /* 0x000fe2000001144d */
[----:B------:R-:W4:Y:S02]  /*1cea0*/  LDCU UR4, c[0x0][0x39c] ;  /* 0x00007380ff0477ac */ /* 0x000f240008000800 */
[----:B---3--:R-:W-:-:S02]  /*1ceb0*/  VIADD R75, R74, UR5 ;  /* 0x000000054a4b7c36 */ /* 0x008fc40008000000 */
[----:B------:R3:W-:Y:S01]  /*1cec0*/  @P3 STG.E.U8 desc[UR26][R68.64], R77 ;  /* 0x0000004d44003986 */ /* 0x0007e2000c10111a */
[CC--:B------:R-:W-:Y:S02]  /*1ced0*/  IADD3 R70, P3, PT, R74.reuse, R3.reuse, RZ ;  /* 0x000000034a467210 */ /* 0x0c0fe40007f7e0ff */
[----:B--2---:R-:W-:Y:S02]  /*1cee0*/  PRMT R73, R83, 0x9910, RZ ;  /* 0x0000991053497816 */ /* 0x004fe400000000ff */
[-C--:B------:R-:W-:Y:S02]  /*1cef0*/  LEA.HI.X.SX32 R71, R74, R2.reuse, 0x1, P3 ;  /* 0x000000024a477211 */ /* 0x080fe400018f0eff */
[C---:B------:R-:W-:Y:S01]  /*1cf00*/  IADD3 R72, P3, PT, R75.reuse, R3, RZ ;  /* 0x000000034b487210 */ /* 0x040fe20007f7e0ff */
[----:B------:R-:W-:Y:S01]  /*1cf10*/  IMAD.MOV.U32 R74, RZ, RZ, R73 ;  /* 0x000000ffff4a7224 */ /* 0x000fe200078e0049 */
[----:B-1----:R-:W-:Y:S01]  /*1cf20*/  ISETP.LT.AND P6, PT, R76, UR7, !P1 ;  /* 0x000000074c007c0c */ /* 0x002fe2000cfc1270 */
[----:B------:R-:W1:Y:S01]  /*1cf30*/  LDCU UR7, c[0x0][0x39c] ;  /* 0x00007380ff0777ac */ /* 0x000e620008000800 */
[C---:B------:R-:W-:Y:S01]  /*1cf40*/  LEA.HI.X.SX32 R73, R75.reuse, R2, 0x1, P3 ;  /* 0x000000024b497211 */ /* 0x040fe200018f0eff */
[----:B------:R-:W-:Y:S01]  /*1cf50*/  VIADD R75, R75, UR5 ;  /* 0x000000054b4b7c36 */ /* 0x000fe20008000000 */
[----:B---3--:R-:W-:Y:S01]  /*1cf60*/  SHF.R.S32.HI R77, RZ, 0x8, R74 ;  /* 0x00000008ff4d7819 */ /* 0x008fe2000001144a */
[----:B------:R2:W-:Y:S01]  /*1cf70*/  @P0 STG.E.U8 desc[UR26][R70.64], R83 ;  /* 0x0000005346000986 */ /* 0x0005e2000c10111a */
[----:B------:R-:W-:-:S02]  /*1cf80*/  VIADD R69, R0, 0x94 ;  /* 0x0000009400457836 */ /* 0x000fc40000000000 */
[C---:B------:R-:W-:Y:S01]  /*1cf90*/  VIADD R76, R0.reuse, 0x93 ;  /* 0x00000093004c7836 */ /* 0x040fe20000000000 */
[----:B------:R3:W-:Y:S01]  /*1cfa0*/  @P5 STG.E.U8 desc[UR26][R72.64], R77 ;  /* 0x0000004d48005986 */ /* 0x0007e2000c10111a */
[-C--:B------:R-:W-:Y:S02]  /*1cfb0*/  IADD3 R68, P5, PT, R75, R3.reuse, RZ ;  /* 0x000000034b447210 */ /* 0x080fe40007fbe0ff */
[----:B------:R-:W-:Y:S02]  /*1cfc0*/  F2FP.SATFINITE.E4M3.F32.PACK_AB_MERGE_C R85, R85, R84, RZ ;  /* 0x000000545555723e */ /* 0x000fe400048070ff */
[----:B0-----:R-:W-:Y:S01]  /*1cfd0*/  ISETP.LT.AND P3, PT, R69, UR6, !P1 ;  /* 0x0000000645007c0c */ /* 0x001fe2000cf61270 */
[----:B------:R-:W-:Y:S01]  /*1cfe0*/  VIADD R74, R0, 0x95 ;  /* 0x00000095004a7836 */ /* 0x000fe20000000000 */
[----:B----4-:R-:W-:Y:S01]  /*1cff0*/  ISETP.LT.AND P0, PT, R76, UR4, !P1 ;  /* 0x000000044c007c0c */ /* 0x010fe2000cf01270 */
[----:B------:R-:W0:Y:S01]  /*1d000*/  LDCU UR4, c[0x0][0x39c] ;  /* 0x00007380ff0477ac */ /* 0x000e220008000800 */
[C---:B------:R-:W-:Y:S01]  /*1d010*/  LEA.HI.X.SX32 R69, R75.reuse, R2, 0x1, P5 ;  /* 0x000000024b457211 */ /* 0x040fe200028f0eff */
[----:B------:R-:W-:Y:S01]  /*1d020*/  VIADD R75, R75, UR5 ;  /* 0x000000054b4b7c36 */ /* 0x000fe20008000000 */
[----:B--2---:R-:W-:Y:S01]  /*1d030*/  PRMT R71, R85, 0x9910, RZ ;  /* 0x0000991055477816 */ /* 0x004fe200000000ff */
[----:B------:R-:W2:Y:S01]  /*1d040*/  LDCU UR6, c[0x0][0x39c] ;  /* 0x00007380ff0677ac */ /* 0x000ea20008000800 */
[----:B-1----:R-:W-:Y:S01]  /*1d050*/  ISETP.LT.AND P5, PT, R74, UR7, !P1 ;  /* 0x000000074a007c0c */ /* 0x002fe2000cfa1270 */
        /* <DEDUP_REMOVED lines=13> */
[----:B0-----:R-:W-:Y:S01]  /*1d130*/  ISETP.LT.AND P2, PT, R76, UR4, !P1 ;  /* 0x000000044c007c0c */ /* 0x001fe2000cf41270 */
[----:B------:R-:W0:Y:S01]  /*1d140*/  LDCU UR4, c[0x0][0x39c] ;  /* 0x00007380ff0477ac */ /* 0x000e220008000800 */
[----:B------:R-:W-:Y:S02]  /*1d150*/  PRMT R77, R87, 0x9910, RZ ;  /* 0x00009910574d7816 */ /* 0x000fe400000000ff */
[C---:B-1----:R-:W-:Y:S02]  /*1d160*/  IADD3 R68, P4, PT, R74.reuse, R3, RZ ;  /* 0x000000034a447210 */ /* 0x042fe40007f9e0ff */
        /* <DEDUP_REMOVED lines=9> */
[----:B--2---:R-:W-:Y:S01]  /*1d200*/  ISETP.LT.AND P4, PT, R76, UR6, !P1 ;  /* 0x000000064c007c0c */ /* 0x004fe2000cf81270 */
[----:B------:R-:W2:Y:S01]  /*1d210*/  LDCU UR6, c[0x0][0x39c] ;  /* 0x00007380ff0677ac */ /* 0x000ea20008000800 */
[----:B------:R-:W-:Y:S01]  /*1d220*/  PRMT R76, R89, 0x9910, RZ ;  /* 0x00009910594c7816 */ /* 0x000fe200000000ff */
[----:B-1----:R-:W-:Y:S01]  /*1d230*/  VIADD R72, R0, 0x98 ;  /* 0x0000009800487836 */ /* 0x002fe20000000000 */
[----:B------:R-:W-:Y:S01]  /*1d240*/  LEA.HI.X.SX32 R71, R74, R2, 0x1, P0 ;  /* 0x000000024a477211 */ /* 0x000fe200000f0eff */
[----:B------:R-:W-:-:S03]  /*1d250*/  VIADD R73, R0, 0x99 ;  /* 0x0000009900497836 */ /* 0x000fc60000000000 */
[----:B0-----:R-:W-:Y:S01]  /*1d260*/  ISETP.LT.AND P0, PT, R72, UR4, !P1 ;  /* 0x0000000448007c0c */ /* 0x001fe2000cf01270 */
[----:B------:R-:W-:Y:S01]  /*1d270*/  IMAD.MOV.U32 R74, RZ, RZ, R76 ;  /* 0x000000ffff4a7224 */ /* 0x000fe200078e004c */
[-C--:B------:R-:W-:Y:S01]  /*1d280*/  IADD3 R72, P6, PT, R75, R3.reuse, RZ ;  /* 0x000000034b487210 */ /* 0x080fe20007fde0ff */
[----:B------:R0:W-:Y:S01]  /*1d290*/  @P3 STG.E.U8 desc[UR26][R70.64], R89 ;  /* 0x0000005946003986 */ /* 0x0001e2000c10111a */
[----:B---3--:R-:W-:Y:S01]  /*1d2a0*/  ISETP.LT.AND P3, PT, R73, UR7, !P1 ;  /* 0x0000000749007c0c */ /* 0x008fe2000cf61270 */
[----:B------:R-:W1:Y:S01]  /*1d2b0*/  LDCU UR4, c[0x0][0x39c] ;  /* 0x00007380ff0477ac */ /* 0x000e620008000800 */
        /* <DEDUP_REMOVED lines=8> */
[----:B--2---:R-:W-:Y:S01]  /*1d340*/  ISETP.LT.AND P5, PT, R69, UR6, !P1 ;  /* 0x0000000645007c0c */ /* 0x004fe2000cfa1270 */
[C---:B0-----:R-:W-:Y:S01]  /*1d350*/  VIADD R71, R0.reuse, 0x9b ;  /* 0x0000009b00477836 */ /* 0x041fe20000000000 */
[CC--:B------:R-:W-:Y:S01]  /*1d360*/  LEA.HI.X.SX32 R69, R75.reuse, R2.reuse, 0x1, P6 ;  /* 0x000000024b457211 */ /* 0x0c0fe200030f0eff */
[----:B------:R-:W-:Y:S01]  /*1d370*/  VIADD R75, R75, UR5 ;  /* 0x000000054b4b7c36 */ /* 0x000fe20008000000 */
[----:B------:R-:W-:Y:S01]  /*1d380*/  PRMT R74, R91, 0x9910, RZ ;  /* 0x000099105b4a7816 */ /* 0x000fe200000000ff */
[----:B------:R-:W0:Y:S03]  /*1d390*/  LDCU UR6, c[0x0][0x39c] ;  /* 0x00007380ff0677ac */ /* 0x000e260008000800 */
[-C--:B------:R-:W-:Y:S01]  /*1d3a0*/  IADD3 R70, P6, PT, R75, R3.reuse, RZ ;  /* 0x000000034b467210 */ /* 0x080fe20007fde0ff */
[----:B------:R2:W-:Y:S01]  /*1d3b0*/  @P2 STG.E.U8 desc[UR26][R68.64], R91 ;  /* 0x0000005b44002986 */ /* 0x0005e2000c10111a */
[----:B----4-:R-:W-:Y:S01]  /*1d3c0*/  IMAD.MOV.U32 R72, RZ, RZ, R74 ;  /* 0x000000ffff487224 */ /* 0x010fe200078e004a */
[----:B-1----:R-:W-:Y:S01]  /*1d3d0*/  ISETP.LT.AND P2, PT, R71, UR4, !P1 ;  /* 0x0000000447007c0c */ /* 0x002fe2000cf41270 */
[C---:B------:R-:W-:Y:S01]  /*1d3e0*/  VIADD R74, R75.reuse, UR5 ;  /* 0x000000054b4a7c36 */ /* 0x040fe20008000000 */
[----:B------:R-:W-:Y:S01]  /*1d3f0*/  LEA.HI.X.SX32 R71, R75, R2, 0x1, P6 ;  /* 0x000000024b477211 */ /* 0x000fe200030f0eff */
[----:B------:R-:W-:Y:S01]  /*1d400*/  VIADD R73, R0, 0x9c ;  /* 0x0000009c00497836 */ /* 0x000fe20000000000 */
[----:B------:R-:W-:Y:S01]  /*1d410*/  SHF.R.S32.HI R75, RZ, 0x8, R72 ;  /* 0x00000008ff4b7819 */ /* 0x000fe20000011448 */
[----:B------:R-:W1:Y:S01]  /*1d420*/  LDCU UR4, c[0x0][0x39c] ;  /* 0x00007380ff0477ac */ /* 0x000e620008000800 */
        /* <DEDUP_REMOVED lines=9> */
[C---:B--2---:R-:W-:Y:S01]  /*1d4c0*/  IADD3 R68, P0, PT, R74.reuse, R3, RZ ;  /* 0x000000034a447210 */ /* 0x044fe20007f1e0ff */
        /* <DEDUP_REMOVED lines=8> */
[----:B-1----:R-:W-:Y:S01]  /*1d550*/  ISETP.LT.AND P0, PT, R74, UR4, !P1 ;  /* 0x000000044a007c0c */ /* 0x002fe2000cf01270 */
        /* <DEDUP_REMOVED lines=235> */
[-C--:B------:R-:W-:Y:S01]  /*1e410*/  IADD3 R70, P4, PT, R75, R3.reuse, RZ ;  /* 0x000000034b467210 */ /* 0x080fe20007f9e0ff */
[----:B--2---:R-:W-:Y:S01]  /*1e420*/  IMAD.MOV.U32 R72, RZ, RZ, R71 ;  /* 0x000000ffff487224 */ /* 0x004fe200078e0047 */
[----:B------:R-:W-:Y:S01]  /*1e430*/  F2FP.SATFINITE.E4M3.F32.PACK_AB_MERGE_C R123, R123, R122, RZ ;  /* 0x0000007a7b7b723e */ /* 0x000fe200048070ff */
[C---:B------:R-:W-:Y:S01]  /*1e440*/  VIADD R74, R75.reuse, UR5 ;  /* 0x000000054b4a7c36 */ /* 0x040fe20008000000 */
[----:B------:R-:W-:Y:S01]  /*1e450*/  LEA.HI.X.SX32 R71, R75, R2, 0x1, P4 ;  /* 0x000000024b477211 */ /* 0x000fe200020f0eff */
[----:B------:R-:W-:Y:S01]  /*1e460*/  VIADD R76, R0, 0xba ;  /* 0x000000ba004c7836 */ /* 0x000fe20000000000 */
[----:B------:R-:W-:Y:S01]  /*1e470*/  SHF.R.S32.HI R75, RZ, 0x8, R72 ;  /* 0x00000008ff4b7819 */ /* 0x000fe20000011448 */
[----:B------:R-:W2:Y:S01]  /*1e480*/  LDCU UR7, c[0x0][0x39c] ;  /* 0x00007380ff0777ac */ /* 0x000ea20008000800 */
[----:B------:R-:W-:-:S04]  /*1e490*/  IADD3 R72, P4, PT, R74, R3, RZ ;  /* 0x000000034a487210 */ /* 0x000fc80007f9e0ff */
[CC--:B------:R-:W-:Y:S01]  /*1e4a0*/  LEA.HI.X.SX32 R73, R74.reuse, R2.reuse, 0x1, P4 ;  /* 0x000000024a497211 */ /* 0x0c0fe200020f0eff */
[----:B------:R-:W-:Y:S01]  /*1e4b0*/  VIADD R74, R74, UR5 ;  /* 0x000000054a4a7c36 */ /* 0x000fe20008000000 */
[----:B------:R4:W-:Y:S01]  /*1e4c0*/  @P2 STG.E.U8 desc[UR26][R70.64], R75 ;  /* 0x0000004b46002986 */ /* 0x0009e2000c10111a */
[----:B---3--:R-:W-:Y:S01]  /*1e4d0*/  ISETP.LT.AND P2, PT, R76, UR4, !P1 ;  /* 0x000000044c007c0c */ /* 0x008fe2000cf41270 */
[----:B------:R-:W3:Y:S01]  /*1e4e0*/  LDCU UR4, c[0x0][0x39c] ;  /* 0x00007380ff0477ac */ /* 0x000ee20008000800 */
        /* <DEDUP_REMOVED lines=14> */
[----:B-1----:R-:W-:Y:S01]  /*1e5d0*/  VIADD R72, R0, 0xbc ;  /* 0x000000bc00487836 */ /* 0x002fe20000000000 */
[----:B------:R-:W-:Y:S01]  /*1e5e0*/  LEA.HI.X.SX32 R71, R74, R2, 0x1, P0 ;  /* 0x000000024a477211 */ /* 0x000fe200000f0eff */
[----:B------:R-:W-:-:S03]  /*1e5f0*/  VIADD R73, R0, 0xbd ;  /* 0x000000bd00497836 */ /* 0x000fc60000000000 */
[----:B---3--:R-:W-:Y:S01]  /*1e600*/  ISETP.LT.AND P0, PT, R72, UR4, !P1 ;  /* 0x0000000448007c0c */ /* 0x008fe2000cf01270 */
[----:B------:R-:W-:Y:S01]  /*1e610*/  IMAD.MOV.U32 R74, RZ, RZ, R76 ;  /* 0x000000ffff4a7224 */ /* 0x000fe200078e004c */
[-C--:B------:R-:W-:Y:S01]  /*1e620*/  IADD3 R72, P6, PT, R75, R3.reuse, RZ ;  /* 0x000000034b487210 */ /* 0x080fe20007fde0ff */
[----:B------:R1:W-:Y:S01]  /*1e630*/  @P3 STG.E.U8 desc[UR26][R70.64], R125 ;  /* 0x0000007d46003986 */ /* 0x0003e2000c10111a */
[----:B--2---:R-:W-:Y:S01]  /*1e640*/  ISETP.LT.AND P3, PT, R73, UR7, !P1 ;  /* 0x0000000749007c0c */ /* 0x004fe2000cf61270 */
        /* <DEDUP_REMOVED lines=66> */
[----:B------:R-:W-:Y:S01]  /*1ea70*/  PRMT R5, R77, 0x9910, RZ ;  /* 0x000099104d057816 */ /* 0x000fe200000000ff */
[----:B------:R4:W-:Y:S01]  /*1ea80*/  @P4 STG.E.U8 desc[UR26][R68.64], R77 ;  /* 0x0000004d44004986 */ /* 0x0009e2000c10111a */
[----:B0-----:R-:W-:Y:S01]  /*1ea90*/  ISETP.LT.AND P3, PT, R78, UR6, !P1 ;  /* 0x000000064e007c0c */ /* 0x001fe2000cf61270 */
[----:B------:R-:W0:Y:S01]  /*1eaa0*/  LDCU UR6, c[0x0][0x39c] ;  /* 0x00007380ff0677ac */ /* 0x000e220008000800 */
[C---:B------:R-:W-:Y:S01]  /*1eab0*/  IADD3 R4, P4, PT, R74.reuse, R3, RZ ;  /* 0x000000034a047210 */ /* 0x040fe20007f9e0ff */
[C---:B--2---:R-:W-:Y:S02]  /*1eac0*/  VIADD R72, R74.reuse, UR5 ;  /* 0x000000054a487c36 */ /* 0x044fe40008000000 */
[----:B------:R-:W-:Y:S01]  /*1ead0*/  IMAD.MOV.U32 R73, RZ, RZ, R5 ;  /* 0x000000ffff497224 */ /* 0x000fe200078e0005 */
[----:B------:R-:W-:-:S02]  /*1eae0*/  LEA.HI.X.SX32 R5, R74, R2, 0x1, P4 ;  /* 0x000000024a057211 */ /* 0x000fc400020f0eff */
[-C--:B------:R-:W-:Y:S02]  /*1eaf0*/  IADD3 R70, P4, PT, R72, R3.reuse, RZ ;  /* 0x0000000348467210 */ /* 0x080fe40007f9e0ff */
[----:B------:R-:W-:Y:S01]  /*1eb00*/  F2FP.SATFINITE.E4M3.F32.PACK_AB_MERGE_C R75, R7, R6, RZ ;  /* 0x00000006074b723e */ /* 0x000fe200048070ff */
[----:B------:R-:W-:Y:S01]  /*1eb10*/  VIADD R6, R0, 0xc6 ;  /* 0x000000c600067836 */ /* 0x000fe20000000000 */
[----:B------:R-:W-:Y:S02]  /*1eb20*/  SHF.R.S32.HI R73, RZ, 0x8, R73 ;  /* 0x00000008ff497819 */ /* 0x000fe40000011449 */
[CC--:B------:R-:W-:Y:S01]  /*1eb30*/  LEA.HI.X.SX32 R71, R72.reuse, R2.reuse, 0x1, P4 ;  /* 0x0000000248477211 */ /* 0x0c0fe200020f0eff */
[----:B------:R-:W-:Y:S01]  /*1eb40*/  VIADD R72, R72, UR5 ;  /* 0x0000000548487c36 */ /* 0x000fe20008000000 */
[----:B-1----:R-:W-:Y:S01]  /*1eb50*/  ISETP.LT.AND P4, PT, R6, UR4, !P1 ;  /* 0x0000000406007c0c */ /* 0x002fe2000cf81270 */
[C---:B------:R-:W-:Y:S01]  /*1eb60*/  VIADD R7, R0.reuse, 0xc7 ;  /* 0x000000c700077836 */ /* 0x040fe20000000000 */
[----:B------:R1:W-:Y:S01]  /*1eb70*/  @P6 STG.E.U8 desc[UR26][R4.64], R73 ;  /* 0x0000004904006986 */ /* 0x0003e2000c10111a */
[----:B----4-:R-:W-:Y:S01]  /*1eb80*/  PRMT R69, R75, 0x9910, RZ ;  /* 0x000099104b457816 */ /* 0x010fe200000000ff */
[----:B------:R-:W-:Y:S01]  /*1eb90*/  VIADD R68, R0, 0xc8 ;  /* 0x000000c800447836 */ /* 0x000fe20000000000 */
[C---:B------:R-:W-:Y:S01]  /*1eba0*/  IADD3 R6, P6, PT, R72.reuse, R3, RZ ;  /* 0x0000000348067210 */ /* 0x040fe20007fde0ff */
[----:B------:R2:W-:Y:S01]  /*1ebb0*/  @P0 STG.E.U8 desc[UR26][R70.64], R75 ;  /* 0x0000004b46000986 */ /* 0x0005e2000c10111a */
[----:B0-----:R-:W-:Y:S01]  /*1ebc0*/  ISETP.LT.AND P0, PT, R7, UR6, !P1 ;  /* 0x0000000607007c0c */ /* 0x001fe2000cf01270 */
[----:B------:R-:W0:Y:S01]  /*1ebd0*/  LDCU UR4, c[0x0][0x39c] ;  /* 0x00007380ff0477ac */ /* 0x000e220008000800 */
[C---:B------:R-:W-:Y:S01]  /*1ebe0*/  LEA.HI.X.SX32 R7, R72.reuse, R2, 0x1, P6 ;  /* 0x0000000248077211 */ /* 0x040fe200030f0eff */
[----:B------:R-:W-:Y:S01]  /*1ebf0*/  VIADD R72, R72, UR5 ;  /* 0x0000000548487c36 */ /* 0x000fe20008000000 */
[----:B------:R-:W-:Y:S01]  /*1ec00*/  SHF.R.S32.HI R69, RZ, 0x8, R69 ;  /* 0x00000008ff457819 */ /* 0x000fe20000011445 */
[----:B------:R-:W4:Y:S01]  /*1ec10*/  LDCU UR6, c[0x0][0x39c] ;  /* 0x00007380ff0677ac */ /* 0x000f220008000800 */
[----:B---3--:R-:W-:Y:S01]  /*1ec20*/  ISETP.LT.AND P6, PT, R68, UR7, !P1 ;  /* 0x0000000744007c0c */ /* 0x008fe2000cfc1270 */
[----:B------:R-:W-:-:S02]  /*1ec30*/  VIADD R68, R72, UR5 ;  /* 0x0000000548447c36 */ /* 0x000fc40008000000 */
[----:B------:R3:W-:Y:S01]  /*1ec40*/  @P3 STG.E.U8 desc[UR26][R6.64], R69 ;  /* 0x0000004506003986 */ /* 0x0007e2000c10111a */
[CC--:B-1----:R-:W-:Y:S01]  /*1ec50*/  IADD3 R4, P3, PT, R72.reuse, R3.reuse, RZ ;  /* 0x0000000348047210 */ /* 0x0c2fe20007f7e0ff */
[----:B------:R-:W1:Y:S01]  /*1ec60*/  LDCU UR7, c[0x0][0x39c] ;  /* 0x00007380ff0777ac */ /* 0x000e620008000800 */
[----:B--2---:R-:W-:Y:S02]  /*1ec70*/  F2FP.SATFINITE.E4M3.F32.PACK_AB_MERGE_C R71, R9, R8, RZ ;  /* 0x000000080947723e */ /* 0x004fe400048070ff */
[----:B------:R-:W-:Y:S02]  /*1ec80*/  LEA.HI.X.SX32 R5, R72, R2, 0x1, P3 ;  /* 0x0000000248057211 */ /* 0x000fe400018f0eff */
[----:B------:R-:W-:Y:S02]  /*1ec90*/  PRMT R70, R71, 0x9910, RZ ;  /* 0x0000991047467816 */ /* 0x000fe400000000ff */
[----:B------:R-:W-:Y:S02]  /*1eca0*/  IADD3 R8, P3, PT, R68, R3, RZ ;  /* 0x0000000344087210 */ /* 0x000fe40007f7e0ff */
[----:B---3--:R-:W-:-:S02]  /*1ecb0*/  SHF.R.S32.HI R69, RZ, 0x8, R70 ;  /* 0x00000008ff457819 */ /* 0x008fc40000011446 */
[C---:B------:R-:W-:Y:S01]  /*1ecc0*/  LEA.HI.X.SX32 R9, R68.reuse, R2, 0x1, P3 ;  /* 0x0000000244097211 */ /* 0x040fe200018f0eff */
[----:B------:R-:W-:Y:S01]  /*1ecd0*/  VIADD R68, R68, UR5 ;  /* 0x0000000544447c36 */ /* 0x000fe20008000000 */
[----:B------:R2:W-:Y:S01]  /*1ece0*/  @P2 STG.E.U8 desc[UR26][R4.64], R71 ;  /* 0x0000004704002986 */ /* 0x0005e2000c10111a */
[C---:B------:R-:W-:Y:S02]  /*1ecf0*/  VIADD R72, R0.reuse, 0xc9 ;  /* 0x000000c900487836 */ /* 0x040fe40000000000 */
[----:B------:R-:W-:Y:S01]  /*1ed00*/  VIADD R7, R0, 0xca ;  /* 0x000000ca00077836 */ /* 0x000fe20000000000 */
[----:B------:R3:W-:Y:S01]  /*1ed10*/  @P5 STG.E.U8 desc[UR26][R8.64], R69 ;  /* 0x0000004508005986 */ /* 0x0007e2000c10111a */
[----:B------:R-:W-:Y:S02]  /*1ed20*/  IADD3 R6, P5, PT, R68, R3, RZ ;  /* 0x0000000344067210 */ /* 0x000fe40007fbe0ff */
[----:B0-----:R-:W-:Y:S01]  /*1ed30*/  ISETP.LT.AND P2, PT, R72, UR4, !P1 ;  /* 0x0000000448007c0c */ /* 0x001fe2000cf41270 */
[----:B------:R-:W0:Y:S01]  /*1ed40*/  LDCU UR4, c[0x0][0x39c] ;  /* 0x00007380ff0477ac */ /* 0x000e220008000800 */
[----:B----4-:R-:W-:-:S02]  /*1ed50*/  ISETP.LT.AND P3, PT, R7, UR6, !P1 ;  /* 0x0000000607007c0c */ /* 0x010fc4000cf61270 */
[----:B------:R-:W-:Y:S01]  /*1ed60*/  F2FP.SATFINITE.E4M3.F32.PACK_AB_MERGE_C R73, R11, R10, RZ ;  /* 0x0000000a0b49723e */ /* 0x000fe200048070ff */
[----:B------:R-:W4:Y:S01]  /*1ed70*/  LDCU UR6, c[0x0][0x39c] ;  /* 0x00007380ff0677ac */ /* 0x000f220008000800 */
[C---:B------:R-:W-:Y:S01]  /*1ed80*/  LEA.HI.X.SX32 R7, R68.reuse, R2, 0x1, P5 ;  /* 0x0000000244077211 */ /* 0x040fe200028f0eff */
[----:B------:R-:W-:Y:S01]  /*1ed90*/  VIADD R68, R68, UR5 ;  /* 0x0000000544447c36 */ /* 0x000fe20008000000 */
[----:B------:R-:W-:-:S03]  /*1eda0*/  PRMT R11, R73, 0x9910, RZ ;  /* 0x00009910490b7816 */ /* 0x000fc600000000ff */
[----:B------:R5:W-:Y:S01]  /*1edb0*/  @P4 STG.E.U8 desc[UR26][R6.64], R73 ;  /* 0x0000004906004986 */ /* 0x000be2000c10111a */
[CC--:B--2---:R-:W-:Y:S01]  /*1edc0*/  IADD3 R4, P4, PT, R68.reuse, R3.reuse, RZ ;  /* 0x0000000344047210 */ /* 0x0c4fe20007f9e0ff */
[C---:B------:R-:W-:Y:S01]  /*1edd0*/  VIADD R10, R68.reuse, UR5 ;  /* 0x00000005440a7c36 */ /* 0x040fe20008000000 */
[----:B------:R-:W-:Y:S02]  /*1ede0*/  SHF.R.S32.HI R11, RZ, 0x8, R11 ;  /* 0x00000008ff0b7819 */ /* 0x000fe4000001140b */
[----:B------:R-:W-:Y:S02]  /*1edf0*/  LEA.HI.X.SX32 R5, R68, R2, 0x1, P4 ;  /* 0x0000000244057211 */ /* 0x000fe400020f0eff */
[----:B---3--:R-:W-:Y:S02]  /*1ee00*/  IADD3 R8, P4, PT, R10, R3, RZ ;  /* 0x000000030a087210 */ /* 0x008fe40007f9e0ff */
[----:B------:R-:W-:Y:S01]  /*1ee10*/  F2FP.SATFINITE.E4M3.F32.PACK_AB_MERGE_C R69, R13, R12, RZ ;  /* 0x0000000c0d45723e */ /* 0x000fe200048070ff */
[----:B------:R-:W-:Y:S01]  /*1ee20*/  VIADD R12, R0, 0xcc ;  /* 0x000000cc000c7836 */ /* 0x000fe20000000000 */
[C---:B------:R-:W-:Y:S01]  /*1ee30*/  LEA.HI.X.SX32 R9, R10.reuse, R2, 0x1, P4 ;  /* 0x000000020a097211 */ /* 0x040fe200020f0eff */
[----:B------:R-:W-:Y:S01]  /*1ee40*/  VIADD R10, R10, UR5 ;  /* 0x000000050a0a7c36 */ /* 0x000fe20008000000 */
[----:B------:R2:W-:Y:S01]  /*1ee50*/  @P0 STG.E.U8 desc[UR26][R4.64], R11 ;  /* 0x0000000b04000986 */ /* 0x0005e2000c10111a */
[----:B------:R-:W-:Y:S01]  /*1ee60*/  VIADD R70, R0, 0xcb ;  /* 0x000000cb00467836 */ /* 0x000fe20000000000 */
[----:B0-----:R-:W-:Y:S01]  /*1ee70*/  ISETP.LT.AND P0, PT, R12, UR4, !P1 ;  /* 0x000000040c007c0c */ /* 0x001fe2000cf01270 */
[----:B------:R-:W0:Y:S01]  /*1ee80*/  LDCU UR4, c[0x0][0x39c] ;  /* 0x00007380ff0477ac */ /* 0x000e220008000800 */
[----:B------:R-:W-:-:S02]  /*1ee90*/  PRMT R13, R69, 0x9910, RZ ;  /* 0x00009910450d7816 */ /* 0x000fc400000000ff */
[----:B-----5:R-:W-:Y:S02]  /*1eea0*/  IADD3 R6, P4, PT, R10, R3, RZ ;  /* 0x000000030a067210 */ /* 0x020fe40007f9e0ff */
[----:B-1----:R-:W-:Y:S01]  /*1eeb0*/  ISETP.LT.AND P5, PT, R70, UR7, !P1 ;  /* 0x0000000746007c0c */ /* 0x002fe2000cfa1270 */
[----:B------:R-:W1:Y:S01]  /*1eec0*/  LDCU UR7, c[0x0][0x39c] ;  /* 0x00007380ff0777ac */ /* 0x000e620008000800 */
[C---:B------:R-:W-:Y:S01]  /*1eed0*/  LEA.HI.X.SX32 R7, R10.reuse, R2, 0x1, P4 ;  /* 0x000000020a077211 */ /* 0x040fe200020f0eff */
[----:B------:R-:W-:Y:S01]  /*1eee0*/  VIADD R10, R10, UR5 ;  /* 0x000000050a0a7c36 */ /* 0x000fe20008000000 */
[----:B------:R-:W-:Y:S01]  /*1eef0*/  SHF.R.S32.HI R13, RZ, 0x8, R13 ;  /* 0x00000008ff0d7819 */ /* 0x000fe2000001140d */
[----:B------:R-:W-:Y:S01]  /*1ef00*/  VIADD R12, R0, 0xcd ;  /* 0x000000cd000c7836 */ /* 0x000fe20000000000 */
[----:B------:R3:W-:Y:S01]  /*1ef10*/  @P6 STG.E.U8 desc[UR26][R8.64], R69 ;  /* 0x0000004508006986 */ /* 0x0007e2000c10111a */
[----:B------:R-:W-:-:S03]  /*1ef20*/  F2FP.SATFINITE.E4M3.F32.PACK_AB_MERGE_C R15, R15, R14, RZ ;  /* 0x0000000e0f0f723e */ /* 0x000fc600048070ff */
[----:B------:R5:W-:Y:S01]  /*1ef30*/  @P2 STG.E.U8 desc[UR26][R6.64], R13 ;  /* 0x0000000d06002986 */ /* 0x000be2000c10111a */
[C---:B--2---:R-:W-:Y:S01]  /*1ef40*/  IADD3 R4, P2, PT, R10.reuse, R3, RZ ;  /* 0x000000030a047210 */ /* 0x044fe20007f5e0ff */
[----:B------:R-:W-:Y:S01]  /*1ef50*/  VIADD R11, R10, UR5 ;  /* 0x000000050a0b7c36 */ /* 0x000fe20008000000 */
[----:B----4-:R-:W-:Y:S01]  /*1ef60*/  ISETP.LT.AND P4, PT, R12, UR6, !P1 ;  /* 0x000000060c007c0c */ /* 0x010fe2000cf81270 */
[----:B------:R-:W2:Y:S01]  /*1ef70*/  LDCU UR6, c[0x0][0x39c] ;  /* 0x00007380ff0677ac */ /* 0x000ea20008000800 */
[----:B------:R-:W-:Y:S01]  /*1ef80*/  PRMT R12, R15, 0x9910, RZ ;  /* 0x000099100f0c7816 */ /* 0x000fe200000000ff */
[----:B---3--:R-:W-:Y:S01]  /*1ef90*/  VIADD R8, R0, 0xce ;  /* 0x000000ce00087836 */ /* 0x008fe20000000000 */
[----:B------:R-:W-:Y:S01]  /*1efa0*/  LEA.HI.X.SX32 R5, R10, R2, 0x1, P2 ;  /* 0x000000020a057211 */ /* 0x000fe200010f0eff */
[----:B------:R-:W-:-:S03]  /*1efb0*/  VIADD R9, R0, 0xcf ;  /* 0x000000cf00097836 */ /* 0x000fc60000000000 */
[----:B0-----:R-:W-:Y:S01]  /*1efc0*/  ISETP.LT.AND P2, PT, R8, UR4, !P1 ;  /* 0x0000000408007c0c */ /* 0x001fe2000cf41270 */
[----:B------:R-:W-:Y:S01]  /*1efd0*/  IMAD.MOV.U32 R10, RZ, RZ, R12 ;  /* 0x000000ffff0a7224 */ /* 0x000fe200078e000c */
[-C--:B------:R-:W-:Y:S01]  /*1efe0*/  IADD3 R8, P6, PT, R11, R3.reuse, RZ ;  /* 0x000000030b087210 */ /* 0x080fe20007fde0ff */
[----:B------:R0:W-:Y:S01]  /*1eff0*/  @P3 STG.E.U8 desc[UR26][R4.64], R15 ;  /* 0x0000000f04003986 */ /* 0x0001e2000c10111a */
[----:B-1----:R-:W-:Y:S01]  /*1f000*/  ISETP.LT.AND P3, PT, R9, UR7, !P1 ;  /* 0x0000000709007c0c */ /* 0x002fe2000cf61270 */
        /* <DEDUP_REMOVED lines=341> */
[----:B------:R-:W-:Y:S02]  /*20560*/  F2FP.SATFINITE.E4M3.F32.PACK_AB_MERGE_C R55, R55, R54, RZ ;  /* 0x000000363737723e */ /* 0x000fe400048070ff */
[----:B------:R-:W-:Y:S01]  /*20570*/  F2FP.SATFINITE.E4M3.F32.PACK_AB_MERGE_C R57, R57, R56, RZ ;  /* 0x000000383939723e */ /* 0x000fe200048070ff */
[----:B------:R-:W-:Y:S01]  /*20580*/  VIADD R12, R0, 0xf7 ;  /* 0x000000f7000c7836 */ /* 0x000fe20000000000 */
[C---:B------:R-:W-:Y:S01]  /*20590*/  LEA.HI.X.SX32 R9, R10.reuse, R2, 0x1, P6 ;  /* 0x000000020a097211 */ /* 0x040fe200030f0eff */
[----:B------:R-:W-:Y:S01]  /*205a0*/  VIADD R10, R10, UR5 ;  /* 0x000000050a0a7c36 */ /* 0x000fe20008000000 */
[----:B------:R-:W-:Y:S01]  /*205b0*/  F2FP.SATFINITE.E4M3.F32.PACK_AB_MERGE_C R59, R59, R58, RZ ;  /* 0x0000003a3b3b723e */ /* 0x000fe200048070ff */
[----:B------:R-:W3:Y:S02]  /*205c0*/  LDCU UR7, c[0x0][0x39c] ;  /* 0x00007380ff0777ac */ /* 0x000ee40008000800 */
[----:B------:R5:W-:Y:S01]  /*205d0*/  @P2 STG.E.U8 desc[UR26][R8.64], R55 ;  /* 0x0000003708002986 */ /* 0x000be2000c10111a */
[C---:B-1----:R-:W-:Y:S01]  /*205e0*/  IADD3 R6, P2, PT, R10.reuse, R3, RZ ;  /* 0x000000030a067210 */ /* 0x042fe20007f5e0ff */
[----:B----4-:R-:W-:Y:S01]  /*205f0*/  VIADD R11, R10, UR5 ;  /* 0x000000050a0b7c36 */ /* 0x010fe20008000000 */
[----:B------:R-:W-:-:S02]  /*20600*/  PRMT R13, R55, 0x9910, RZ ;  /* 0x00009910370d7816 */ /* 0x000fc400000000ff */
[-C--:B------:R-:W-:Y:S02]  /*20610*/  LEA.HI.X.SX32 R7, R10, R2.reuse, 0x1, P2 ;  /* 0x000000020a077211 */ /* 0x080fe400010f0eff */
[C---:B------:R-:W-:Y:S01]  /*20620*/  IADD3 R4, P2, PT, R11.reuse, R3, RZ ;  /* 0x000000030b047210 */ /* 0x040fe20007f5e0ff */
[----:B------:R-:W-:Y:S01]  /*20630*/  VIADD R10, R0, 0xf8 ;  /* 0x000000f8000a7836 */ /* 0x000fe20000000000 */
[----:B------:R-:W-:Y:S02]  /*20640*/  SHF.R.S32.HI R13, RZ, 0x8, R13 ;  /* 0x00000008ff0d7819 */ /* 0x000fe4000001140d */
[C---:B------:R-:W-:Y:S01]  /*20650*/  LEA.HI.X.SX32 R5, R11.reuse, R2, 0x1, P2 ;  /* 0x000000020b057211 */ /* 0x040fe200010f0eff */
[----:B------:R-:W-:Y:S01]  /*20660*/  VIADD R11, R11, UR5 ;  /* 0x000000050b0b7c36 */ /* 0x000fe20008000000 */
[----:B--2---:R-:W-:Y:S01]  /*20670*/  ISETP.LT.AND P2, PT, R10, UR4, !P1 ;  /* 0x000000040a007c0c */ /* 0x004fe2000cf41270 */
[----:B------:R-:W1:Y:S01]  /*20680*/  LDCU UR4, c[0x0][0x39c] ;  /* 0x00007380ff0477ac */ /* 0x000e620008000800 */
[----:B------:R2:W-:Y:S01]  /*20690*/  @P3 STG.E.U8 desc[UR26][R6.64], R13 ;  /* 0x0000000d06003986 */ /* 0x0005e2000c10111a */
[----:B------:R-:W-:-:S02]  /*206a0*/  PRMT R10, R57, 0x9910, RZ ;  /* 0x00009910390a7816 */ /* 0x000fc400000000ff */
[C---:B-----5:R-:W-:Y:S02]  /*206b0*/  IADD3 R8, P3, PT, R11.reuse, R3, RZ ;  /* 0x000000030b087210 */ /* 0x060fe40007f7e0ff */
[----:B0-----:R-:W-:Y:S01]  /*206c0*/  ISETP.LT.AND P6, PT, R12, UR6, !P1 ;  /* 0x000000060c007c0c */ /* 0x001fe2000cfc1270 */
[----:B------:R-:W0:Y:S01]  /*206d0*/  LDCU UR6, c[0x0][0x39c] ;  /* 0x00007380ff0677ac */ /* 0x000e220008000800 */
[C---:B------:R-:W-:Y:S01]  /*206e0*/  LEA.HI.X.SX32 R9, R11.reuse, R2, 0x1, P3 ;  /* 0x000000020b097211 */ /* 0x040fe200018f0eff */
[----:B------:R-:W-:Y:S01]  /*206f0*/  VIADD R11, R11, UR5 ;  /* 0x000000050b0b7c36 */ /* 0x000fe20008000000 */
[----:B--2---:R-:W-:Y:S01]  /*20700*/  SHF.R.S32.HI R7, RZ, 0x8, R10 ;  /* 0x00000008ff077819 */ /* 0x004fe2000001140a */
[----:B------:R2:W-:Y:S01]  /*20710*/  @P5 STG.E.U8 desc[UR26][R4.64], R57 ;  /* 0x0000003904005986 */ /* 0x0005e2000c10111a */
[----:B------:R-:W-:-:S03]  /*20720*/  VIADD R6, R0, 0xfb ;  /* 0x000000fb00067836 */ /* 0x000fc60000000000 */
[----:B------:R4:W-:Y:S01]  /*20730*/  @P0 STG.E.U8 desc[UR26][R8.64], R7 ;  /* 0x0000000708000986 */ /* 0x0009e2000c10111a */
[----:B--2---:R-:W-:-:S04]  /*20740*/  IADD3 R4, P0, PT, R11, R3, RZ ;  /* 0x000000030b047210 */ /* 0x004fc80007f1e0ff */
[CC--:B------:R-:W-:Y:S01]  /*20750*/  LEA.HI.X.SX32 R5, R11.reuse, R2.reuse, 0x1, P0 ;  /* 0x000000020b057211 */ /* 0x0c0fe200000f0eff */
[----:B------:R-:W-:Y:S01]  /*20760*/  VIADD R11, R11, UR5 ;  /* 0x000000050b0b7c36 */ /* 0x000fe20008000000 */
[----:B-1----:R-:W-:Y:S01]  /*20770*/  ISETP.LT.AND P0, PT, R6, UR4, !P1 ;  /* 0x0000000406007c0c */ /* 0x002fe2000cf01270 */
[----:B------:R-:W1:Y:S01]  /*20780*/  LDCU UR4, c[0x0][0x39c] ;  /* 0x00007380ff0477ac */ /* 0x000e620008000800 */
[----:B------:R-:W-:Y:S01]  /*20790*/  VIADD R14, R0, 0xf9 ;  /* 0x000000f9000e7836 */ /* 0x000fe20000000000 */
[----:B------:R2:W-:Y:S01]  /*207a0*/  @P4 STG.E.U8 desc[UR26][R4.64], R59 ;  /* 0x0000003b04004986 */ /* 0x0005e2000c10111a */
[C---:B------:R-:W-:Y:S01]  /*207b0*/  IADD3 R6, P4, PT, R11.reuse, R3, RZ ;  /* 0x000000030b067210 */ /* 0x040fe20007f9e0ff */
[----:B------:R-:W-:Y:S01]  /*207c0*/  VIADD R10, R11, UR5 ;  /* 0x000000050b0a7c36 */ /* 0x000fe20008000000 */
[----:B------:R-:W-:Y:S02]  /*207d0*/  PRMT R13, R59, 0x9910, RZ ;  /* 0x000099103b0d7816 */ /* 0x000fe400000000ff */
[----:B0-----:R-:W-:Y:S01]  /*207e0*/  ISETP.LT.AND P5, PT, R14, UR6, !P1 ;  /* 0x000000060e007c0c */ /* 0x001fe2000cfa1270 */
[----:B------:R-:W0:Y:S01]  /*207f0*/  LDCU UR6, c[0x0][0x39c] ;  /* 0x00007380ff0677ac */ /* 0x000e220008000800 */
[----:B----4-:R-:W-:-:S02]  /*20800*/  LEA.HI.X.SX32 R7, R11, R2, 0x1, P4 ;  /* 0x000000020b077211 */ /* 0x010fc400020f0eff */
[-C--:B------:R-:W-:Y:S02]  /*20810*/  IADD3 R8, P4, PT, R10, R3.reuse, RZ ;  /* 0x000000030a087210 */ /* 0x080fe40007f9e0ff */
[----:B------:R-:W-:Y:S01]  /*20820*/  SHF.R.S32.HI R13, RZ, 0x8, R13 ;  /* 0x00000008ff0d7819 */ /* 0x000fe2000001140d */
[----:B------:R-:W-:Y:S01]  /*20830*/  VIADD R11, R0, 0xfd ;  /* 0x000000fd000b7836 */ /* 0x000fe20000000000 */
[----:B------:R-:W-:Y:S02]  /*20840*/  F2FP.SATFINITE.E4M3.F32.PACK_AB_MERGE_C R61, R61, R60, RZ ;  /* 0x0000003c3d3d723e */ /* 0x000fe400048070ff */
[CC--:B------:R-:W-:Y:S01]  /*20850*/  LEA.HI.X.SX32 R9, R10.reuse, R2.reuse, 0x1, P4 ;  /* 0x000000020a097211 */ /* 0x0c0fe200020f0eff */
[----:B------:R-:W-:Y:S02]  /*20860*/  VIADD R10, R10, UR5 ;  /* 0x000000050a0a7c36 */ /* 0x000fe40008000000 */
[----:B------:R-:W-:Y:S01]  /*20870*/  VIADD R12, R0, 0xfa ;  /* 0x000000fa000c7836 */ /* 0x000fe20000000000 */
[----:B------:R4:W-:Y:S01]  /*20880*/  @P6 STG.E.U8 desc[UR26][R6.64], R13 ;  /* 0x0000000d06006986 */ /* 0x0009e2000c10111a */
[----:B-1----:R-:W-:Y:S01]  /*20890*/  ISETP.LT.AND P4, PT, R11, UR4, !P1 ;  /* 0x000000040b007c0c */ /* 0x002fe2000cf81270 */
[C---:B------:R-:W-:Y:S01]  /*208a0*/  VIADD R11, R10.reuse, UR5 ;  /* 0x000000050a0b7c36 */ /* 0x040fe20008000000 */
[----:B------:R-:W-:Y:S01]  /*208b0*/  PRMT R17, R61, 0x9910, RZ ;  /* 0x000099103d117816 */ /* 0x000fe200000000ff */
[----:B------:R1:W-:Y:S01]  /*208c0*/  @P2 STG.E.U8 desc[UR26][R8.64], R61 ;  /* 0x0000003d08002986 */ /* 0x0003e2000c10111a */
[----:B--2---:R-:W-:Y:S01]  /*208d0*/  IADD3 R4, P2, PT, R10, R3, RZ ;  /* 0x000000030a047210 */ /* 0x004fe20007f5e0ff */
[----:B------:R-:W2:Y:S01]  /*208e0*/  LDCU UR4, c[0x0][0x39c] ;  /* 0x00007380ff0477ac */ /* 0x000ea20008000800 */
[----:B---3--:R-:W-:Y:S01]  /*208f0*/  ISETP.LT.AND P3, PT, R12, UR7, !P1 ;  /* 0x000000070c007c0c */ /* 0x008fe2000cf61270 */
[----:B------:R-:W-:Y:S01]  /*20900*/  VIADD R12, R0, 0xfc ;  /* 0x000000fc000c7836 */ /* 0x000fe20000000000 */
[----:B------:R-:W-:Y:S01]  /*20910*/  LEA.HI.X.SX32 R5, R10, R2, 0x1, P2 ;  /* 0x000000020a057211 */ /* 0x000fe200010f0eff */
[----:B------:R-:W-:Y:S01]  /*20920*/  VIADD R10, R11, UR5 ;  /* 0x000000050b0a7c36 */ /* 0x000fe20008000000 */
[----:B------:R-:W-:-:S02]  /*20930*/  SHF.R.S32.HI R17, RZ, 0x8, R17 ;  /* 0x00000008ff117819 */ /* 0x000fc40000011411 */
[----:B0-----:R-:W-:Y:S01]  /*20940*/  ISETP.LT.AND P6, PT, R12, UR6, !P1 ;  /* 0x000000060c007c0c */ /* 0x001fe2000cfc1270 */
[----:B------:R-:W0:Y:S01]  /*20950*/  LDCU UR6, c[0x0][0x39c] ;  /* 0x00007380ff0677ac */ /* 0x000e220008000800 */
[C---:B----4-:R-:W-:Y:S01]  /*20960*/  VIADD R13, R10.reuse, UR5 ;  /* 0x000000050a0d7c36 */ /* 0x050fe20008000000 */
[----:B------:R3:W-:Y:S01]  /*20970*/  @P5 STG.E.U8 desc[UR26][R4.64], R17 ;  /* 0x0000001104005986 */ /* 0x0007e2000c10111a */
[-C--:B------:R-:W-:Y:S02]  /*20980*/  IADD3 R6, P2, PT, R11, R3.reuse, RZ ;  /* 0x000000030b067210 */ /* 0x080fe40007f5e0ff */
[----:B------:R-:W-:Y:S01]  /*20990*/  VIADD R14, R13, UR5 ;  /* 0x000000050d0e7c36 */ /* 0x000fe20008000000 */
[----:B-1----:R-:W-:-:S03]  /*209a0*/  IADD3 R8, P5, PT, R10, R3, RZ ;  /* 0x000000030a087210 */ /* 0x002fc60007fbe0ff */
[----:B------:R-:W-:Y:S01]  /*209b0*/  VIADD R16, R14, UR5 ;  /* 0x000000050e107c36 */ /* 0x000fe20008000000 */
[-C--:B------:R-:W-:Y:S01]  /*209c0*/  LEA.HI.X.SX32 R7, R11, R2.reuse, 0x1, P2 ;  /* 0x000000020b077211 */ /* 0x080fe200010f0eff */
[----:B------:R-:W-:Y:S01]  /*209d0*/  VIADD R18, R0, 0xfe ;  /* 0x000000fe00127836 */ /* 0x000fe20000000000 */
[----:B------:R-:W-:Y:S01]  /*209e0*/  LEA.HI.X.SX32 R9, R10, R2, 0x1, P5 ;  /* 0x000000020a097211 */ /* 0x000fe200028f0eff */
[----:B------:R-:W-:Y:S01]  /*209f0*/  VIADD R15, R16, UR5 ;  /* 0x00000005100f7c36 */ /* 0x000fe20008000000 */
[-C--:B------:R-:W-:Y:S01]  /*20a00*/  IADD3 R10, P2, PT, R13, R3.reuse, RZ ;  /* 0x000000030d0a7210 */ /* 0x080fe20007f5e0ff */
[----:B------:R-:W-:Y:S01]  /*20a10*/  VIADD R0, R0, 0xff ;  /* 0x000000ff00007836 */ /* 0x000fe20000000000 */
[----:B------:R-:W-:Y:S02]  /*20a20*/  IADD3 R12, P5, PT, R14, R3, RZ ;  /* 0x000000030e0c7210 */ /* 0x000fe40007fbe0ff */
[----:B------:R-:W-:Y:S02]  /*20a30*/  F2FP.SATFINITE.E4M3.F32.PACK_AB_MERGE_C R63, R63, R62, RZ ;  /* 0x0000003e3f3f723e */ /* 0x000fe400048070ff */
[----:B------:R-:W-:-:S02]  /*20a40*/  LEA.HI.X.SX32 R11, R13, R2, 0x1, P2 ;  /* 0x000000020d0b7211 */ /* 0x000fc400010f0eff */
[-C--:B------:R-:W-:Y:S02]  /*20a50*/  LEA.HI.X.SX32 R13, R14, R2.reuse, 0x1, P5 ;  /* 0x000000020e0d7211 */ /* 0x080fe400028f0eff */
[----:B--2---:R-:W-:Y:S02]  /*20a60*/  ISETP.LT.AND P2, PT, R18, UR4, !P1 ;  /* 0x0000000412007c0c */ /* 0x004fe4000cf41270 */
[----:B------:R-:W-:Y:S02]  /*20a70*/  IADD3 R14, P5, PT, R15, R3, RZ ;  /* 0x000000030f0e7210 */ /* 0x000fe40007fbe0ff */
[----:B0-----:R-:W-:Y:S02]  /*20a80*/  ISETP.LT.AND P1, PT, R0, UR6, !P1 ;  /* 0x0000000600007c0c */ /* 0x001fe4000cf21270 */
[----:B------:R-:W-:Y:S02]  /*20a90*/  PRMT R0, R63, 0x9910, RZ ;  /* 0x000099103f007816 */ /* 0x000fe400000000ff */
[----:B------:R-:W-:-:S02]  /*20aa0*/  LEA.HI.X.SX32 R15, R15, R2, 0x1, P5 ;  /* 0x000000020f0f7211 */ /* 0x000fc400028f0eff */
[----:B---3--:R-:W-:Y:S01]  /*20ab0*/  IADD3 R4, P5, PT, R16, R3, RZ ;  /* 0x0000000310047210 */ /* 0x008fe20007fbe0ff */
[----:B------:R-:W-:Y:S01]  /*20ac0*/  IMAD.MOV.U32 R3, RZ, RZ, R0 ;  /* 0x000000ffff037224 */ /* 0x000fe200078e0000 */
[----:B------:R-:W-:Y:S02]  /*20ad0*/  F2FP.SATFINITE.E4M3.F32.PACK_AB_MERGE_C R65, R65, R64, RZ ;  /* 0x000000404141723e */ /* 0x000fe400048070ff */
[----:B------:R-:W-:Y:S02]  /*20ae0*/  F2FP.SATFINITE.E4M3.F32.PACK_AB_MERGE_C R67, R67, R66, RZ ;  /* 0x000000424343723e */ /* 0x000fe400048070ff */
[----:B------:R-:W-:Y:S02]  /*20af0*/  PRMT R17, R65, 0x9910, RZ ;  /* 0x0000991041117816 */ /* 0x000fe400000000ff */
[----:B------:R-:W-:Y:S02]  /*20b00*/  SHF.R.S32.HI R3, RZ, 0x8, R3 ;  /* 0x00000008ff037819 */ /* 0x000fe40000011403 */
[----:B------:R-:W-:-:S02]  /*20b10*/  PRMT R19, R67, 0x9910, RZ ;  /* 0x0000991043137816 */ /* 0x000fc400000000ff */
[----:B------:R-:W-:Y:S01]  /*20b20*/  SHF.R.S32.HI R17, RZ, 0x8, R17 ;  /* 0x00000008ff117819 */ /* 0x000fe20000011411 */
[----:B------:R0:W-:Y:S01]  /*20b30*/  @P3 STG.E.U8 desc[UR26][R6.64], R63 ;  /* 0x0000003f06003986 */ /* 0x0001e2000c10111a */
[----:B------:R-:W-:Y:S02]  /*20b40*/  LEA.HI.X.SX32 R5, R16, R2, 0x1, P5 ;  /* 0x0000000210057211 */ /* 0x000fe400028f0eff */
[----:B------:R-:W-:Y:S01]  /*20b50*/  SHF.R.S32.HI R19, RZ, 0x8, R19 ;  /* 0x00000008ff137819 */ /* 0x000fe20000011413 */
[----:B------:R0:W-:Y:S04]  /*20b60*/  @P0 STG.E.U8 desc[UR26][R8.64], R3 ;  /* 0x0000000308000986 */ /* 0x0001e8000c10111a */
[----:B------:R0:W-:Y:S04]  /*20b70*/  @P6 STG.E.U8 desc[UR26][R10.64], R65 ;  /* 0x000000410a006986 */ /* 0x0001e8000c10111a */
[----:B------:R0:W-:Y:S04]  /*20b80*/  @P4 STG.E.U8 desc[UR26][R12.64], R17 ;  /* 0x000000110c004986 */ /* 0x0001e8000c10111a */
[----:B------:R0:W-:Y:S04]  /*20b90*/  @P2 STG.E.U8 desc[UR26][R4.64], R67 ;  /* 0x0000004304002986 */ /* 0x0001e8000c10111a */
[----:B------:R0:W-:Y:S01]  /*20ba0*/  @P1 STG.E.U8 desc[UR26][R14.64], R19 ;  /* 0x000000130e001986 */ /* 0x0001e2000c10111a */
[----:B------:R-:W-:Y:S06]  /*20bb0*/  BAR.SYNC.DEFER_BLOCKING 0x0 ;  /* 0x0000000000007b1d */ /* 0x000fec0000010000 */
[----:B------:R-:W-:Y:S05]  /*20bc0*/  BRA.U UP0, `(.L_x_13) ;  /* 0x0000000100a07547 */ /* 0x000fea000b800000 */
[----:B------:R-:W1:Y:S01]  /*20bd0*/  S2UR UR5, SR_CgaCtaId ;  /* 0x00000000000579c3 */ /* 0x000e620000008800 */
[----:B------:R-:W-:Y:S01]  /*20be0*/  NOP ;  /* 0x0000000000007918 */ /* 0x000fe20000000000 */
[----:B------:R-:W-:Y:S01]  /*20bf0*/  UMOV UR4, 0x50 ;  /* 0x0000005000047882 */ /* 0x000fe20000000000 */
[----:B------:R-:W-:Y:S02]  /*20c00*/  IMAD.U32 R0, RZ, RZ, UR12 ;  /* 0x0000000cff007e24 */ /* 0x000fe4000f8e00ff */
[----:B0-----:R-:W-:Y:S02]  /*20c10*/  IMAD.MOV.U32 R3, RZ, RZ, 0xff ;  /* 0x000000ffff037424 */ /* 0x001fe400078e00ff */
[----:B------:R-:W-:Y:S01]  /*20c20*/  IMAD.MOV.U32 R7, RZ, RZ, 0x1 ;  /* 0x00000001ff077424 */ /* 0x000fe200078e00ff */
[----:B------:R-:W-:-:S04]  /*20c30*/  LOP3.LUT R0, R0, 0xffff, RZ, 0xc0, !PT ;  /* 0x0000ffff00007812 */ /* 0x000fc800078ec0ff */
[----:B------:R-:W-:-:S05]  /*20c40*/  SHF.R.U32.HI R0, RZ, 0x5, R0 ;  /* 0x00000005ff007819 */ /* 0x000fca0000011600 */
[----:B------:R-:W-:Y:S01]  /*20c50*/  VIADD R2, R0, 0x10 ;  /* 0x0000001000027836 */ /* 0x000fe20000000000 */
[----:B------:R-:W-:Y:S01]  /*20c60*/  SHF.L.U32 R0, R3, R0, RZ ;  /* 0x0000000003007219 */ /* 0x000fe200000006ff */
[----:B-1----:R-:W-:-:S03]  /*20c70*/  ULEA UR6, UR5, UR4, 0x18 ;  /* 0x0000000405067291 */ /* 0x002fc6000f8ec0ff */
[----:B------:R-:W-:-:S04]  /*20c80*/  SHF.L.U32 R3, R7, R2, RZ ;  /* 0x0000000207037219 */ /* 0x000fc800000006ff */
[----:B------:R-:W-:Y:S02]  /*20c90*/  LOP3.LUT R0, R3, R0, RZ, 0xfc, !PT ;  /* 0x0000000003007212 */ /* 0x000fe400078efcff */
[----:B------:R-:W0:Y:S02]  /*20ca0*/  LDS R5, [UR6] ;  /* 0x00000006ff057984 */ /* 0x000e240008000800 */
[C---:B------:R-:W-:Y:S02]  /*20cb0*/  LOP3.LUT R2, R0.reuse, 0xffff, RZ, 0xc0, !PT ;  /* 0x0000ffff00027812 */ /* 0x040fe400078ec0ff */
[----:B0-----:R-:W-:-:S04]  /*20cc0*/  LOP3.LUT R3, R0, 0xffff, R5, 0x80, !PT ;  /* 0x0000ffff00037812 */ /* 0x001fc800078e8005 */
[----:B------:R-:W-:-:S13]  /*20cd0*/  ISETP.NE.AND P0, PT, R3, R2, PT ;  /* 0x000000020300720c */ /* 0x000fda0003f05270 */
[----:B------:R-:W-:Y:S05]  /*20ce0*/  @P0 BRA `(.L_x_14) ;  /* 0x0000000000500947 */ /* 0x000fea0003800000 */
[----:B------:R-:W-:Y:S02]  /*20cf0*/  SHF.R.U32.HI R5, RZ, 0x10, R5 ;  /* 0x00000010ff057819 */ /* 0x000fe40000011605 */
[----:B------:R-:W-:-:S04]  /*20d00*/  SHF.R.U32.HI R2, RZ, 0x10, R0 ;  /* 0x00000010ff027819 */ /* 0x000fc80000011600 */
[----:B------:R-:W-:-:S04]  /*20d10*/  LOP3.LUT R5, R5, R2, RZ, 0xc0, !PT ;  /* 0x0000000205057212 */ /* 0x000fc800078ec0ff */
[----:B------:R-:W-:-:S13]  /*20d20*/  ISETP.NE.AND P0, PT, R5, R2, PT ;  /* 0x000000020500720c */ /* 0x000fda0003f05270 */
[----:B------:R-:W-:Y:S05]  /*20d30*/  @P0 BRA `(.L_x_15) ;  /* 0x0000000000300947 */ /* 0x000fea0003800000 */
[----:B------:R-:W-:Y:S01]  /*20d40*/  R2UR UR4, R0 ;  /* 0x00000000000472ca */ /* 0x000fe200000e0000 */
[----:B------:R-:W-:Y:S01]  /*20d50*/  VOTEU.ANY UR5, UPT, PT ;  /* 0x0000000000057886 */ /* 0x000fe200038e0100 */
[----:B------:R-:W0:Y:S01]  /*20d60*/  S2R R0, SR_LANEID ;  /* 0x0000000000007919 */ /* 0x000e220000000000 */
[----:B------:R-:W-:-:S10]  /*20d70*/  UFLO.U32 UR5, UR5 ;  /* 0x00000005000572bd */ /* 0x000fd400080e0000 */
[----:B------:R-:W-:-:S06]  /*20d80*/  ULOP3.LUT UR4, URZ, UR4, URZ, 0x33, !UPT ;  /* 0x00000004ff047292 */ /* 0x000fcc000f8e33ff */
[----:B------:R-:W-:-:S04]  /*20d90*/  IMAD.U32 R2, RZ, RZ, UR4 ;  /* 0x00000004ff027e24 */ /* 0x000fc8000f8e00ff */
[----:B------:R-:W1:Y:S02]  /*20da0*/  REDUX UR7, R2 ;  /* 0x00000000020773c4 */ /* 0x000e640000000000 */
[----:B------:R2:W-:Y:S01]  /*20db0*/  UTCATOMSWS.AND URZ, UR4 ;  /* 0x0000000400ff79e3 */ /* 0x0005e20008000000 */
[----:B0-----:R-:W-:Y:S01]  /*20dc0*/  ISETP.EQ.U32.AND P0, PT, R0, UR5, PT ;  /* 0x0000000500007c0c */ /* 0x001fe2000bf02070 */
[----:B-1----:R-:W-:-:S12]  /*20dd0*/  IMAD.U32 R0, RZ, RZ, UR7 ;  /* 0x00000007ff007e24 */ /* 0x002fd8000f8e00ff */
[----:B------:R2:W-:Y:S01]  /*20de0*/  @P0 ATOMS.AND RZ, [UR6], R0 ;  /* 0x00000000ffff098c */ /* 0x0005e2000a800006 */
[----:B------:R-:W-:Y:S05]  /*20df0*/  BRA `(.L_x_13) ;  /* 0x0000000000147947 */ /* 0x000fea0003800000 */
.L_x_15:
[----:B------:R-:W-:-:S07]  /*20e00*/  MOV R2, 0x20e20 ;  /* 0x00020e2000027802 */ /* 0x000fce0000000f00 */
[----:B------:R-:W-:Y:S05]  /*20e10*/  CALL.REL.NOINC `($__internal_0_$__cuda_sm10x_tcgen05_guardrail_trap_col_being_dealloced_not_returned_by_alloc) ;  /* 0x00000000002c7944 */ /* 0x000fea0003c00000 */
[----:B------:R-:W-:Y:S05]  /*20e20*/  BRA `(.L_x_13) ;  /* 0x0000000000087947 */ /* 0x000fea0003800000 */
.L_x_14:
[----:B------:R-:W-:-:S07]  /*20e30*/  MOV R2, 0x20e50 ;  /* 0x00020e5000027802 */ /* 0x000fce0000000f00 */
[----:B------:R-:W-:Y:S05]  /*20e40*/  CALL.REL.NOINC `($__internal_2_$__cuda_sm10x_tcgen05_guardrail_trap_unallocated_columns_being_dealloced) ;  /* 0x0000000000387944 */ /* 0x000fea0003c00000 */
.L_x_13:
[----:B------:R-:W-:Y:S01]  /*20e50*/  NOP ;  /* 0x0000000000007918 */ /* 0x000fe20000000000 */
[----:B--2---:R-:W-:Y:S05]  /*20e60*/  EXIT ;  /* 0x000000000000794d */ /* 0x004fea0003800000 */
.L_x_8:
[----:B------:R-:W2:Y:S02]  /*20e70*/  SYNCS.PHASECHK.TRANS64.TRYWAIT P6, [UR10], R84 ;  /* 0x00000054ff0075a7 */ /* 0x000ea400080c110a */
[----:B--2---:R-:W-:Y:S05]  /*20e80*/  @!P6 BRA `(.L_x_8) ;  /* 0xfffffffc00f8e947 */ /* 0x004fea000383ffff */
[----:B------:R-:W-:Y:S05]  /*20e90*/  BRA `(.L_x_16) ;  /* 0xfffffeec00b47947 */ /* 0x000fea000383ffff */
.L_x_12:
[----:B------:R-:W0:Y:S02]  /*20ea0*/  SYNCS.PHASECHK.TRANS64.TRYWAIT P4, [UR10], R10 ;  /* 0x0000000aff0075a7 */ /* 0x000e24000808110a */
[----:B0-----:R-:W-:Y:S05]  /*20eb0*/  @!P4 BRA `(.L_x_12) ;  /* 0xfffffffc00f8c947 */ /* 0x001fea000383ffff */
[----:B------:R-:W-:Y:S05]  /*20ec0*/  BRA `(.L_x_11) ;  /* 0xffffff6800c07947 */ /* 0x000fea000383ffff */
        .weak           $__internal_0_$__cuda_sm10x_tcgen05_guardrail_trap_col_being_dealloced_not_returned_by_alloc
        .type           $__internal_0_$__cuda_sm10x_tcgen05_guardrail_trap_col_being_dealloced_not_returned_by_alloc,@function
        .size           $__internal_0_$__cuda_sm10x_tcgen05_guardrail_trap_col_being_dealloced_not_returned_by_alloc,($__internal_1_$__cuda_sm10x_tcgen05_guardrail_trap_phase_invalid_during_alloc - $__internal_0_$__cuda_sm10x_tcgen05_guardrail_trap_col_being_dealloced_not_returned_by_alloc)
$__internal_0_$__cuda_sm10x_tcgen05_guardrail_trap_col_being_dealloced_not_returned_by_alloc:
[----:B------:R-:W-:Y:S05]  /*20ed0*/  BPT.TRAP 0x1 ;  /* 0x000000040000795c */ /* 0x000fea0000300000 */
[----:B------:R-:W-:-:S04]  /*20ee0*/  IMAD.MOV.U32 R3, RZ, RZ, 0x0 ;  /* 0x00000000ff037424 */ /* 0x000fc800078e00ff */
[----:B------:R-:W-:Y:S05]  /*20ef0*/  RET.REL.NODEC R2 `(matmul_kernel) ;  /* 0xfffffdf002407950 */ /* 0x000fea0003c3ffff */
        .weak           $__internal_1_$__cuda_sm10x_tcgen05_guardrail_trap_phase_invalid_during_alloc
        .type           $__internal_1_$__cuda_sm10x_tcgen05_guardrail_trap_phase_invalid_during_alloc,@function
        .size           $__internal_1_$__cuda_sm10x_tcgen05_guardrail_trap_phase_invalid_during_alloc,($__internal_2_$__cuda_sm10x_tcgen05_guardrail_trap_unallocated_columns_being_dealloced - $__internal_1_$__cuda_sm10x_tcgen05_guardrail_trap_phase_invalid_during_alloc)
$__internal_1_$__cuda_sm10x_tcgen05_guardrail_trap_phase_invalid_during_alloc:
[----:B------:R-:W-:Y:S05]  /*20f00*/  BPT.TRAP 0x1 ;  /* 0x000000040000795c */ /* 0x000fea0000300000 */
[----:B------:R-:W-:-:S04]  /*20f10*/  IMAD.MOV.U32 R3, RZ, RZ, 0x0 ;  /* 0x00000000ff037424 */ /* 0x000fc800078e00ff */
[----:B------:R-:W-:Y:S05]  /*20f20*/  RET.REL.NODEC R2 `(matmul_kernel) ;  /* 0xfffffdf002347950 */ /* 0x000fea0003c3ffff */
        .weak           $__internal_2_$__cuda_sm10x_tcgen05_guardrail_trap_unallocated_columns_being_dealloced
        .type           $__internal_2_$__cuda_sm10x_tcgen05_guardrail_trap_unallocated_columns_being_dealloced,@function
        .size           $__internal_2_$__cuda_sm10x_tcgen05_guardrail_trap_unallocated_columns_being_dealloced,(.L_x_20 - $__internal_2_$__cuda_sm10x_tcgen05_guardrail_trap_unallocated_columns_being_dealloced)
$__internal_2_$__cuda_sm10x_tcgen05_guardrail_trap_unallocated_columns_being_dealloced:
[----:B------:R-:W-:Y:S05]  /*20f30*/  BPT.TRAP 0x1 ;  /* 0x000000040000795c */ /* 0x000fea0000300000 */
[----:B------:R-:W-:-:S04]  /*20f40*/  IMAD.MOV.U32 R3, RZ, RZ, 0x0 ;  /* 0x00000000ff037424 */ /* 0x000fc800078e00ff */
[----:B------:R-:W-:Y:S05]  /*20f50*/  RET.REL.NODEC R2 `(matmul_kernel) ;  /* 0xfffffdf002287950 */ /* 0x000fea0003c3ffff */
.L_x_17:
[----:B------:R-:W-:-:S00]  /*20f60*/  BRA `(.L_x_17) ;  /* 0xfffffffc00fc7947 */ /* 0x000fc0000383ffff */
[----:B------:R-:W-:-:S00]  /*20f70*/  NOP ;  /* 0x0000000000007918 */ /* 0x000fc00000000000 */
        /* <DEDUP_REMOVED lines=8> */
.L_x_20:


//--------------------- .nv.shared.matmul_kernel  --------------------------
	.section	.nv.shared.matmul_kernel,"aw",@nobits
	.sectionflags	@""
	.align	16
	.zero		1024


//--------------------- .nv.shared.reserved.0     --------------------------
	.section	.nv.shared.reserved.0,"aw",@nobits
	.align	8
	.weak		__nv_reservedSMEM_offset_0_alias
	.size		__nv_reservedSMEM_offset_0_alias, 0, 64
	.other		__nv_reservedSMEM_offset_0_alias,@"STO_CUDA_RESERVED_SHARED STV_DEFAULT"
__nv_reservedSMEM_offset_0_alias:
	.zero		0
.nv.shared.reserved.0:
	.zero		64
	.weak		__nv_reservedSMEM_allocation_phase
	.type		__nv_reservedSMEM_allocation_phase,@object
	.size		__nv_reservedSMEM_allocation_phase,(.L_0 - __nv_reservedSMEM_allocation_phase)
__nv_reservedSMEM_allocation_phase:
	.zero		1
.L_0:
	.zero		7
	.weak		__nv_reservedSMEM_devtool_atexit_pc
	.type		__nv_reservedSMEM_devtool_atexit_pc,@object
	.size		__nv_reservedSMEM_devtool_atexit_pc,(__nv_reservedSMEM_allocation_mask - __nv_reservedSMEM_devtool_atexit_pc)
__nv_reservedSMEM_devtool_atexit_pc:
	.zero		8
	.weak		__nv_reservedSMEM_allocation_mask
	.type		__nv_reservedSMEM_allocation_mask,@object
	.size		__nv_reservedSMEM_allocation_mask,(.L_2 - __nv_reservedSMEM_allocation_mask)
__nv_reservedSMEM_allocation_mask:
	.zero		4
.L_2:


//--------------------- .nv.constant0.matmul_kernel --------------------------
	.section	.nv.constant0.matmul_kernel,"a",@progbits
	.sectionflags	@""
	.align	4
.nv.constant0.matmul_kernel:
	.zero		976


//--------------------- SYMBOLS --------------------------

	.type		.nv.reservedSmem.offset0,@object
	.size		.nv.reservedSmem.offset0,0x4
	.type		.nv.reservedSmem.cap,@object
	.size		.nv.reservedSmem.cap,0x4
